	.target	sm_90a

	.elftype	@"ET_EXEC"


//--------------------- .note.nv.tkinfo           --------------------------
	.section	.note.nv.tkinfo,"",@"SHT_NOTE"
	.sectionflags	@"SHF_NOTE_NV_TKINFO"
	.tkinfo
        /*0018*/ 	.word	0x00000002
        /*0030*/ 	.string	""
        /*0030*/ 	.string	"ptxas"
        /*0030*/ 	.string	"Cuda compilation tools, release 13.0, V13.0.88"
        /*0030*/ 	.string	"Build cuda_13.0.r13.0/compiler.36424714_0"
        /*0030*/ 	.string	"-arch sm_90a -m 64 "



//--------------------- .note.nv.cuinfo           --------------------------
	.section	.note.nv.cuinfo,"",@"SHT_NOTE"
	.sectionflags	@"SHF_NOTE_NV_CUINFO"
        /*0018*/ 	.short	0x0002
        /*001a*/ 	.short	0x005a
        /*001c*/ 	.short	0x0082
	.zero		2


//--------------------- .nv.info                  --------------------------
	.section	.nv.info,"",@"SHT_CUDA_INFO"
	.align	4


	//----- nvinfo : EIATTR_REGCOUNT
	.align		4
        /*0000*/ 	.byte	0x04, 0x2f
        /*0002*/ 	.short	(.L_12 - .L_11)
	.align		4
.L_11:
        /*0004*/ 	.word	index@(_ZN7cutlass13device_kernelINS_4gemm6kernel13GemmUniversalIN4cute5tupleIJiiiiEEENS1_10collective13CollectiveMmaINS1_43MainloopSm90TmaGmmaWarpSpecializedSparseFP8ILi5ENS5_IJNS4_1CILi1EEESB_SB_EEENS1_35KernelTmaWarpSpecializedCooperativeEEENS5_IJNSA_ILi128EEENSA_ILi256EEESF_EEENS_12float_e4m3_tENS5_IJNS4_6LayoutINS5_IJiNS5_IJNSA_ILi2EEEiEEEiEEENS5_IJlNS5_IJSB_SK_EEElEEEEENSJ_INS5_IJNS5_IJNSA_ILi64EEEiEEENS5_IJSF_iEEEiEEENS5_IJNS5_IJSF_NSA_ILi8192EEEEEENS5_IJSB_lEEElEEEEEEEESI_NS5_IJlSB_lEEENS4_8TiledMMAINS4_8MMA_AtomIJNS4_4SM904GMMA6SPARSE32GMMA_64x256x64_F32E4M3E4M3_SS_TNILNS14_7ScaleInE1ELS17_1ELNS14_9SparseSelE0EEEEEENSJ_INS5_IJSK_SB_SB_EEENS5_IJSB_NSA_ILi0EEES1C_EEEEENS5_IJNS4_10UnderscoreES1F_S1F_EEEEENS4_13SM90_TMA_LOADENS4_14ComposedLayoutINS4_7SwizzleILi2ELi4ELi3EEENS4_25smem_sparse_ptr_flag_bitsILi2ELi8EEENSJ_INS5_IJNS5_IJSB_NSA_ILi8EEEEEENS5_IJSK_SQ_EEEEEENS5_IJNS5_IJS1C_SF_EEESN_EEEEEEEvNS4_8identityES1I_NS1J_INS1K_ILi3ELi4ELi3EEENS4_18smem_ptr_flag_bitsILi8EEENSJ_INS5_IJS1O_SF_EEENS5_IJSF_SB_EEEEEEEvS1W_EENS_8epilogue10collective6detail29Sm90TmaWarpSpecializedAdapterINS26_15DefaultEpilogueIfNS5_IJSB_llEEES2A_NS25_6thread17LinearCombinationIfLi1EffLNS2B_9ScaleType4KindE0ELNS_15FloatRoundStyleE2EfEENS1_15EpilogueDefaultEEEEEvvEEEEvNT_6ParamsE)
        /*0008*/ 	.word	0x000000a8


	//----- nvinfo : EIATTR_FRAME_SIZE
	.align		4
.L_12:
        /*000c*/ 	.byte	0x04, 0x11
        /*000e*/ 	.short	(.L_14 - .L_13)
	.align		4
.L_13:
        /*0010*/ 	.word	index@(_ZN7cutlass13device_kernelINS_4gemm6kernel13GemmUniversalIN4cute5tupleIJiiiiEEENS1_10collective13CollectiveMmaINS1_43MainloopSm90TmaGmmaWarpSpecializedSparseFP8ILi5ENS5_IJNS4_1CILi1EEESB_SB_EEENS1_35KernelTmaWarpSpecializedCooperativeEEENS5_IJNSA_ILi128EEENSA_ILi256EEESF_EEENS_12float_e4m3_tENS5_IJNS4_6LayoutINS5_IJiNS5_IJNSA_ILi2EEEiEEEiEEENS5_IJlNS5_IJSB_SK_EEElEEEEENSJ_INS5_IJNS5_IJNSA_ILi64EEEiEEENS5_IJSF_iEEEiEEENS5_IJNS5_IJSF_NSA_ILi8192EEEEEENS5_IJSB_lEEElEEEEEEEESI_NS5_IJlSB_lEEENS4_8TiledMMAINS4_8MMA_AtomIJNS4_4SM904GMMA6SPARSE32GMMA_64x256x64_F32E4M3E4M3_SS_TNILNS14_7ScaleInE1ELS17_1ELNS14_9SparseSelE0EEEEEENSJ_INS5_IJSK_SB_SB_EEENS5_IJSB_NSA_ILi0EEES1C_EEEEENS5_IJNS4_10UnderscoreES1F_S1F_EEEEENS4_13SM90_TMA_LOADENS4_14ComposedLayoutINS4_7SwizzleILi2ELi4ELi3EEENS4_25smem_sparse_ptr_flag_bitsILi2ELi8EEENSJ_INS5_IJNS5_IJSB_NSA_ILi8EEEEEENS5_IJSK_SQ_EEEEEENS5_IJNS5_IJS1C_SF_EEESN_EEEEEEEvNS4_8identityES1I_NS1J_INS1K_ILi3ELi4ELi3EEENS4_18smem_ptr_flag_bitsILi8EEENSJ_INS5_IJS1O_SF_EEENS5_IJSF_SB_EEEEEEEvS1W_EENS_8epilogue10collective6detail29Sm90TmaWarpSpecializedAdapterINS26_15DefaultEpilogueIfNS5_IJSB_llEEES2A_NS25_6thread17LinearCombinationIfLi1EffLNS2B_9ScaleType4KindE0ELNS_15FloatRoundStyleE2EfEENS1_15EpilogueDefaultEEEEEvvEEEEvNT_6ParamsE)
        /*0014*/ 	.word	0x000000f8


	//----- nvinfo : EIATTR_MIN_STACK_SIZE
	.align		4
.L_14:
        /*0018*/ 	.byte	0x04, 0x12
        /*001a*/ 	.short	(.L_16 - .L_15)
	.align		4
.L_15:
        /*001c*/ 	.word	index@(_ZN7cutlass13device_kernelINS_4gemm6kernel13GemmUniversalIN4cute5tupleIJiiiiEEENS1_10collective13CollectiveMmaINS1_43MainloopSm90TmaGmmaWarpSpecializedSparseFP8ILi5ENS5_IJNS4_1CILi1EEESB_SB_EEENS1_35KernelTmaWarpSpecializedCooperativeEEENS5_IJNSA_ILi128EEENSA_ILi256EEESF_EEENS_12float_e4m3_tENS5_IJNS4_6LayoutINS5_IJiNS5_IJNSA_ILi2EEEiEEEiEEENS5_IJlNS5_IJSB_SK_EEElEEEEENSJ_INS5_IJNS5_IJNSA_ILi64EEEiEEENS5_IJSF_iEEEiEEENS5_IJNS5_IJSF_NSA_ILi8192EEEEEENS5_IJSB_lEEElEEEEEEEESI_NS5_IJlSB_lEEENS4_8TiledMMAINS4_8MMA_AtomIJNS4_4SM904GMMA6SPARSE32GMMA_64x256x64_F32E4M3E4M3_SS_TNILNS14_7ScaleInE1ELS17_1ELNS14_9SparseSelE0EEEEEENSJ_INS5_IJSK_SB_SB_EEENS5_IJSB_NSA_ILi0EEES1C_EEEEENS5_IJNS4_10UnderscoreES1F_S1F_EEEEENS4_13SM90_TMA_LOADENS4_14ComposedLayoutINS4_7SwizzleILi2ELi4ELi3EEENS4_25smem_sparse_ptr_flag_bitsILi2ELi8EEENSJ_INS5_IJNS5_IJSB_NSA_ILi8EEEEEENS5_IJSK_SQ_EEEEEENS5_IJNS5_IJS1C_SF_EEESN_EEEEEEEvNS4_8identityES1I_NS1J_INS1K_ILi3ELi4ELi3EEENS4_18smem_ptr_flag_bitsILi8EEENSJ_INS5_IJS1O_SF_EEENS5_IJSF_SB_EEEEEEEvS1W_EENS_8epilogue10collective6detail29Sm90TmaWarpSpecializedAdapterINS26_15DefaultEpilogueIfNS5_IJSB_llEEES2A_NS25_6thread17LinearCombinationIfLi1EffLNS2B_9ScaleType4KindE0ELNS_15FloatRoundStyleE2EfEENS1_15EpilogueDefaultEEEEEvvEEEEvNT_6ParamsE)
        /*0020*/ 	.word	0x000000f8
.L_16:


//--------------------- .nv.compat                --------------------------
	.section	.nv.compat,"",@"SHT_CUDA_COMPAT_INFO"
	.align	4
        /*0000*/ 	.byte	0x02, 0x09, 0x01, 0x00, 0x02, 0x02, 0x04, 0x00, 0x02, 0x05, 0x05, 0x00, 0x03, 0x07, 0x01, 0x01
        /*0010*/ 	.byte	0x02, 0x03, 0x01, 0x00, 0x02, 0x06, 0x01, 0x00, 0x04, 0x0b, 0x08, 0x00, 0x00, 0x00, 0x00, 0x00
        /*0020*/ 	.byte	0x00, 0x00, 0x00, 0x00


//--------------------- .nv.info._ZN7cutlass13device_kernelINS_4gemm6kernel13GemmUniversalIN4cute5tupleIJiiiiEEENS1_10collective13CollectiveMmaINS1_43MainloopSm90TmaGmmaWarpSpecializedSparseFP8ILi5ENS5_IJNS4_1CILi1EEESB_SB_EEENS1_35KernelTmaWarpSpecializedCooperativeEEENS5_IJNSA_ILi128EEENSA_ILi256EEESF_EEENS_12float_e4m3_tENS5_IJNS4_6LayoutINS5_IJiNS5_IJNSA_ILi2EEEiEEEiEEENS5_IJlNS5_IJSB_SK_EEElEEEEENSJ_INS5_IJNS5_IJNSA_ILi64EEEiEEENS5_IJSF_iEEEiEEENS5_IJNS5_IJSF_NSA_ILi8192EEEEEENS5_IJSB_lEEElEEEEEEEESI_NS5_IJlSB_lEEENS4_8TiledMMAINS4_8MMA_AtomIJNS4_4SM904GMMA6SPARSE32GMMA_64x256x64_F32E4M3E4M3_SS_TNILNS14_7ScaleInE1ELS17_1ELNS14_9SparseSelE0EEEEEENSJ_INS5_IJSK_SB_SB_EEENS5_IJSB_NSA_ILi0EEES1C_EEEEENS5_IJNS4_10UnderscoreES1F_S1F_EEEEENS4_13SM90_TMA_LOADENS4_14ComposedLayoutINS4_7SwizzleILi2ELi4ELi3EEENS4_25smem_sparse_ptr_flag_bitsILi2ELi8EEENSJ_INS5_IJNS5_IJSB_NSA_ILi8EEEEEENS5_IJSK_SQ_EEEEEENS5_IJNS5_IJS1C_SF_EEESN_EEEEEEEvNS4_8identityES1I_NS1J_INS1K_ILi3ELi4ELi3EEENS4_18smem_ptr_flag_bitsILi8EEENSJ_INS5_IJS1O_SF_EEENS5_IJSF_SB_EEEEEEEvS1W_EENS_8epilogue10collective6detail29Sm90TmaWarpSpecializedAdapterINS26_15DefaultEpilogueIfNS5_IJSB_llEEES2A_NS25_6thread17LinearCombinationIfLi1EffLNS2B_9ScaleType4KindE0ELNS_15FloatRoundStyleE2EfEENS1_15EpilogueDefaultEEEEEvvEEEEvNT_6ParamsE --------------------------
	.section	.nv.info._ZN7cutlass13device_kernelINS_4gemm6kernel13GemmUniversalIN4cute5tupleIJiiiiEEENS1_10collective13CollectiveMmaINS1_43MainloopSm90TmaGmmaWarpSpecializedSparseFP8ILi5ENS5_IJNS4_1CILi1EEESB_SB_EEENS1_35KernelTmaWarpSpecializedCooperativeEEENS5_IJNSA_ILi128EEENSA_ILi256EEESF_EEENS_12float_e4m3_tENS5_IJNS4_6LayoutINS5_IJiNS5_IJNSA_ILi2EEEiEEEiEEENS5_IJlNS5_IJSB_SK_EEElEEEEENSJ_INS5_IJNS5_IJNSA_ILi64EEEiEEENS5_IJSF_iEEEiEEENS5_IJNS5_IJSF_NSA_ILi8192EEEEEENS5_IJSB_lEEElEEEEEEEESI_NS5_IJlSB_lEEENS4_8TiledMMAINS4_8MMA_AtomIJNS4_4SM904GMMA6SPARSE32GMMA_64x256x64_F32E4M3E4M3_SS_TNILNS14_7ScaleInE1ELS17_1ELNS14_9SparseSelE0EEEEEENSJ_INS5_IJSK_SB_SB_EEENS5_IJSB_NSA_ILi0EEES1C_EEEEENS5_IJNS4_10UnderscoreES1F_S1F_EEEEENS4_13SM90_TMA_LOADENS4_14ComposedLayoutINS4_7SwizzleILi2ELi4ELi3EEENS4_25smem_sparse_ptr_flag_bitsILi2ELi8EEENSJ_INS5_IJNS5_IJSB_NSA_ILi8EEEEEENS5_IJSK_SQ_EEEEEENS5_IJNS5_IJS1C_SF_EEESN_EEEEEEEvNS4_8identityES1I_NS1J_INS1K_ILi3ELi4ELi3EEENS4_18smem_ptr_flag_bitsILi8EEENSJ_INS5_IJS1O_SF_EEENS5_IJSF_SB_EEEEEEEvS1W_EENS_8epilogue10collective6detail29Sm90TmaWarpSpecializedAdapterINS26_15DefaultEpilogueIfNS5_IJSB_llEEES2A_NS25_6thread17LinearCombinationIfLi1EffLNS2B_9ScaleType4KindE0ELNS_15FloatRoundStyleE2EfEENS1_15EpilogueDefaultEEEEEvvEEEEvNT_6ParamsE,"",@"SHT_CUDA_INFO"
	.sectionflags	@""
	.align	4


	//----- nvinfo : EIATTR_CUDA_API_VERSION
	.align		4
        /*0000*/ 	.byte	0x04, 0x37
        /*0002*/ 	.short	(.L_18 - .L_17)
.L_17:
        /*0004*/ 	.word	0x00000082


	//----- nvinfo : EIATTR_KPARAM_INFO
	.align		4
.L_18:
        /*0008*/ 	.byte	0x04, 0x17
        /*000a*/ 	.short	(.L_20 - .L_19)
.L_19:
        /*000c*/ 	.word	0x00000000
        /*0010*/ 	.short	0x0000
        /*0012*/ 	.short	0x0070
        /*0014*/ 	.byte	0x00, 0xf0, 0x01, 0x14


	//----- nvinfo : EIATTR_SPARSE_MMA_MASK
	.align		4
.L_20:
        /*0018*/ 	.byte	0x03, 0x50
        /*001a*/ 	.short	0x0001


	//----- nvinfo : EIATTR_MAXREG_COUNT
	.align		4
        /*001c*/ 	.byte	0x03, 0x1b
        /*001e*/ 	.short	0x00a8


	//----- nvinfo : EIATTR_NUM_BARRIERS
	.align		4
        /*0020*/ 	.byte	0x02, 0x4c
        /*0022*/ 	.byte	0x01
	.zero		1


	//----- nvinfo : EIATTR_ANNOTATIONS
	.align		4
        /*0024*/ 	.byte	0x04, 0x55
        /*0026*/ 	.short	(.L_22 - .L_21)


	//   ....[0]....
.L_21:
        /*0028*/ 	.word	0x00000001
        /*002c*/ 	.byte	0xe0, 0x05, 0x00, 0x00, 0x01, 0x00, 0x00, 0x00, 0x00, 0x06, 0x00, 0x00, 0x01, 0x00, 0x00, 0x00
        /* <DEDUP_REMOVED lines=188> */
        /*0bfc*/ 	.byte	0xf0, 0x0c, 0x01, 0x00


	//----- nvinfo : EIATTR_MERCURY_ISA_VERSION
	.align		4
.L_22:
        /*0c00*/ 	.byte	0x03, 0x5f
        /*0c02*/ 	.short	0x0101


	//----- nvinfo : EIATTR_INT_WARP_WIDE_INSTR_OFFSETS
	.align		4
        /*0c04*/ 	.byte	0x04, 0x31
        /*0c06*/ 	.short	(.L_24 - .L_23)


	//   ....[0]....
.L_23:
        /*0c08*/ 	.word	0x000004b0


	//   ....[1]....
        /*0c0c*/ 	.word	0x000004c0


	//   ....[2]....
        /*0c10*/ 	.word	0x000005f0


	//----- nvinfo : EIATTR_COOP_GROUP_MASK_REGIDS
	.align		4
.L_24:
        /*0c14*/ 	.byte	0x04, 0x29
        /*0c16*/ 	.short	(.L_26 - .L_25)


	//   ....[0]....
.L_25:
        /*0c18*/ 	.word	0xffffffff


	//   ....[1]....
        /*0c1c*/ 	.word	0xffffffff


	//   ....[2]....
        /*0c20*/ 	.word	0xffffffff


	//   ....[3]....
        /*0c24*/ 	.word	0xffffffff


	//   ....[4]....
        /*0c28*/ 	.word	0xffffffff


	//----- nvinfo : EIATTR_COOP_GROUP_INSTR_OFFSETS
	.align		4
.L_26:
        /*0c2c*/ 	.byte	0x04, 0x28
        /*0c2e*/ 	.short	(.L_28 - .L_27)


	//   ....[0]....
.L_27:
        /*0c30*/ 	.word	0x00000070


	//   ....[1]....
        /*0c34*/ 	.word	0x00000080


	//   ....[2]....
        /*0c38*/ 	.word	0x000001d0


	//   ....[3]....
        /*0c3c*/ 	.word	0x00000400


	//   ....[4]....
        /*0c40*/ 	.word	0x00001630


	//----- nvinfo : EIATTR_REG_RECONFIG
	.align		4
.L_28:
        /*0c44*/ 	.byte	0x01, 0x54
	.zero		2


	//----- nvinfo : EIATTR_MBARRIER_INSTR_OFFSETS
	.align		4
        /*0c48*/ 	.byte	0x04, 0x39
        /*0c4a*/ 	.short	(.L_30 - .L_29)


	//   ....[0]....
.L_29:
        /*0c4c*/ 	.word	0x00000350
        /*0c50*/ 	.word	0x000000ff
        /*0c54*/ 	.word	0x00000000
        /*0c58*/ 	.short	0x0100
        /*0c5a*/ 	.byte	0x09
	.zero		1


	//   ....[1]....
        /*0c5c*/ 	.word	0x00000360
        /*0c60*/ 	.word	0x000000ff
        /*0c64*/ 	.word	0x00000028
        /*0c68*/ 	.short	0x0100
        /*0c6a*/ 	.byte	0x09
	.zero		1


	//   ....[2]....
        /*0c6c*/ 	.word	0x00000370
        /*0c70*/ 	.word	0x000000ff
        /*0c74*/ 	.word	0x00000008
        /*0c78*/ 	.short	0x0100
        /*0c7a*/ 	.byte	0x09
	.zero		1


	//   ....[3]....
        /*0c7c*/ 	.word	0x00000380
        /*0c80*/ 	.word	0x000000ff
        /*0c84*/ 	.word	0x00000030
        /*0c88*/ 	.short	0x0100
        /*0c8a*/ 	.byte	0x09
	.zero		1


	//   ....[4]....
        /*0c8c*/ 	.word	0x00000390
        /*0c90*/ 	.word	0x000000ff
        /*0c94*/ 	.word	0x00000010
        /*0c98*/ 	.short	0x0100
        /*0c9a*/ 	.byte	0x09
	.zero		1


	//   ....[5]....
        /*0c9c*/ 	.word	0x000003a0
        /*0ca0*/ 	.word	0x000000ff
        /*0ca4*/ 	.word	0x00000038
        /*0ca8*/ 	.short	0x0100
        /*0caa*/ 	.byte	0x09
	.zero		1


	//   ....[6]....
        /*0cac*/ 	.word	0x000003b0
        /*0cb0*/ 	.word	0x000000ff
        /*0cb4*/ 	.word	0x00000018
        /*0cb8*/ 	.short	0x0100
        /*0cba*/ 	.byte	0x09
	.zero		1


	//   ....[7]....
        /*0cbc*/ 	.word	0x000003c0
        /*0cc0*/ 	.word	0x000000ff
        /*0cc4*/ 	.word	0x00000040
        /*0cc8*/ 	.short	0x0100
        /*0cca*/ 	.byte	0x09
	.zero		1


	//   ....[8]....
        /*0ccc*/ 	.word	0x000003d0
        /*0cd0*/ 	.word	0x000000ff
        /*0cd4*/ 	.word	0x00000020
        /*0cd8*/ 	.short	0x0100
        /*0cda*/ 	.byte	0x09
	.zero		1


	//   ....[9]....
        /*0cdc*/ 	.word	0x000003e0
        /*0ce0*/ 	.word	0x000000ff
        /*0ce4*/ 	.word	0x00000048
        /*0ce8*/ 	.short	0x0100
        /*0cea*/ 	.byte	0x09
	.zero		1


	//   ....[10]....
        /*0cec*/ 	.word	0x00000620
        /*0cf0*/ 	.word	0x000000ff
        /*0cf4*/ 	.word	0x00000060
        /*0cf8*/ 	.short	0x0100
        /*0cfa*/ 	.byte	0x06
	.zero		1


	//   ....[11]....
        /*0cfc*/ 	.word	0x00000630
        /*0d00*/ 	.word	0x000000ff
        /*0d04*/ 	.word	0x00000068
        /*0d08*/ 	.short	0x0100
        /*0d0a*/ 	.byte	0x06
	.zero		1


	//   ....[12]....
        /*0d0c*/ 	.word	0x00001bf0
        /*0d10*/ 	.word	0x000000ff
        /*0d14*/ 	.word	0x00000000
        /*0d18*/ 	.short	0x010a
        /*0d1a*/ 	.byte	0x08
	.zero		1


	//   ....[13]....
        /*0d1c*/ 	.word	0x00001c30
        /*0d20*/ 	.word	0x000000ff
        /*0d24*/ 	.word	0x00000000
        /*0d28*/ 	.short	0x010a
        /*0d2a*/ 	.byte	0x08
	.zero		1


	//   ....[14]....
        /*0d2c*/ 	.word	0x00002d50
        /*0d30*/ 	.word	0x000000ff
        /*0d34*/ 	.word	0x00000000
        /*0d38*/ 	.short	0x0101
        /*0d3a*/ 	.byte	0x07
	.zero		1


	//   ....[15]....
        /*0d3c*/ 	.word	0x000107b0
        /*0d40*/ 	.word	0x0000000d
        /*0d44*/ 	.word	0x00000028
        /*0d48*/ 	.short	0x010a
        /*0d4a*/ 	.byte	0x3f
	.zero		1


	//   ....[16]....
        /*0d4c*/ 	.word	0x00010c30
        /*0d50*/ 	.word	0x00000004
        /*0d54*/ 	.word	0x00000068
        /*0d58*/ 	.short	0x0101
        /*0d5a*/ 	.byte	0x3f
	.zero		1


	//   ....[17]....
        /*0d5c*/ 	.word	0x000113a0
        /*0d60*/ 	.word	0x00000007
        /*0d64*/ 	.word	0x00000000
        /*0d68*/ 	.short	0x010a
        /*0d6a*/ 	.byte	0x3f
	.zero		1


	//   ....[18]....
        /*0d6c*/ 	.word	0x00011420
        /*0d70*/ 	.word	0x00000009
        /*0d74*/ 	.word	0x00000000
        /*0d78*/ 	.short	0x010a
        /*0d7a*/ 	.byte	0x3f
	.zero		1


	//   ....[19]....
        /*0d7c*/ 	.word	0x000114b0
        /*0d80*/ 	.word	0x00000006
        /*0d84*/ 	.word	0x00000000
        /*0d88*/ 	.short	0x010a
        /*0d8a*/ 	.byte	0x3f
	.zero		1


	//   ....[20]....
        /*0d8c*/ 	.word	0x00011540
        /*0d90*/ 	.word	0x00000009
        /*0d94*/ 	.word	0x00000000
        /*0d98*/ 	.short	0x010a
        /*0d9a*/ 	.byte	0x3f
	.zero		1


	//   ....[21]....
        /*0d9c*/ 	.word	0x000115d0
        /*0da0*/ 	.word	0x00000003
        /*0da4*/ 	.word	0x00000000
        /*0da8*/ 	.short	0x010a
        /*0daa*/ 	.byte	0x3f
	.zero		1


	//   ....[22]....
        /*0dac*/ 	.word	0x00011640
        /*0db0*/ 	.word	0x00000099
        /*0db4*/ 	.word	0x00000000
        /*0db8*/ 	.short	0x010a
        /*0dba*/ 	.byte	0x3f
	.zero		1


	//   ....[23]....
        /*0dbc*/ 	.word	0x00011710
        /*0dc0*/ 	.word	0x0000000d
        /*0dc4*/ 	.word	0x00000028
        /*0dc8*/ 	.short	0x010a
        /*0dca*/ 	.byte	0x3f
	.zero		1


	//   ....[24]....
        /*0dcc*/ 	.word	0x000117f0
        /*0dd0*/ 	.word	0x00000007
        /*0dd4*/ 	.word	0x00000000
        /*0dd8*/ 	.short	0x010a
        /*0dda*/ 	.byte	0x3f
	.zero		1


	//   ....[25]....
        /*0ddc*/ 	.word	0x00011840
        /*0de0*/ 	.word	0x00000009
        /*0de4*/ 	.word	0x00000000
        /*0de8*/ 	.short	0x010a
        /*0dea*/ 	.byte	0x3f
	.zero		1


	//   ....[26]....
        /*0dec*/ 	.word	0x00011890
        /*0df0*/ 	.word	0x00000006
        /*0df4*/ 	.word	0x00000000
        /*0df8*/ 	.short	0x010a
        /*0dfa*/ 	.byte	0x3f
	.zero		1


	//   ....[27]....
        /*0dfc*/ 	.word	0x000118e0
        /*0e00*/ 	.word	0x00000009
        /*0e04*/ 	.word	0x00000000
        /*0e08*/ 	.short	0x010a
        /*0e0a*/ 	.byte	0x3f
	.zero		1


	//----- nvinfo : EIATTR_NUM_MBARRIERS
	.align		4
.L_30:
        /*0e0c*/ 	.byte	0x03, 0x38
        /*0e0e*/ 	.short	0x000c


	//----- nvinfo : EIATTR_EXIT_INSTR_OFFSETS
	.align		4
        /*0e10*/ 	.byte	0x04, 0x1c
        /*0e12*/ 	.short	(.L_32 - .L_31)


	//   ....[0]....
.L_31:
        /*0e14*/ 	.word	0x00000690


	//   ....[1]....
        /*0e18*/ 	.word	0x00000fe0


	//   ....[2]....
        /*0e1c*/ 	.word	0x0000fdc0


	//   ....[3]....
        /*0e20*/ 	.word	0x00010410


	//   ....[4]....
        /*0e24*/ 	.word	0x00011620


	//----- nvinfo : EIATTR_MAX_THREADS
	.align		4
.L_32:
        /*0e28*/ 	.byte	0x04, 0x05
        /*0e2a*/ 	.short	(.L_34 - .L_33)
.L_33:
        /*0e2c*/ 	.word	0x00000180
        /*0e30*/ 	.word	0x00000001
        /*0e34*/ 	.word	0x00000001


	//----- nvinfo : EIATTR_CRS_STACK_SIZE
	.align		4
.L_34:
        /*0e38*/ 	.byte	0x04, 0x1e
        /*0e3a*/ 	.short	(.L_36 - .L_35)
.L_35:
        /*0e3c*/ 	.word	0x00000000


	//----- nvinfo : EIATTR_CBANK_PARAM_SIZE
	.align		4
.L_36:
        /*0e40*/ 	.byte	0x03, 0x19
        /*0e42*/ 	.short	0x0570


	//----- nvinfo : EIATTR_PARAM_CBANK
	.align		4
        /*0e44*/ 	.byte	0x04, 0x0a
        /*0e46*/ 	.short	(.L_38 - .L_37)
	.align		4
.L_37:
        /*0e48*/ 	.word	index@(.nv.constant0._ZN7cutlass13device_kernelINS_4gemm6kernel13GemmUniversalIN4cute5tupleIJiiiiEEENS1_10collective13CollectiveMmaINS1_43MainloopSm90TmaGmmaWarpSpecializedSparseFP8ILi5ENS5_IJNS4_1CILi1EEESB_SB_EEENS1_35KernelTmaWarpSpecializedCooperativeEEENS5_IJNSA_ILi128EEENSA_ILi256EEESF_EEENS_12float_e4m3_tENS5_IJNS4_6LayoutINS5_IJiNS5_IJNSA_ILi2EEEiEEEiEEENS5_IJlNS5_IJSB_SK_EEElEEEEENSJ_INS5_IJNS5_IJNSA_ILi64EEEiEEENS5_IJSF_iEEEiEEENS5_IJNS5_IJSF_NSA_ILi8192EEEEEENS5_IJSB_lEEElEEEEEEEESI_NS5_IJlSB_lEEENS4_8TiledMMAINS4_8MMA_AtomIJNS4_4SM904GMMA6SPARSE32GMMA_64x256x64_F32E4M3E4M3_SS_TNILNS14_7ScaleInE1ELS17_1ELNS14_9SparseSelE0EEEEEENSJ_INS5_IJSK_SB_SB_EEENS5_IJSB_NSA_ILi0EEES1C_EEEEENS5_IJNS4_10UnderscoreES1F_S1F_EEEEENS4_13SM90_TMA_LOADENS4_14ComposedLayoutINS4_7SwizzleILi2ELi4ELi3EEENS4_25smem_sparse_ptr_flag_bitsILi2ELi8EEENSJ_INS5_IJNS5_IJSB_NSA_ILi8EEEEEENS5_IJSK_SQ_EEEEEENS5_IJNS5_IJS1C_SF_EEESN_EEEEEEEvNS4_8identityES1I_NS1J_INS1K_ILi3ELi4ELi3EEENS4_18smem_ptr_flag_bitsILi8EEENSJ_INS5_IJS1O_SF_EEENS5_IJSF_SB_EEEEEEEvS1W_EENS_8epilogue10collective6detail29Sm90TmaWarpSpecializedAdapterINS26_15DefaultEpilogueIfNS5_IJSB_llEEES2A_NS25_6thread17LinearCombinationIfLi1EffLNS2B_9ScaleType4KindE0ELNS_15FloatRoundStyleE2EfEENS1_15EpilogueDefaultEEEEEvvEEEEvNT_6ParamsE)
        /*0e4c*/ 	.short	0x0210
        /*0e4e*/ 	.short	0x0570


	//----- nvinfo : EIATTR_SW_WAR
	.align		4
.L_38:
        /*0e50*/ 	.byte	0x04, 0x36
        /*0e52*/ 	.short	(.L_40 - .L_39)
.L_39:
        /*0e54*/ 	.word	0x00000008
.L_40:


//--------------------- .nv.callgraph             --------------------------
	.section	.nv.callgraph,"",@"SHT_CUDA_CALLGRAPH"
	.align	4
	.sectionentsize	8
	.align		4
        /*0000*/ 	.word	0x00000000
	.align		4
        /*0004*/ 	.word	0xffffffff
	.align		4
        /*0008*/ 	.word	0x00000000
	.align		4
        /*000c*/ 	.word	0xfffffffe
	.align		4
        /*0010*/ 	.word	0x00000000
	.align		4
        /*0014*/ 	.word	0xfffffffd
	.align		4
        /*0018*/ 	.word	0x00000000
	.align		4
        /*001c*/ 	.word	0xfffffffc


//--------------------- .nv.constant4             --------------------------
	.section	.nv.constant4,"a",@progbits
	.align	8
	.align		8
.nv.constant4:
        /*0000*/ 	.dword	_ZN39_INTERNAL_79ee8a53_4_k_cu_f5e05211_35944cuda3std3__45__cpo5beginE
	.align		8
        /*0008*/ 	.dword	_ZN39_INTERNAL_79ee8a53_4_k_cu_f5e05211_35944cuda3std3__45__cpo3endE
	.align		8
        /*0010*/ 	.dword	_ZN39_INTERNAL_79ee8a53_4_k_cu_f5e05211_35944cuda3std3__45__cpo6cbeginE
	.align		8
        /*0018*/ 	.dword	_ZN39_INTERNAL_79ee8a53_4_k_cu_f5e05211_35944cuda3std3__45__cpo4cendE
	.align		8
        /*0020*/ 	.dword	_ZN39_INTERNAL_79ee8a53_4_k_cu_f5e05211_35944cuda3std3__441_GLOBAL__N__79ee8a53_4_k_cu_f5e05211_35946ignoreE
	.align		8
        /*0028*/ 	.dword	_ZN39_INTERNAL_79ee8a53_4_k_cu_f5e05211_35944cuda3std3__419piecewise_constructE
	.align		8
        /*0030*/ 	.dword	_ZN39_INTERNAL_79ee8a53_4_k_cu_f5e05211_35944cuda3std3__48in_placeE
	.align		8
        /*0038*/ 	.dword	_ZN39_INTERNAL_79ee8a53_4_k_cu_f5e05211_35944cuda3std6ranges3__45__cpo4swapE
	.align		8
        /*0040*/ 	.dword	_ZN39_INTERNAL_79ee8a53_4_k_cu_f5e05211_35944cuda3std6ranges3__45__cpo9iter_moveE
	.align		8
        /*0048*/ 	.dword	_ZN39_INTERNAL_79ee8a53_4_k_cu_f5e05211_35944cute7productE
	.align		8
        /*0050*/ 	.dword	_ZN39_INTERNAL_79ee8a53_4_k_cu_f5e05211_35944cute1_E


//--------------------- .text._ZN7cutlass13device_kernelINS_4gemm6kernel13GemmUniversalIN4cute5tupleIJiiiiEEENS1_10collective13CollectiveMmaINS1_43MainloopSm90TmaGmmaWarpSpecializedSparseFP8ILi5ENS5_IJNS4_1CILi1EEESB_SB_EEENS1_35KernelTmaWarpSpecializedCooperativeEEENS5_IJNSA_ILi128EEENSA_ILi256EEESF_EEENS_12float_e4m3_tENS5_IJNS4_6LayoutINS5_IJiNS5_IJNSA_ILi2EEEiEEEiEEENS5_IJlNS5_IJSB_SK_EEElEEEEENSJ_INS5_IJNS5_IJNSA_ILi64EEEiEEENS5_IJSF_iEEEiEEENS5_IJNS5_IJSF_NSA_ILi8192EEEEEENS5_IJSB_lEEElEEEEEEEESI_NS5_IJlSB_lEEENS4_8TiledMMAINS4_8MMA_AtomIJNS4_4SM904GMMA6SPARSE32GMMA_64x256x64_F32E4M3E4M3_SS_TNILNS14_7ScaleInE1ELS17_1ELNS14_9SparseSelE0EEEEEENSJ_INS5_IJSK_SB_SB_EEENS5_IJSB_NSA_ILi0EEES1C_EEEEENS5_IJNS4_10UnderscoreES1F_S1F_EEEEENS4_13SM90_TMA_LOADENS4_14ComposedLayoutINS4_7SwizzleILi2ELi4ELi3EEENS4_25smem_sparse_ptr_flag_bitsILi2ELi8EEENSJ_INS5_IJNS5_IJSB_NSA_ILi8EEEEEENS5_IJSK_SQ_EEEEEENS5_IJNS5_IJS1C_SF_EEESN_EEEEEEEvNS4_8identityES1I_NS1J_INS1K_ILi3ELi4ELi3EEENS4_18smem_ptr_flag_bitsILi8EEENSJ_INS5_IJS1O_SF_EEENS5_IJSF_SB_EEEEEEEvS1W_EENS_8epilogue10collective6detail29Sm90TmaWarpSpecializedAdapterINS26_15DefaultEpilogueIfNS5_IJSB_llEEES2A_NS25_6thread17LinearCombinationIfLi1EffLNS2B_9ScaleType4KindE0ELNS_15FloatRoundStyleE2EfEENS1_15EpilogueDefaultEEEEEvvEEEEvNT_6ParamsE --------------------------
	.section	.text._ZN7cutlass13device_kernelINS_4gemm6kernel13GemmUniversalIN4cute5tupleIJiiiiEEENS1_10collective13CollectiveMmaINS1_43MainloopSm90TmaGmmaWarpSpecializedSparseFP8ILi5ENS5_IJNS4_1CILi1EEESB_SB_EEENS1_35KernelTmaWarpSpecializedCooperativeEEENS5_IJNSA_ILi128EEENSA_ILi256EEESF_EEENS_12float_e4m3_tENS5_IJNS4_6LayoutINS5_IJiNS5_IJNSA_ILi2EEEiEEEiEEENS5_IJlNS5_IJSB_SK_EEElEEEEENSJ_INS5_IJNS5_IJNSA_ILi64EEEiEEENS5_IJSF_iEEEiEEENS5_IJNS5_IJSF_NSA_ILi8192EEEEEENS5_IJSB_lEEElEEEEEEEESI_NS5_IJlSB_lEEENS4_8TiledMMAINS4_8MMA_AtomIJNS4_4SM904GMMA6SPARSE32GMMA_64x256x64_F32E4M3E4M3_SS_TNILNS14_7ScaleInE1ELS17_1ELNS14_9SparseSelE0EEEEEENSJ_INS5_IJSK_SB_SB_EEENS5_IJSB_NSA_ILi0EEES1C_EEEEENS5_IJNS4_10UnderscoreES1F_S1F_EEEEENS4_13SM90_TMA_LOADENS4_14ComposedLayoutINS4_7SwizzleILi2ELi4ELi3EEENS4_25smem_sparse_ptr_flag_bitsILi2ELi8EEENSJ_INS5_IJNS5_IJSB_NSA_ILi8EEEEEENS5_IJSK_SQ_EEEEEENS5_IJNS5_IJS1C_SF_EEESN_EEEEEEEvNS4_8identityES1I_NS1J_INS1K_ILi3ELi4ELi3EEENS4_18smem_ptr_flag_bitsILi8EEENSJ_INS5_IJS1O_SF_EEENS5_IJSF_SB_EEEEEEEvS1W_EENS_8epilogue10collective6detail29Sm90TmaWarpSpecializedAdapterINS26_15DefaultEpilogueIfNS5_IJSB_llEEES2A_NS25_6thread17LinearCombinationIfLi1EffLNS2B_9ScaleType4KindE0ELNS_15FloatRoundStyleE2EfEENS1_15EpilogueDefaultEEEEEvvEEEEvNT_6ParamsE,"ax",@progbits
	.align	128
.text._ZN7cutlass13device_kernelINS_4gemm6kernel13GemmUniversalIN4cute5tupleIJiiiiEEENS1_10collective13CollectiveMmaINS1_43MainloopSm90TmaGmmaWarpSpecializedSparseFP8ILi5ENS5_IJNS4_1CILi1EEESB_SB_EEENS1_35KernelTmaWarpSpecializedCooperativeEEENS5_IJNSA_ILi128EEENSA_ILi256EEESF_EEENS_12float_e4m3_tENS5_IJNS4_6LayoutINS5_IJiNS5_IJNSA_ILi2EEEiEEEiEEENS5_IJlNS5_IJSB_SK_EEElEEEEENSJ_INS5_IJNS5_IJNSA_ILi64EEEiEEENS5_IJSF_iEEEiEEENS5_IJNS5_IJSF_NSA_ILi8192EEEEEENS5_IJSB_lEEElEEEEEEEESI_NS5_IJlSB_lEEENS4_8TiledMMAINS4_8MMA_AtomIJNS4_4SM904GMMA6SPARSE32GMMA_64x256x64_F32E4M3E4M3_SS_TNILNS14_7ScaleInE1ELS17_1ELNS14_9SparseSelE0EEEEEENSJ_INS5_IJSK_SB_SB_EEENS5_IJSB_NSA_ILi0EEES1C_EEEEENS5_IJNS4_10UnderscoreES1F_S1F_EEEEENS4_13SM90_TMA_LOADENS4_14ComposedLayoutINS4_7SwizzleILi2ELi4ELi3EEENS4_25smem_sparse_ptr_flag_bitsILi2ELi8EEENSJ_INS5_IJNS5_IJSB_NSA_ILi8EEEEEENS5_IJSK_SQ_EEEEEENS5_IJNS5_IJS1C_SF_EEESN_EEEEEEEvNS4_8identityES1I_NS1J_INS1K_ILi3ELi4ELi3EEENS4_18smem_ptr_flag_bitsILi8EEENSJ_INS5_IJS1O_SF_EEENS5_IJSF_SB_EEEEEEEvS1W_EENS_8epilogue10collective6detail29Sm90TmaWarpSpecializedAdapterINS26_15DefaultEpilogueIfNS5_IJSB_llEEES2A_NS25_6thread17LinearCombinationIfLi1EffLNS2B_9ScaleType4KindE0ELNS_15FloatRoundStyleE2EfEENS1_15EpilogueDefaultEEEEEvvEEEEvNT_6ParamsE:
        .type           _ZN7cutlass13device_kernelINS_4gemm6kernel13GemmUniversalIN4cute5tupleIJiiiiEEENS1_10collective13CollectiveMmaINS1_43MainloopSm90TmaGmmaWarpSpecializedSparseFP8ILi5ENS5_IJNS4_1CILi1EEESB_SB_EEENS1_35KernelTmaWarpSpecializedCooperativeEEENS5_IJNSA_ILi128EEENSA_ILi256EEESF_EEENS_12float_e4m3_tENS5_IJNS4_6LayoutINS5_IJiNS5_IJNSA_ILi2EEEiEEEiEEENS5_IJlNS5_IJSB_SK_EEElEEEEENSJ_INS5_IJNS5_IJNSA_ILi64EEEiEEENS5_IJSF_iEEEiEEENS5_IJNS5_IJSF_NSA_ILi8192EEEEEENS5_IJSB_lEEElEEEEEEEESI_NS5_IJlSB_lEEENS4_8TiledMMAINS4_8MMA_AtomIJNS4_4SM904GMMA6SPARSE32GMMA_64x256x64_F32E4M3E4M3_SS_TNILNS14_7ScaleInE1ELS17_1ELNS14_9SparseSelE0EEEEEENSJ_INS5_IJSK_SB_SB_EEENS5_IJSB_NSA_ILi0EEES1C_EEEEENS5_IJNS4_10UnderscoreES1F_S1F_EEEEENS4_13SM90_TMA_LOADENS4_14ComposedLayoutINS4_7SwizzleILi2ELi4ELi3EEENS4_25smem_sparse_ptr_flag_bitsILi2ELi8EEENSJ_INS5_IJNS5_IJSB_NSA_ILi8EEEEEENS5_IJSK_SQ_EEEEEENS5_IJNS5_IJS1C_SF_EEESN_EEEEEEEvNS4_8identityES1I_NS1J_INS1K_ILi3ELi4ELi3EEENS4_18smem_ptr_flag_bitsILi8EEENSJ_INS5_IJS1O_SF_EEENS5_IJSF_SB_EEEEEEEvS1W_EENS_8epilogue10collective6detail29Sm90TmaWarpSpecializedAdapterINS26_15DefaultEpilogueIfNS5_IJSB_llEEES2A_NS25_6thread17LinearCombinationIfLi1EffLNS2B_9ScaleType4KindE0ELNS_15FloatRoundStyleE2EfEENS1_15EpilogueDefaultEEEEEvvEEEEvNT_6ParamsE,@function
        .size           _ZN7cutlass13device_kernelINS_4gemm6kernel13GemmUniversalIN4cute5tupleIJiiiiEEENS1_10collective13CollectiveMmaINS1_43MainloopSm90TmaGmmaWarpSpecializedSparseFP8ILi5ENS5_IJNS4_1CILi1EEESB_SB_EEENS1_35KernelTmaWarpSpecializedCooperativeEEENS5_IJNSA_ILi128EEENSA_ILi256EEESF_EEENS_12float_e4m3_tENS5_IJNS4_6LayoutINS5_IJiNS5_IJNSA_ILi2EEEiEEEiEEENS5_IJlNS5_IJSB_SK_EEElEEEEENSJ_INS5_IJNS5_IJNSA_ILi64EEEiEEENS5_IJSF_iEEEiEEENS5_IJNS5_IJSF_NSA_ILi8192EEEEEENS5_IJSB_lEEElEEEEEEEESI_NS5_IJlSB_lEEENS4_8TiledMMAINS4_8MMA_AtomIJNS4_4SM904GMMA6SPARSE32GMMA_64x256x64_F32E4M3E4M3_SS_TNILNS14_7ScaleInE1ELS17_1ELNS14_9SparseSelE0EEEEEENSJ_INS5_IJSK_SB_SB_EEENS5_IJSB_NSA_ILi0EEES1C_EEEEENS5_IJNS4_10UnderscoreES1F_S1F_EEEEENS4_13SM90_TMA_LOADENS4_14ComposedLayoutINS4_7SwizzleILi2ELi4ELi3EEENS4_25smem_sparse_ptr_flag_bitsILi2ELi8EEENSJ_INS5_IJNS5_IJSB_NSA_ILi8EEEEEENS5_IJSK_SQ_EEEEEENS5_IJNS5_IJS1C_SF_EEESN_EEEEEEEvNS4_8identityES1I_NS1J_INS1K_ILi3ELi4ELi3EEENS4_18smem_ptr_flag_bitsILi8EEENSJ_INS5_IJS1O_SF_EEENS5_IJSF_SB_EEEEEEEvS1W_EENS_8epilogue10collective6detail29Sm90TmaWarpSpecializedAdapterINS26_15DefaultEpilogueIfNS5_IJSB_llEEES2A_NS25_6thread17LinearCombinationIfLi1EffLNS2B_9ScaleType4KindE0ELNS_15FloatRoundStyleE2EfEENS1_15EpilogueDefaultEEEEEvvEEEEvNT_6ParamsE,(.L_x_257 - _ZN7cutlass13device_kernelINS_4gemm6kernel13GemmUniversalIN4cute5tupleIJiiiiEEENS1_10collective13CollectiveMmaINS1_43MainloopSm90TmaGmmaWarpSpecializedSparseFP8ILi5ENS5_IJNS4_1CILi1EEESB_SB_EEENS1_35KernelTmaWarpSpecializedCooperativeEEENS5_IJNSA_ILi128EEENSA_ILi256EEESF_EEENS_12float_e4m3_tENS5_IJNS4_6LayoutINS5_IJiNS5_IJNSA_ILi2EEEiEEEiEEENS5_IJlNS5_IJSB_SK_EEElEEEEENSJ_INS5_IJNS5_IJNSA_ILi64EEEiEEENS5_IJSF_iEEEiEEENS5_IJNS5_IJSF_NSA_ILi8192EEEEEENS5_IJSB_lEEElEEEEEEEESI_NS5_IJlSB_lEEENS4_8TiledMMAINS4_8MMA_AtomIJNS4_4SM904GMMA6SPARSE32GMMA_64x256x64_F32E4M3E4M3_SS_TNILNS14_7ScaleInE1ELS17_1ELNS14_9SparseSelE0EEEEEENSJ_INS5_IJSK_SB_SB_EEENS5_IJSB_NSA_ILi0EEES1C_EEEEENS5_IJNS4_10UnderscoreES1F_S1F_EEEEENS4_13SM90_TMA_LOADENS4_14ComposedLayoutINS4_7SwizzleILi2ELi4ELi3EEENS4_25smem_sparse_ptr_flag_bitsILi2ELi8EEENSJ_INS5_IJNS5_IJSB_NSA_ILi8EEEEEENS5_IJSK_SQ_EEEEEENS5_IJNS5_IJS1C_SF_EEESN_EEEEEEEvNS4_8identityES1I_NS1J_INS1K_ILi3ELi4ELi3EEENS4_18smem_ptr_flag_bitsILi8EEENSJ_INS5_IJS1O_SF_EEENS5_IJSF_SB_EEEEEEEvS1W_EENS_8epilogue10collective6detail29Sm90TmaWarpSpecializedAdapterINS26_15DefaultEpilogueIfNS5_IJSB_llEEES2A_NS25_6thread17LinearCombinationIfLi1EffLNS2B_9ScaleType4KindE0ELNS_15FloatRoundStyleE2EfEENS1_15EpilogueDefaultEEEEEvvEEEEvNT_6ParamsE)
        .other          _ZN7cutlass13device_kernelINS_4gemm6kernel13GemmUniversalIN4cute5tupleIJiiiiEEENS1_10collective13CollectiveMmaINS1_43MainloopSm90TmaGmmaWarpSpecializedSparseFP8ILi5ENS5_IJNS4_1CILi1EEESB_SB_EEENS1_35KernelTmaWarpSpecializedCooperativeEEENS5_IJNSA_ILi128EEENSA_ILi256EEESF_EEENS_12float_e4m3_tENS5_IJNS4_6LayoutINS5_IJiNS5_IJNSA_ILi2EEEiEEEiEEENS5_IJlNS5_IJSB_SK_EEElEEEEENSJ_INS5_IJNS5_IJNSA_ILi64EEEiEEENS5_IJSF_iEEEiEEENS5_IJNS5_IJSF_NSA_ILi8192EEEEEENS5_IJSB_lEEElEEEEEEEESI_NS5_IJlSB_lEEENS4_8TiledMMAINS4_8MMA_AtomIJNS4_4SM904GMMA6SPARSE32GMMA_64x256x64_F32E4M3E4M3_SS_TNILNS14_7ScaleInE1ELS17_1ELNS14_9SparseSelE0EEEEEENSJ_INS5_IJSK_SB_SB_EEENS5_IJSB_NSA_ILi0EEES1C_EEEEENS5_IJNS4_10UnderscoreES1F_S1F_EEEEENS4_13SM90_TMA_LOADENS4_14ComposedLayoutINS4_7SwizzleILi2ELi4ELi3EEENS4_25smem_sparse_ptr_flag_bitsILi2ELi8EEENSJ_INS5_IJNS5_IJSB_NSA_ILi8EEEEEENS5_IJSK_SQ_EEEEEENS5_IJNS5_IJS1C_SF_EEESN_EEEEEEEvNS4_8identityES1I_NS1J_INS1K_ILi3ELi4ELi3EEENS4_18smem_ptr_flag_bitsILi8EEENSJ_INS5_IJS1O_SF_EEENS5_IJSF_SB_EEEEEEEvS1W_EENS_8epilogue10collective6detail29Sm90TmaWarpSpecializedAdapterINS26_15DefaultEpilogueIfNS5_IJSB_llEEES2A_NS25_6thread17LinearCombinationIfLi1EffLNS2B_9ScaleType4KindE0ELNS_15FloatRoundStyleE2EfEENS1_15EpilogueDefaultEEEEEvvEEEEvNT_6ParamsE,@"STO_CUDA_ENTRY STV_DEFAULT"
_ZN7cutlass13device_kernelINS_4gemm6kernel13GemmUniversalIN4cute5tupleIJiiiiEEENS1_10collective13CollectiveMmaINS1_43MainloopSm90TmaGmmaWarpSpecializedSparseFP8ILi5ENS5_IJNS4_1CILi1EEESB_SB_EEENS1_35KernelTmaWarpSpecializedCooperativeEEENS5_IJNSA_ILi128EEENSA_ILi256EEESF_EEENS_12float_e4m3_tENS5_IJNS4_6LayoutINS5_IJiNS5_IJNSA_ILi2EEEiEEEiEEENS5_IJlNS5_IJSB_SK_EEElEEEEENSJ_INS5_IJNS5_IJNSA_ILi64EEEiEEENS5_IJSF_iEEEiEEENS5_IJNS5_IJSF_NSA_ILi8192EEEEEENS5_IJSB_lEEElEEEEEEEESI_NS5_IJlSB_lEEENS4_8TiledMMAINS4_8MMA_AtomIJNS4_4SM904GMMA6SPARSE32GMMA_64x256x64_F32E4M3E4M3_SS_TNILNS14_7ScaleInE1ELS17_1ELNS14_9SparseSelE0EEEEEENSJ_INS5_IJSK_SB_SB_EEENS5_IJSB_NSA_ILi0EEES1C_EEEEENS5_IJNS4_10UnderscoreES1F_S1F_EEEEENS4_13SM90_TMA_LOADENS4_14ComposedLayoutINS4_7SwizzleILi2ELi4ELi3EEENS4_25smem_sparse_ptr_flag_bitsILi2ELi8EEENSJ_INS5_IJNS5_IJSB_NSA_ILi8EEEEEENS5_IJSK_SQ_EEEEEENS5_IJNS5_IJS1C_SF_EEESN_EEEEEEEvNS4_8identityES1I_NS1J_INS1K_ILi3ELi4ELi3EEENS4_18smem_ptr_flag_bitsILi8EEENSJ_INS5_IJS1O_SF_EEENS5_IJSF_SB_EEEEEEEvS1W_EENS_8epilogue10collective6detail29Sm90TmaWarpSpecializedAdapterINS26_15DefaultEpilogueIfNS5_IJSB_llEEES2A_NS25_6thread17LinearCombinationIfLi1EffLNS2B_9ScaleType4KindE0ELNS_15FloatRoundStyleE2EfEENS1_15EpilogueDefaultEEEEEvvEEEEvNT_6ParamsE:
[----:B------:R-:W0:Y:S02]  /*0000*/  LDC R1, c[0x0][0x28] ;  /* 0x00000a00ff017b82 */ /* 0x000e240000000800 */
[----:B0-----:R-:W-:Y:S01]  /*0010*/  VIADD R1, R1, 0xffffff08 ;  /* 0xffffff0801017836 */ /* 0x001fe20000000000 */
[----:B------:R-:W0:Y:S01]  /*0020*/  S2R R2, SR_TID.X ;  /* 0x0000000000027919 */ /* 0x000e220000002100 */
[----:B------:R-:W-:Y:S01]  /*0030*/  ELECT P0, URZ, PT ;  /* 0x00000000003f782f */ /* 0x000fe20003800000 */
[----:B------:R-:W-:Y:S01]  /*0040*/  BSSY B0, `(.L_x_0) ;  /* 0x0000018000007945 */ /* 0x000fe20003800000 */
[--C-:B0-----:R-:W-:Y:S02]  /*0050*/  SHF.R.U32.HI R0, RZ, 0x5, R2.reuse ;  /* 0x00000005ff007819 */ /* 0x101fe40000011602 */
[----:B------:R-:W-:-:S03]  /*0060*/  SHF.R.U32.HI R2, RZ, 0x7, R2 ;  /* 0x00000007ff027819 */ /* 0x000fc60000011602 */
[----:B------:R-:W0:Y:S04]  /*0070*/  SHFL.IDX PT, R3, R0, RZ, 0x1f ;  /* 0x00001fff00037589 */ /* 0x000e2800000e0000 */
[----:B------:R-:W1:Y:S01]  /*0080*/  SHFL.IDX PT, R2, R2, RZ, 0x1f ;  /* 0x00001fff02027589 */ /* 0x000e6200000e0000 */
[----:B0-----:R-:W-:Y:S02]  /*0090*/  R2UR UR4, R3 ;  /* 0x00000000030472ca */ /* 0x001fe400000e0000 */
[----:B-1----:R-:W-:-:S11]  /*00a0*/  R2UR UR6, R2 ;  /* 0x00000000020672ca */ /* 0x002fd600000e0000 */
[----:B------:R-:W-:Y:S02]  /*00b0*/  USHF.R.S32.HI UR5, URZ, 0x1f, UR4 ;  /* 0x0000001f3f057899 */ /* 0x000fe40008011404 */
[----:B------:R-:W-:Y:S02]  /*00c0*/  ISETP.NE.OR P0, PT, RZ, UR4, !P0 ;  /* 0x00000004ff007c0c */ /* 0x000fe4000c705670 */
[----:B------:R-:W-:-:S04]  /*00d0*/  ULEA.HI UR5, UR5, UR4, URZ, 0x2 ;  /* 0x0000000405057291 */ /* 0x000fc8000f8f103f */
[----:B------:R-:W-:-:S04]  /*00e0*/  ULOP3.LUT UR5, UR5, 0xfffffffc, URZ, 0xc0, !UPT ;  /* 0xfffffffc05057892 */ /* 0x000fc8000f8ec03f */
[----:B------:R-:W-:-:S03]  /*00f0*/  UIADD3 UR8, UR4, -UR5, URZ ;  /* 0x8000000504087290 */ /* 0x000fc6000fffe03f */
[----:B------:R-:W-:Y:S09]  /*0100*/  @P0 BRA `(.L_x_1) ;  /* 0x00000000002c0947 */ /* 0x000ff20003800000 */
[----:B------:R-:W-:Y:S02]  /*0110*/  ULDC.64 UR4, c[0x0][0x198] ;  /* 0x0000660000047ab9 */ /* 0x000fe40000000a00 */
[----:B------:R-:W-:Y:S02]  /*0120*/  UIADD3 UR10, UP0, UR4, 0xf0, URZ ;  /* 0x000000f0040a7890 */ /* 0x000fe4000ff1e03f */
[----:B------:R-:W-:Y:S02]  /*0130*/  UIADD3 UR12, UP1, UR4, 0x1f0, URZ ;  /* 0x000001f0040c7890 */ /* 0x000fe4000ff3e03f */
[----:B------:R-:W-:Y:S02]  /*0140*/  UIADD3 UR4, UP2, UR4, 0x2f0, URZ ;  /* 0x000002f004047890 */ /* 0x000fe4000ff5e03f */
[----:B------:R-:W-:Y:S02]  /*0150*/  UIADD3.X UR11, URZ, UR5, URZ, UP0, !UPT ;  /* 0x000000053f0b7290 */ /* 0x000fe400087fe43f */
[----:B------:R-:W-:-:S02]  /*0160*/  UIADD3.X UR13, URZ, UR5, URZ, UP1, !UPT ;  /* 0x000000053f0d7290 */ /* 0x000fc40008ffe43f */
[----:B------:R-:W-:-:S05]  /*0170*/  UIADD3.X UR5, URZ, UR5, URZ, UP2, !UPT ;  /* 0x000000053f057290 */ /* 0x000fca00097fe43f */
[----:B------:R0:W-:Y:S02]  /*0180*/  UTMACCTL.PF [UR10] ;  /* 0x000000000a0079b9 */ /* 0x0001e40008040000 */
[----:B------:R0:W-:Y:S02]  /*0190*/  UTMACCTL.PF [UR12] ;  /* 0x000000000c0079b9 */ /* 0x0001e40008040000 */
[----:B------:R0:W-:Y:S02]  /*01a0*/  UTMACCTL.PF [UR4] ;  /* 0x00000000040079b9 */ /* 0x0001e40008040000 */
[----:B0-----:R-:W-:Y:S01]  /*01b0*/  NOP ;  /* 0x0000000000007918 */ /* 0x001fe20000000000 */
.L_x_1:
[----:B------:R-:W-:Y:S05]  /*01c0*/  BSYNC B0 ;  /* 0x0000000000007941 */ /* 0x000fea0003800000 */
.L_x_0:
[----:B------:R-:W0:Y:S01]  /*01d0*/  SHFL.IDX PT, R2, R0, RZ, 0x1f ;  /* 0x00001fff00027589 */ /* 0x000e2200000e0000 */
[----:B------:R-:W-:Y:S01]  /*01e0*/  UISETP.NE.AND UP0, UPT, UR8, 0x3, UPT ;  /* 0x000000030800788c */ /* 0x000fe2000bf05270 */
[----:B------:R-:W-:Y:S01]  /*01f0*/  ISETP.NE.AND P1, PT, RZ, UR6, PT ;  /* 0x00000006ff007c0c */ /* 0x000fe2000bf25270 */
[----:B------:R-:W-:Y:S02]  /*0200*/  UIADD3 UR10, UR6, -0x1, URZ ;  /* 0xffffffff060a7890 */ /* 0x000fe4000fffe03f */
[----:B------:R-:W-:Y:S02]  /*0210*/  UISETP.EQ.OR UP0, UPT, UR8, URZ, !UP0 ;  /* 0x0000003f0800728c */ /* 0x000fe4000c702670 */
[----:B------:R-:W-:Y:S02]  /*0220*/  UISETP.GE.U32.AND UP1, UPT, UR10, 0x2, UPT ;  /* 0x000000020a00788c */ /* 0x000fe4000bf26070 */
[----:B------:R-:W-:-:S04]  /*0230*/  UISETP.EQ.AND UP0, UPT, UR6, URZ, UP0 ;  /* 0x0000003f0600728c */ /* 0x000fc80008702270 */
[----:B------:R-:W-:-:S04]  /*0240*/  USEL UR13, URZ, 0x1, !UP0 ;  /* 0x000000013f0d7887 */ /* 0x000fc8000c000000 */
[----:B------:R-:W-:Y:S01]  /*0250*/  USEL UR13, UR13, 0x2, UP1 ;  /* 0x000000020d0d7887 */ /* 0x000fe20008800000 */
[----:B0-----:R-:W-:-:S13]  /*0260*/  ISETP.NE.AND P0, PT, R2, RZ, PT ;  /* 0x000000ff0200720c */ /* 0x001fda0003f05270 */
[----:B------:R-:W-:Y:S05]  /*0270*/  @P0 BRA `(.L_x_2) ;  /* 0x0000000000600947 */ /* 0x000fea0003800000 */
[----:B------:R-:W0:Y:S01]  /*0280*/  S2UR UR9, SR_CgaCtaId ;  /* 0x00000000000979c3 */ /* 0x000e220000008800 */
[----:B------:R-:W-:Y:S01]  /*0290*/  UMOV UR4, 0x400 ;  /* 0x0000040000047882 */ /* 0x000fe20000000000 */
[----:B------:R-:W-:Y:S01]  /*02a0*/  UMOV UR5, 0x1 ;  /* 0x0000000100057882 */ /* 0x000fe20000000000 */
[----:B------:R-:W-:Y:S01]  /*02b0*/  UMOV UR6, 0x100 ;  /* 0x0000010000067882 */ /* 0x000fe20000000000 */
[----:B------:R-:W-:Y:S01]  /*02c0*/  ELECT P0, URZ, PT ;  /* 0x00000000003f782f */ /* 0x000fe20003800000 */
[----:B------:R-:W-:-:S04]  /*02d0*/  UIADD3 UR6, -UR6, 0x100000, URZ ;  /* 0x0010000006067890 */ /* 0x000fc8000fffe13f */
[----:B------:R-:W-:Y:S02]  /*02e0*/  USHF.L.U32 UR7, UR6, 0xb, URZ ;  /* 0x0000000b06077899 */ /* 0x000fe4000800063f */
[----:B------:R-:W-:Y:S02]  /*02f0*/  USHF.L.U32 UR6, UR6, 0x1, URZ ;  /* 0x0000000106067899 */ /* 0x000fe4000800063f */
[----:B0-----:R-:W-:Y:S02]  /*0300*/  ULEA UR9, UR9, UR4, 0x18 ;  /* 0x0000000409097291 */ /* 0x001fe4000f8ec03f */
[----:B------:R-:W-:-:S04]  /*0310*/  UIADD3 UR4, -UR5, 0x100000, URZ ;  /* 0x0010000005047890 */ /* 0x000fc8000fffe13f */
[----:B------:R-:W-:Y:S02]  /*0320*/  USHF.L.U32 UR5, UR4, 0xb, URZ ;  /* 0x0000000b04057899 */ /* 0x000fe4000800063f */
[----:B------:R-:W-:Y:S01]  /*0330*/  USHF.L.U32 UR4, UR4, 0x1, URZ ;  /* 0x0000000104047899 */ /* 0x000fe2000800063f */
[----:B------:R-:W0:Y:S11]  /*0340*/  FENCE.VIEW.ASYNC.S ;  /* 0x00000000000073c6 */ /* 0x000e360000000000 */
[----:B0-----:R0:W1:Y:S01]  /*0350*/  SYNCS.EXCH.64 URZ, [UR9], UR4 ;  /* 0x00000004093f75b2 */ /* 0x0010620008000100 */
[----:B------:R0:W2:Y:S01]  /*0360*/  SYNCS.EXCH.64 URZ, [UR9+0x28], UR6 ;  /* 0x00002806093f75b2 */ /* 0x0000a20008000100 */
[----:B------:R0:W3:Y:S01]  /*0370*/  SYNCS.EXCH.64 URZ, [UR9+0x8], UR4 ;  /* 0x00000804093f75b2 */ /* 0x0000e20008000100 */
[----:B------:R0:W4:Y:S01]  /*0380*/  SYNCS.EXCH.64 URZ, [UR9+0x30], UR6 ;  /* 0x00003006093f75b2 */ /* 0x0001220008000100 */
[----:B------:R0:W0:Y:S01]  /*0390*/  SYNCS.EXCH.64 URZ, [UR9+0x10], UR4 ;  /* 0x00001004093f75b2 */ /* 0x0000220008000100 */
[----:B------:R0:W0:Y:S01]  /*03a0*/  SYNCS.EXCH.64 URZ, [UR9+0x38], UR6 ;  /* 0x00003806093f75b2 */ /* 0x0000220008000100 */
[----:B------:R0:W0:Y:S01]  /*03b0*/  SYNCS.EXCH.64 URZ, [UR9+0x18], UR4 ;  /* 0x00001804093f75b2 */ /* 0x0000220008000100 */
[----:B------:R0:W0:Y:S01]  /*03c0*/  SYNCS.EXCH.64 URZ, [UR9+0x40], UR6 ;  /* 0x00004006093f75b2 */ /* 0x0000220008000100 */
[----:B------:R0:W0:Y:S01]  /*03d0*/  SYNCS.EXCH.64 URZ, [UR9+0x20], UR4 ;  /* 0x00002004093f75b2 */ /* 0x0000220008000100 */
[----:B------:R0:W0:Y:S01]  /*03e0*/  SYNCS.EXCH.64 URZ, [UR9+0x48], UR6 ;  /* 0x00004806093f75b2 */ /* 0x0000220008000100 */
[----:B------:R-:W-:Y:S01]  /*03f0*/  NOP ;  /* 0x0000000000007918 */ /* 0x000fe20000000000 */
.L_x_2:
[----:B------:R-:W5:Y:S01]  /*0400*/  SHFL.IDX PT, R0, R0, RZ, 0x1f ;  /* 0x00001fff00007589 */ /* 0x000f6200000e0000 */
[----:B------:R-:W1:Y:S01]  /*0410*/  LDC R2, c[0x0][0x75c] ;  /* 0x0001d700ff027b82 */ /* 0x000e620000000800 */
[----:B------:R-:W-:Y:S01]  /*0420*/  ELECT P0, URZ, PT ;  /* 0x00000000003f782f */ /* 0x000fe20003800000 */
[----:B------:R-:W-:Y:S01]  /*0430*/  IMAD.MOV.U32 R3, RZ, RZ, RZ ;  /* 0x000000ffff037224 */ /* 0x000fe200078e00ff */
[----:B0-----:R-:W-:Y:S01]  /*0440*/  UMOV UR4, 0x20 ;  /* 0x0000002000047882 */ /* 0x001fe20000000000 */
[----:B------:R-:W-:Y:S01]  /*0450*/  NOP ;  /* 0x0000000000007918 */ /* 0x000fe20000000000 */
[----:B------:R-:W-:Y:S01]  /*0460*/  NOP ;  /* 0x0000000000007918 */ /* 0x000fe20000000000 */
[----:B-----5:R-:W-:Y:S02]  /*0470*/  ISETP.NE.OR P0, PT, R0, RZ, !P0 ;  /* 0x000000ff0000720c */ /* 0x020fe40004705670 */
[----:B-1----:R-:W-:Y:S01]  /*0480*/  ISETP.NE.AND P3, PT, R2, 0x1, PT ;  /* 0x000000010200780c */ /* 0x002fe20003f65270 */
[----:B------:R-:W0:Y:S01]  /*0490*/  S2R R0, SR_CTAID.Y ;  /* 0x0000000000007919 */ /* 0x000e220000002600 */
[----:B------:R-:W1:Y:S09]  /*04a0*/  S2R R2, SR_CTAID.X ;  /* 0x0000000000027919 */ /* 0x000e720000002500 */
[----:B------:R-:W-:Y:S01]  /*04b0*/  VOTEU.ALL UP0, P0 ;  /* 0x00000000003f7886 */ /* 0x000fe20000000000 */
[----:B------:R-:W-:Y:S01]  /*04c0*/  VOTEU.ALL UP1, P0 ;  /* 0x00000000003f7886 */ /* 0x000fe20000020000 */
[----:B------:R-:W1:Y:S01]  /*04d0*/  @P3 LDC R7, c[0x0][0x10] ;  /* 0x00000400ff073b82 */ /* 0x000e620000000800 */
[----:B------:R-:W-:-:S02]  /*04e0*/  @P3 IMAD.MOV.U32 R5, RZ, RZ, RZ ;  /* 0x000000ffff053224 */ /* 0x000fc400078e00ff */
[----:B------:R-:W-:Y:S01]  /*04f0*/  @P3 IMAD.MOV.U32 R11, RZ, RZ, RZ ;  /* 0x000000ffff0b3224 */ /* 0x000fe200078e00ff */
[----:B------:R-:W-:Y:S01]  /*0500*/  @!UP0 UMOV UR6, 0x400 ;  /* 0x0000040000068882 */ /* 0x000fe20000000000 */
[----:B------:R-:W-:-:S04]  /*0510*/  @!UP0 UIADD3 UR4, -UR4, 0x100000, URZ ;  /* 0x0010000004048890 */ /* 0x000fc8000fffe13f */
[----:B------:R-:W-:Y:S02]  /*0520*/  @!UP0 USHF.L.U32 UR5, UR4, 0xb, URZ ;  /* 0x0000000b04058899 */ /* 0x000fe4000800063f */
[----:B------:R-:W-:Y:S01]  /*0530*/  @!UP0 USHF.L.U32 UR4, UR4, 0x1, URZ ;  /* 0x0000000104048899 */ /* 0x000fe2000800063f */
[----:B------:R-:W5:Y:S08]  /*0540*/  @!P3 LDC R9, c[0x0][0xc] ;  /* 0x00000300ff09bb82 */ /* 0x000f700000000800 */
[----:B------:R-:W2:Y:S01]  /*0550*/  @!UP0 S2UR UR7, SR_CgaCtaId ;  /* 0x00000000000789c3 */ /* 0x000ea20000008800 */
[----:B0-----:R-:W-:-:S04]  /*0560*/  @P3 IMAD.MOV.U32 R4, RZ, RZ, R0 ;  /* 0x000000ffff043224 */ /* 0x001fc800078e0000 */
[----:B-1----:R-:W-:-:S04]  /*0570*/  @P3 IMAD.WIDE.U32 R6, R2, R7, R4 ;  /* 0x0000000702063225 */ /* 0x002fc800078e0004 */
[----:B------:R-:W-:Y:S02]  /*0580*/  @P3 IMAD.MOV.U32 R16, RZ, RZ, R6 ;  /* 0x000000ffff103224 */ /* 0x000fe400078e0006 */
[----:B------:R-:W-:Y:S02]  /*0590*/  @P3 IMAD.IADD R17, R7, 0x1, R11 ;  /* 0x0000000107113824 */ /* 0x000fe400078e020b */
[----:B-----5:R-:W-:-:S04]  /*05a0*/  @!P3 IMAD.WIDE.U32 R4, R9, R0, R2 ;  /* 0x000000000904b225 */ /* 0x020fc800078e0002 */
[----:B------:R-:W-:Y:S01]  /*05b0*/  @!P3 IMAD.MOV.U32 R17, RZ, RZ, R5 ;  /* 0x000000ffff11b224 */ /* 0x000fe200078e0005 */
[----:B------:R-:W-:Y:S01]  /*05c0*/  @!P3 MOV R16, R4 ;  /* 0x000000040010b202 */ /* 0x000fe20000000f00 */
[----:B--2---:R-:W-:-:S04]  /*05d0*/  @!UP0 ULEA UR6, UR7, UR6, 0x18 ;  /* 0x0000000607068291 */ /* 0x004fc8000f8ec03f */
[----:B------:R0:W-:Y:S01]  /*05e0*/  STL [R1+0x7c], R16 ;  /* 0x00007c1001007387 */ /* 0x0001e20000100800 */
[----:B------:R-:W-:-:S03]  /*05f0*/  VOTEU.ALL UP0, P0 ;  /* 0x00000000003f7886 */ /* 0x000fc60000000000 */
[----:B------:R0:W-:Y:S04]  /*0600*/  STL [R1+0x78], R17 ;  /* 0x0000781101007387 */ /* 0x0001e80000100800 */
[----:B------:R-:W1:Y:S02]  /*0610*/  FENCE.VIEW.ASYNC.S ;  /* 0x00000000000073c6 */ /* 0x000e640000000000 */
[----:B-1----:R0:W3:Y:S01]  /*0620*/  @!UP0 SYNCS.EXCH.64 URZ, [UR6+0x60], UR4 ;  /* 0x00006004063f85b2 */ /* 0x0020e20008000100 */
[----:B------:R0:W3:Y:S01]  /*0630*/  @!UP1 SYNCS.EXCH.64 URZ, [UR6+0x68], UR4 ;  /* 0x00006804063f95b2 */ /* 0x0000e20008000100 */
[----:B------:R-:W-:Y:S01]  /*0640*/  NOP ;  /* 0x0000000000007918 */ /* 0x000fe20000000000 */
[----:B---34-:R-:W-:Y:S06]  /*0650*/  BAR.SYNC.DEFER_BLOCKING 0x0 ;  /* 0x0000000000007b1d */ /* 0x018fec0000010000 */
[----:B0-----:R-:W-:Y:S05]  /*0660*/  @!P1 BRA `(.L_x_3) ;  /* 0x000000f400d89947 */ /* 0x001fea0003800000 */
[----:B------:R-:W-:-:S06]  /*0670*/  UISETP.GT.U32.AND UP0, UPT, UR10, 0x1, UPT ;  /* 0x000000010a00788c */ /* 0x000fcc000bf04070 */
[----:B------:R-:W-:-:S13]  /*0680*/  PLOP3.LUT P0, PT, PT, PT, UP0, 0x80, 0x0 ;  /* 0x000000000000781c */ /* 0x000fda0003f0f008 */
[----:B------:R-:W-:Y:S05]  /*0690*/  @P0 EXIT ;  /* 0x000000000000094d */ /* 0x000fea0003800000 */
[----:B------:R-:W-:Y:S01]  /*06a0*/  IMAD.MOV.U32 R6, RZ, RZ, -0x1 ;  /* 0xffffffffff067424 */ /* 0x000fe200078e00ff */
[----:B------:R-:W-:Y:S01]  /*06b0*/  ULDC.64 UR4, c[0x0][0x750] ;  /* 0x0001d40000047ab9 */ /* 0x000fe20000000a00 */
[----:B------:R-:W-:Y:S01]  /*06c0*/  IMAD.MOV.U32 R5, RZ, RZ, -0x1 ;  /* 0xffffffffff057424 */ /* 0x000fe200078e00ff */
[----:B------:R-:W-:Y:S01]  /*06d0*/  ISETP.GE.U32.AND P0, PT, R16, UR4, PT ;  /* 0x0000000410007c0c */ /* 0x000fe2000bf06070 */
[----:B------:R-:W-:Y:S01]  /*06e0*/  UMOV UR23, 0xffffffff ;  /* 0xffffffff00177882 */ /* 0x000fe20000000000 */
[----:B------:R0:W-:Y:S01]  /*06f0*/  STL [R1+0x88], R6 ;  /* 0x0000880601007387 */ /* 0x0001e20000100800 */
[----:B------:R-:W-:Y:S02]  /*0700*/  PRMT R4, RZ, 0x7610, R4 ;  /* 0x00007610ff047816 */ /* 0x000fe40000000004 */
[----:B------:R-:W-:Y:S01]  /*0710*/  ISETP.GE.U32.AND.EX P0, PT, R17, UR5, PT, P0 ;  /* 0x0000000511007c0c */ /* 0x000fe2000bf06100 */
[----:B------:R0:W-:-:S12]  /*0720*/  STL [R1+0x80], R5 ;  /* 0x0000800501007387 */ /* 0x0001d80000100800 */
[----:B0-----:R-:W-:Y:S05]  /*0730*/  @P0 BRA `(.L_x_4) ;  /* 0x0000000400680947 */ /* 0x001fea0003800000 */
[----:B------:R-:W0:Y:S01]  /*0740*/  LDC.64 R12, c[0x0][0x728] ;  /* 0x0001ca00ff0c7b82 */ /* 0x000e220000000a00 */
[----:B------:R-:W-:Y:S02]  /*0750*/  IMAD.MOV.U32 R4, RZ, RZ, R16 ;  /* 0x000000ffff047224 */ /* 0x000fe400078e0010 */
[----:B------:R-:W-:-:S05]  /*0760*/  IMAD.MOV.U32 R5, RZ, RZ, R17 ;  /* 0x000000ffff057224 */ /* 0x000fca00078e0011 */
[----:B------:R-:W1:Y:S08]  /*0770*/  LDC R10, c[0x0][0x730] ;  /* 0x0001cc00ff0a7b82 */ /* 0x000e700000000800 */
[----:B------:R-:W2:Y:S01]  /*0780*/  LDC.64 R14, c[0x0][0x720] ;  /* 0x0001c800ff0e7b82 */ /* 0x000ea20000000a00 */
[----:B0-----:R-:W-:-:S04]  /*0790*/  ISETP.NE.U32.AND P0, PT, R12, RZ, PT ;  /* 0x000000ff0c00720c */ /* 0x001fc80003f05070 */
[----:B------:R-:W-:-:S13]  /*07a0*/  ISETP.NE.AND.EX P0, PT, R13, RZ, PT, P0 ;  /* 0x000000ff0d00720c */ /* 0x000fda0003f05300 */
[----:B-12---:R-:W-:Y:S05]  /*07b0*/  @!P0 BRA `(.L_x_5) ;  /* 0x0000000000288947 */ /* 0x006fea0003800000 */
[----:B------:R-:W0:Y:S02]  /*07c0*/  LDC R9, c[0x0][0x734] ;  /* 0x0001cd00ff097b82 */ /* 0x000e240000000800 */
[----:B0-----:R-:W-:-:S05]  /*07d0*/  IADD3 R9, P0, R16, R9, RZ ;  /* 0x0000000910097210 */ /* 0x001fca0007f1e0ff */
[----:B------:R-:W-:-:S04]  /*07e0*/  IMAD.X R11, RZ, RZ, R17, P0 ;  /* 0x000000ffff0b7224 */ /* 0x000fc800000e0611 */
[----:B------:R-:W-:-:S04]  /*07f0*/  IMAD.WIDE.U32 R4, R11, R12, RZ ;  /* 0x0000000c0b047225 */ /* 0x000fc800078e00ff */
[----:B------:R-:W-:-:S04]  /*0800*/  IMAD.WIDE.U32 R6, P0, R9, R13, R4 ;  /* 0x0000000d09067225 */ /* 0x000fc80007800004 */
[----:B------:R-:W-:Y:S01]  /*0810*/  IMAD.WIDE.U32 R4, R9, R12, RZ ;  /* 0x0000000c09047225 */ /* 0x000fe200078e00ff */
[----:B------:R-:W-:-:S03]  /*0820*/  MOV R8, R7 ;  /* 0x0000000700087202 */ /* 0x000fc60000000f00 */
[----:B------:R-:W-:Y:S01]  /*0830*/  IMAD.X R9, RZ, RZ, RZ, P0 ;  /* 0x000000ffff097224 */ /* 0x000fe200000e06ff */
[----:B------:R-:W-:-:S05]  /*0840*/  IADD3 RZ, P0, R5, R6, RZ ;  /* 0x0000000605ff7210 */ /* 0x000fca0007f1e0ff */
[----:B------:R-:W-:-:S08]  /*0850*/  IMAD.WIDE.U32.X R4, R11, R13, R8, P0 ;  /* 0x0000000d0b047225 */ /* 0x000fd000000e0408 */
.L_x_5:
[-CC-:B------:R-:W-:Y:S01]  /*0860*/  SHF.R.U64 R24, R4, R10.reuse, R5.reuse ;  /* 0x0000000a04187219 */ /* 0x180fe20000001205 */
[----:B------:R-:W0:Y:S01]  /*0870*/  LDC R8, c[0x0][0x718] ;  /* 0x0001c600ff087b82 */ /* 0x000e220000000800 */
[----:B------:R-:W-:Y:S01]  /*0880*/  SHF.R.U32.HI R4, RZ, R10, R5 ;  /* 0x0000000aff047219 */ /* 0x000fe20000011605 */
[----:B------:R-:W-:Y:S01]  /*0890*/  ULDC UR4, c[0x0][0x150] ;  /* 0x0000540000047ab9 */ /* 0x000fe20000000800 */
[----:B------:R-:W-:Y:S01]  /*08a0*/  IADD3 R9, P0, RZ, -R24, RZ ;  /* 0x80000018ff097210 */ /* 0x000fe20007f1e0ff */
[----:B------:R-:W-:Y:S01]  /*08b0*/  IMAD.MOV.U32 R5, RZ, RZ, R17 ;  /* 0x000000ffff057224 */ /* 0x000fe200078e0011 */
[----:B------:R-:W-:-:S03]  /*08c0*/  I2FP.F32.U32 R3, R2 ;  /* 0x0000000200037245 */ /* 0x000fc60000201000 */
[----:B------:R-:W1:Y:S01]  /*08d0*/  LDC.64 R18, c[0x0][0x740] ;  /* 0x0001d000ff127b82 */ /* 0x000e620000000a00 */
[----:B------:R-:W-:Y:S02]  /*08e0*/  IMAD.X R11, RZ, RZ, ~R4, P0 ;  /* 0x000000ffff0b7224 */ /* 0x000fe400000e0e04 */
[----:B------:R-:W-:Y:S01]  /*08f0*/  FMUL R3, R3, UR4 ;  /* 0x0000000403037c20 */ /* 0x000fe20008400000 */
[----:B------:R-:W-:Y:S01]  /*0900*/  IMAD.MOV.U32 R4, RZ, RZ, R16 ;  /* 0x000000ffff047224 */ /* 0x000fe200078e0010 */
[----:B------:R-:W-:Y:S01]  /*0910*/  ULDC UR4, c[0x0][0x154] ;  /* 0x0000550000047ab9 */ /* 0x000fe20000000800 */
[-C--:B------:R-:W-:Y:S02]  /*0920*/  IMAD R6, R11, R14.reuse, RZ ;  /* 0x0000000e0b067224 */ /* 0x080fe400078e02ff */
[C---:B------:R-:W-:Y:S01]  /*0930*/  IMAD.WIDE.U32 R4, R9.reuse, R14, R4 ;  /* 0x0000000e09047225 */ /* 0x040fe200078e0004 */
[----:B------:R-:W2:Y:S01]  /*0940*/  LDC R10, c[0x0][0x708] ;  /* 0x0001c200ff0a7b82 */ /* 0x000ea20000000800 */
[----:B------:R-:W3:Y:S02]  /*0950*/  F2I.U32.TRUNC.NTZ R3, R3 ;  /* 0x0000000300037305 */ /* 0x000ee4000020f000 */
[----:B------:R-:W-:-:S04]  /*0960*/  IMAD R9, R9, R15, R6 ;  /* 0x0000000f09097224 */ /* 0x000fc800078e0206 */
[----:B------:R-:W-:Y:S01]  /*0970*/  IMAD.IADD R5, R5, 0x1, R9 ;  /* 0x0000000105057824 */ /* 0x000fe200078e0209 */
[----:B------:R-:W4:Y:S01]  /*0980*/  LDC R7, c[0x0][0x144] ;  /* 0x00005100ff077b82 */ /* 0x000f220000000800 */
[----:B------:R-:W-:-:S03]  /*0990*/  IMAD.MOV.U32 R9, RZ, RZ, 0x1 ;  /* 0x00000001ff097424 */ /* 0x000fc600078e00ff */
[----:B0-----:R-:W-:Y:S02]  /*09a0*/  SHF.R.U64 R12, R4, R8, R5 ;  /* 0x00000008040c7219 */ /* 0x001fe40000001205 */
[----:B------:R-:W-:Y:S02]  /*09b0*/  I2FP.F32.U32 R4, R0 ;  /* 0x0000000000047245 */ /* 0x000fe40000201000 */
[----:B------:R-:W0:Y:S01]  /*09c0*/  LDC R14, c[0x0][0x758] ;  /* 0x0001d600ff0e7b82 */ /* 0x000e220000000800 */
[----:B-1----:R-:W-:Y:S01]  /*09d0*/  ISETP.NE.U32.AND P0, PT, R18, RZ, PT ;  /* 0x000000ff1200720c */ /* 0x002fe20003f05070 */
[----:B---3--:R-:W-:Y:S02]  /*09e0*/  IMAD.MOV R6, RZ, RZ, -R3 ;  /* 0x000000ffff067224 */ /* 0x008fe400078e0a03 */
[----:B------:R-:W-:Y:S01]  /*09f0*/  FMUL R4, R4, UR4 ;  /* 0x0000000404047c20 */ /* 0x000fe20008400000 */
[----:B------:R-:W-:Y:S01]  /*0a00*/  SHF.R.U32.HI R3, RZ, R8, R5 ;  /* 0x00000008ff037219 */ /* 0x000fe20000011605 */
[----:B------:R-:W-:Y:S01]  /*0a10*/  IMAD.MOV.U32 R5, RZ, RZ, -0x1 ;  /* 0xffffffffff057424 */ /* 0x000fe200078e00ff */
[----:B------:R-:W-:Y:S01]  /*0a20*/  ISETP.NE.AND.EX P0, PT, R19, RZ, PT, P0 ;  /* 0x000000ff1300720c */ /* 0x000fe20003f05300 */
[----:B------:R1:W3:Y:S01]  /*0a30*/  F2I.U32.TRUNC.NTZ R11, R4 ;  /* 0x00000004000b7305 */ /* 0x0002e2000020f000 */
[----:B------:R-:W1:Y:S01]  /*0a40*/  LDC R13, c[0x0][0x148] ;  /* 0x00005200ff0d7b82 */ /* 0x000e620000000800 */
[----:B--2---:R-:W-:-:S02]  /*0a50*/  SHF.R.U64 R23, R12, R10, R3 ;  /* 0x0000000a0c177219 */ /* 0x004fc40000001203 */
[----:B------:R-:W-:-:S05]  /*0a60*/  SHF.R.U32.HI R3, RZ, R10, R3 ;  /* 0x0000000aff037219 */ /* 0x000fca0000011603 */
[----:B------:R-:W2:Y:S01]  /*0a70*/  LDC R17, c[0x0][0x700] ;  /* 0x0001c000ff117b82 */ /* 0x000ea20000000800 */
[----:B----4-:R-:W-:-:S07]  /*0a80*/  IMAD R8, R7, R6, R2 ;  /* 0x0000000607087224 */ /* 0x010fce00078e0202 */
[----:B------:R-:W4:Y:S01]  /*0a90*/  LDC R16, c[0x0][0x748] ;  /* 0x0001d200ff107b82 */ /* 0x000f220000000800 */
[-C--:B0-----:R-:W-:Y:S02]  /*0aa0*/  SHF.L.U32 R2, R5, R14.reuse, RZ ;  /* 0x0000000e05027219 */ /* 0x081fe400000006ff */
[--C-:B------:R-:W-:Y:S02]  /*0ab0*/  SHF.R.U64 R22, R23, R14, R3.reuse ;  /* 0x0000000e17167219 */ /* 0x100fe40000001203 */
[----:B------:R-:W-:Y:S02]  /*0ac0*/  LOP3.LUT R10, RZ, R2, RZ, 0x33, !PT ;  /* 0x00000002ff0a7212 */ /* 0x000fe400078e33ff */
[-C--:B------:R-:W-:Y:S01]  /*0ad0*/  SHF.R.U32.HI R3, RZ, R14.reuse, R3 ;  /* 0x0000000eff037219 */ /* 0x080fe20000011603 */
[----:B------:R-:W0:Y:S01]  /*0ae0*/  LDC R21, c[0x0][0x738] ;  /* 0x0001ce00ff157b82 */ /* 0x000e220000000800 */
[----:B------:R-:W-:Y:S02]  /*0af0*/  SHF.L.U32 R9, R9, R14, RZ ;  /* 0x0000000e09097219 */ /* 0x000fe400000006ff */
[----:B------:R-:W-:-:S05]  /*0b00*/  MOV R2, R22 ;  /* 0x0000001600027202 */ /* 0x000fca0000000f00 */
[----:B------:R-:W0:Y:S01]  /*0b10*/  LDC R20, c[0x0][0x710] ;  /* 0x0001c400ff147b82 */ /* 0x000e220000000800 */
[----:B-1-3--:R-:W-:Y:S05]  /*0b20*/  @!P0 BRA `(.L_x_6) ;  /* 0x0000000000288947 */ /* 0x00afea0003800000 */
[----:B------:R-:W1:Y:S02]  /*0b30*/  LDC R7, c[0x0][0x74c] ;  /* 0x0001d300ff077b82 */ /* 0x000e640000000800 */
[----:B-1----:R-:W-:-:S05]  /*0b40*/  IADD3 R7, P0, R22, R7, RZ ;  /* 0x0000000716077210 */ /* 0x002fca0007f1e0ff */
[----:B------:R-:W-:-:S04]  /*0b50*/  IMAD.X R15, RZ, RZ, R3, P0 ;  /* 0x000000ffff0f7224 */ /* 0x000fc800000e0603 */
[----:B------:R-:W-:-:S04]  /*0b60*/  IMAD.WIDE.U32 R2, R15, R18, RZ ;  /* 0x000000120f027225 */ /* 0x000fc800078e00ff */
[----:B------:R-:W-:-:S04]  /*0b70*/  IMAD.WIDE.U32 R4, P0, R7, R19, R2 ;  /* 0x0000001307047225 */ /* 0x000fc80007800002 */
[----:B------:R-:W-:-:S04]  /*0b80*/  IMAD.WIDE.U32 R2, R7, R18, RZ ;  /* 0x0000001207027225 */ /* 0x000fc800078e00ff */
[----:B------:R-:W-:Y:S01]  /*0b90*/  IMAD.X R7, RZ, RZ, RZ, P0 ;  /* 0x000000ffff077224 */ /* 0x000fe200000e06ff */
[----:B------:R-:W-:Y:S01]  /*0ba0*/  IADD3 RZ, P0, R3, R4, RZ ;  /* 0x0000000403ff7210 */ /* 0x000fe20007f1e0ff */
[----:B------:R-:W-:-:S04]  /*0bb0*/  IMAD.MOV.U32 R6, RZ, RZ, R5 ;  /* 0x000000ffff067224 */ /* 0x000fc800078e0005 */
[----:B------:R-:W-:-:S08]  /*0bc0*/  IMAD.WIDE.U32.X R2, R15, R19, R6, P0 ;  /* 0x000000130f027225 */ /* 0x000fd000000e0406 */
.L_x_6:
[----:B----4-:R-:W-:Y:S01]  /*0bd0*/  SHF.R.U64 R2, R2, R16, R3 ;  /* 0x0000001002027219 */ /* 0x010fe20000001203 */
[----:B--2---:R-:W-:Y:S01]  /*0be0*/  VIADD R3, R17, 0xffffffff ;  /* 0xffffffff11037836 */ /* 0x004fe20000000000 */
[----:B------:R-:W-:Y:S01]  /*0bf0*/  LOP3.LUT R10, R23, R10, RZ, 0xc0, !PT ;  /* 0x0000000a170a7212 */ /* 0x000fe200078ec0ff */
[----:B------:R-:W-:Y:S01]  /*0c00*/  IMAD.MOV R11, RZ, RZ, -R11 ;  /* 0x000000ffff0b7224 */ /* 0x000fe200078e0a0b */
[----:B------:R-:W-:Y:S01]  /*0c10*/  R2UR UR23, R24 ;  /* 0x00000000181772ca */ /* 0x000fe200000e0000 */
[----:B------:R-:W-:Y:S01]  /*0c20*/  IMAD.MOV R4, RZ, RZ, -R2 ;  /* 0x000000ffff047224 */ /* 0x000fe200078e0a02 */
[----:B------:R-:W-:Y:S01]  /*0c30*/  LOP3.LUT R3, R12, R3, RZ, 0xc0, !PT ;  /* 0x000000030c037212 */ /* 0x000fe200078ec0ff */
[----:B------:R-:W-:Y:S02]  /*0c40*/  @P3 IMAD R8, R13, R11, R0 ;  /* 0x0000000b0d083224 */ /* 0x000fe400078e0200 */
[----:B------:R-:W-:Y:S02]  /*0c50*/  IMAD R9, R9, R2, R10 ;  /* 0x0000000209097224 */ /* 0x000fe400078e020a */
[----:B0-----:R-:W-:-:S02]  /*0c60*/  IMAD R0, R4, R21, R22 ;  /* 0x0000001504007224 */ /* 0x001fc400078e0216 */
[----:B------:R-:W-:Y:S02]  /*0c70*/  IMAD R8, R9, R20, R8 ;  /* 0x0000001409087224 */ /* 0x000fe400078e0208 */
[----:B------:R-:W-:Y:S02]  /*0c80*/  IMAD R3, R0, R17, R3 ;  /* 0x0000001100037224 */ /* 0x000fe400078e0203 */
[----:B------:R-:W-:-:S03]  /*0c90*/  IMAD.MOV.U32 R4, RZ, RZ, 0x1 ;  /* 0x00000001ff047424 */ /* 0x000fc600078e00ff */
[----:B------:R-:W-:Y:S02]  /*0ca0*/  SEL R2, R3, R8, !P3 ;  /* 0x0000000803027207 */ /* 0x000fe40005800000 */
[----:B------:R-:W-:-:S03]  /*0cb0*/  SEL R0, R8, R3, !P3 ;  /* 0x0000000308007207 */ /* 0x000fc60005800000 */
[----:B------:R0:W-:Y:S04]  /*0cc0*/  STL [R1+0x80], R2 ;  /* 0x0000800201007387 */ /* 0x0001e80000100800 */
[----:B------:R0:W-:Y:S02]  /*0cd0*/  STL [R1+0x88], R0 ;  /* 0x0000880001007387 */ /* 0x0001e40000100800 */
.L_x_4:
[----:B------:R-:W-:-:S08]  /*0ce0*/  NOP ;  /* 0x0000000000007918 */ /* 0x000fd00000000000 */
[----:B------:R-:W1:Y:S02]  /*0cf0*/  USETMAXREG.TRY_ALLOC.CTAPOOL UP0, 0xe8 ;  /* 0x000000e8000079c8 */ /* 0x000e640008000600 */
[----:B-1----:R-:W-:-:S13]  /*0d00*/  PLOP3.LUT P0, PT, PT, PT, UP0, 0x80, 0x0 ;  /* 0x000000000000781c */ /* 0x002fda0003f0f008 */
[----:B------:R-:W-:Y:S05]  /*0d10*/  @!P0 BRA `(.L_x_4) ;  /* 0xfffffffc00f08947 */ /* 0x000fea000383ffff */
[----:B------:R-:W-:Y:S01]  /*0d20*/  ULDC.64 UR4, c[0x0][0x698] ;  /* 0x0001a60000047ab9 */ /* 0x000fe20000000a00 */
[----:B------:R-:W-:Y:S01]  /*0d30*/  ULDC.64 UR18, c[0x0][0x208] ;  /* 0x0000820000127ab9 */ /* 0x000fe20000000a00 */
[----:B------:R-:W-:-:S04]  /*0d40*/  ISETP.NE.U32.AND P0, PT, RZ, UR4, PT ;  /* 0x00000004ff007c0c */ /* 0x000fc8000bf05070 */
[----:B------:R-:W-:-:S13]  /*0d50*/  ISETP.NE.AND.EX P0, PT, RZ, UR5, PT, P0 ;  /* 0x00000005ff007c0c */ /* 0x000fda000bf05300 */
[----:B------:R-:W-:Y:S05]  /*0d60*/  @!P0 BRA `(.L_x_7) ;  /* 0x0000000000208947 */ /* 0x000fea0003800000 */
[----:B0-----:R-:W0:Y:S02]  /*0d70*/  LDC.64 R2, c[0x0][0x698] ;  /* 0x0001a600ff027b82 */ /* 0x001e240000000a00 */
[----:B0-----:R-:W2:Y:S02]  /*0d80*/  LDG.E.64 R2, desc[UR18][R2.64] ;  /* 0x0000001202027981 */ /* 0x001ea4000c1e1b00 */
[----:B--2---:R-:W-:-:S04]  /*0d90*/  ISETP.NE.U32.AND P0, PT, R2, RZ, PT ;  /* 0x000000ff0200720c */ /* 0x004fc80003f05070 */
[----:B------:R-:W-:-:S13]  /*0da0*/  ISETP.NE.AND.EX P0, PT, R3, RZ, PT, P0 ;  /* 0x000000ff0300720c */ /* 0x000fda0003f05300 */
[----:B------:R-:W-:Y:S05]  /*0db0*/  @!P0 BRA `(.L_x_7) ;  /* 0x00000000000c8947 */ /* 0x000fea0003800000 */
[----:B------:R-:W2:Y:S02]  /*0dc0*/  LD.E R2, desc[UR18][R2.64] ;  /* 0x0000001202027980 */ /* 0x000ea4000c101900 */
[----:B--2---:R-:W-:Y:S01]  /*0dd0*/  R2UR UR20, R2 ;  /* 0x00000000021472ca */ /* 0x004fe200000e0000 */
[----:B------:R-:W-:-:S14]  /*0de0*/  BRA `(.L_x_8) ;  /* 0x0000000000247947 */ /* 0x000fdc0003800000 */
.L_x_7:
[----:B------:R-:W-:Y:S02]  /*0df0*/  ULDC.64 UR4, c[0x0][0x688] ;  /* 0x0001a20000047ab9 */ /* 0x000fe40000000a00 */
[----:B------:R-:W-:-:S04]  /*0e00*/  ISETP.NE.U32.AND P0, PT, RZ, UR4, PT ;  /* 0x00000004ff007c0c */ /* 0x000fc8000bf05070 */
[----:B------:R-:W-:-:S13]  /*0e10*/  ISETP.NE.AND.EX P0, PT, RZ, UR5, PT, P0 ;  /* 0x00000005ff007c0c */ /* 0x000fda000bf05300 */
[----:B------:R-:W-:Y:S05]  /*0e20*/  @!P0 BRA `(.L_x_9) ;  /* 0x0000000000108947 */ /* 0x000fea0003800000 */
[----:B0-----:R-:W0:Y:S02]  /*0e30*/  LDC.64 R2, c[0x0][0x688] ;  /* 0x0001a200ff027b82 */ /* 0x001e240000000a00 */
[----:B0-----:R-:W2:Y:S02]  /*0e40*/  LDG.E R2, desc[UR18][R2.64] ;  /* 0x0000001202027981 */ /* 0x001ea4000c1e1900 */
[----:B--2---:R-:W-:Y:S01]  /*0e50*/  R2UR UR20, R2 ;  /* 0x00000000021472ca */ /* 0x004fe200000e0000 */
[----:B------:R-:W-:-:S14]  /*0e60*/  BRA `(.L_x_8) ;  /* 0x0000000000047947 */ /* 0x000fdc0003800000 */
.L_x_9:
[----:B------:R-:W-:-:S05]  /*0e70*/  ULDC UR20, c[0x0][0x680] ;  /* 0x0001a00000147ab9 */ /* 0x000fca0000000800 */
.L_x_8:
[----:B------:R-:W-:Y:S02]  /*0e80*/  ULDC.64 UR4, c[0x0][0x6a0] ;  /* 0x0001a80000047ab9 */ /* 0x000fe40000000a00 */
        /* <DEDUP_REMOVED lines=11> */
.L_x_10:
        /* <DEDUP_REMOVED lines=8> */
.L_x_12:
[----:B------:R-:W-:-:S05]  /*0fc0*/  ULDC UR21, c[0x0][0x684] ;  /* 0x0001a10000157ab9 */ /* 0x000fca0000000800 */
.L_x_11:
[----:B------:R-:W-:-:S13]  /*0fd0*/  LOP3.LUT P0, RZ, R4, 0xff, RZ, 0xc0, !PT ;  /* 0x000000ff04ff7812 */ /* 0x000fda000780c0ff */
[----:B------:R-:W-:Y:S05]  /*0fe0*/  @!P0 EXIT ;  /* 0x000000000000894d */ /* 0x000fea0003800000 */
[----:B------:R-:W-:Y:S01]  /*0ff0*/  ULDC UR4, c[0x0][0x28c] ;  /* 0x0000a30000047ab9 */ /* 0x000fe20000000800 */
[----:B------:R-:W-:Y:S02]  /*1000*/  ULOP3.LUT UR22, UR13, 0x1, URZ, 0xfc, !UPT ;  /* 0x000000010d167892 */ /* 0x000fe4000f8efc3f */
[----:B------:R-:W-:-:S04]  /*1010*/  UIADD3 UR4, UR4, 0x7f, URZ ;  /* 0x0000007f04047890 */ /* 0x000fc8000fffe03f */
[----:B------:R-:W-:-:S04]  /*1020*/  USHF.R.S32.HI UR5, URZ, 0x1f, UR4 ;  /* 0x0000001f3f057899 */ /* 0x000fc80008011404 */
[----:B------:R-:W-:-:S03]  /*1030*/  ULEA.HI UR5, UR5, UR4, URZ, 0x7 ;  /* 0x0000000405057291 */ /* 0x000fc6000f8f383f */
[----:B------:R-:W-:Y:S01]  /*1040*/  UMOV UR4, URZ ;  /* 0x0000003f00047c82 */ /* 0x000fe20008000000 */
[----:B------:R-:W-:-:S03]  /*1050*/  USHF.R.S32.HI UR12, URZ, 0x7, UR5 ;  /* 0x000000073f0c7899 */ /* 0x000fc60008011405 */
[----:B------:R-:W-:-:S09]  /*1060*/  UMOV UR5, URZ ;  /* 0x0000003f00057c82 */ /* 0x000fd20008000000 */
.L_x_219:
[----:B0-----:R-:W0:Y:S01]  /*1070*/  S2R R0, SR_TID.X ;  /* 0x0000000000007919 */ /* 0x001e220000002100 */
[----:B------:R-:W-:Y:S01]  /*1080*/  UISETP.LT.AND UP0, UPT, URZ, UR12, UPT ;  /* 0x0000000c3f00728c */ /* 0x000fe2000bf01270 */
[----:B------:R-:W-:Y:S02]  /*1090*/  CS2R R4, SRZ ;  /* 0x0000000000047805 */ /* 0x000fe4000001ff00 */
[----:B------:R-:W-:Y:S01]  /*10a0*/  CS2R R6, SRZ ;  /* 0x0000000000067805 */ /* 0x000fe2000001ff00 */
[----:B------:R-:W-:Y:S01]  /*10b0*/  STL [R1+0x74], RZ ;  /* 0x000074ff01007387 */ /* 0x000fe20000100800 */
[----:B------:R-:W-:Y:S01]  /*10c0*/  USEL UR6, URZ, UR12, UP0 ;  /* 0x0000000c3f067287 */ /* 0x000fe20008000000 */
[----:B------:R-:W-:Y:S02]  /*10d0*/  CS2R R8, SRZ ;  /* 0x0000000000087805 */ /* 0x000fe4000001ff00 */
[----:B------:R-:W-:Y:S01]  /*10e0*/  CS2R R10, SRZ ;  /* 0x00000000000a7805 */ /* 0x000fe2000001ff00 */
[----:B------:R-:W-:Y:S01]  /*10f0*/  STL [R1+0x70], RZ ;  /* 0x000070ff01007387 */ /* 0x000fe20000100800 */
[----:B------:R-:W-:Y:S01]  /*1100*/  UIADD3 UR7, UR12, -UR6, URZ ;  /* 0x800000060c077290 */ /* 0x000fe2000fffe03f */
[----:B------:R-:W-:-:S02]  /*1110*/  CS2R R12, SRZ ;  /* 0x00000000000c7805 */ /* 0x000fc4000001ff00 */
[----:B--2---:R-:W-:Y:S01]  /*1120*/  CS2R R14, SRZ ;  /* 0x00000000000e7805 */ /* 0x004fe2000001ff00 */
[----:B------:R-:W-:Y:S01]  /*1130*/  STL [R1+0x6c], RZ ;  /* 0x00006cff01007387 */ /* 0x000fe20000100800 */
[----:B------:R-:W-:Y:S01]  /*1140*/  UISETP.GE.AND UP0, UPT, UR7, 0x1, UPT ;  /* 0x000000010700788c */ /* 0x000fe2000bf06270 */
[----:B------:R-:W-:Y:S01]  /*1150*/  CS2R R16, SRZ ;  /* 0x0000000000107805 */ /* 0x000fe2000001ff00 */
[----:B------:R-:W-:Y:S01]  /*1160*/  UMOV UR6, URZ ;  /* 0x0000003f00067c82 */ /* 0x000fe20008000000 */
[----:B------:R-:W-:Y:S01]  /*1170*/  STL [R1+0x68], RZ ;  /* 0x000068ff01007387 */ /* 0x000fe20000100800 */
[----:B------:R-:W-:Y:S02]  /*1180*/  CS2R R18, SRZ ;  /* 0x0000000000127805 */ /* 0x000fe4000001ff00 */
[----:B------:R-:W-:Y:S02]  /*1190*/  CS2R R20, SRZ ;  /* 0x0000000000147805 */ /* 0x000fe4000001ff00 */
[----:B------:R-:W-:Y:S01]  /*11a0*/  PLOP3.LUT P0, PT, PT, PT, UP0, 0x80, 0x0 ;  /* 0x000000000000781c */ /* 0x000fe20003f0f008 */
[----:B------:R-:W-:Y:S01]  /*11b0*/  STL [R1+0x64], RZ ;  /* 0x000064ff01007387 */ /* 0x000fe20000100800 */
[----:B------:R-:W-:-:S02]  /*11c0*/  CS2R R22, SRZ ;  /* 0x0000000000167805 */ /* 0x000fc4000001ff00 */
[----:B------:R-:W-:Y:S02]  /*11d0*/  CS2R R154, SRZ ;  /* 0x00000000009a7805 */ /* 0x000fe4000001ff00 */
[----:B------:R-:W-:Y:S01]  /*11e0*/  CS2R R156, SRZ ;  /* 0x00000000009c7805 */ /* 0x000fe2000001ff00 */
[----:B------:R-:W-:Y:S01]  /*11f0*/  STL [R1+0x60], RZ ;  /* 0x000060ff01007387 */ /* 0x000fe20000100800 */
[----:B------:R-:W-:Y:S02]  /*1200*/  CS2R R158, SRZ ;  /* 0x00000000009e7805 */ /* 0x000fe4000001ff00 */
[----:B------:R-:W-:Y:S02]  /*1210*/  CS2R R160, SRZ ;  /* 0x0000000000a07805 */ /* 0x000fe4000001ff00 */
[----:B------:R-:W-:Y:S01]  /*1220*/  CS2R R162, SRZ ;  /* 0x0000000000a27805 */ /* 0x000fe2000001ff00 */
[----:B------:R-:W-:Y:S01]  /*1230*/  STL [R1+0x5c], RZ ;  /* 0x00005cff01007387 */ /* 0x000fe20000100800 */
[----:B------:R-:W-:-:S02]  /*1240*/  CS2R R164, SRZ ;  /* 0x0000000000a47805 */ /* 0x000fc4000001ff00 */
[----:B------:R-:W-:Y:S02]  /*1250*/  CS2R R166, SRZ ;  /* 0x0000000000a67805 */ /* 0x000fe4000001ff00 */
[----:B------:R-:W-:Y:S01]  /*1260*/  CS2R R168, SRZ ;  /* 0x0000000000a87805 */ /* 0x000fe2000001ff00 */
[----:B------:R-:W-:Y:S01]  /*1270*/  STL [R1+0x58], RZ ;  /* 0x000058ff01007387 */ /* 0x000fe20000100800 */
[----:B0-----:R-:W-:Y:S02]  /*1280*/  LOP3.LUT R0, R0, 0x80, RZ, 0xc0, !PT ;  /* 0x0000008000007812 */ /* 0x001fe400078ec0ff */
[----:B------:R-:W-:Y:S02]  /*1290*/  CS2R R170, SRZ ;  /* 0x0000000000aa7805 */ /* 0x000fe4000001ff00 */
[----:B------:R-:W-:Y:S01]  /*12a0*/  CS2R R172, SRZ ;  /* 0x0000000000ac7805 */ /* 0x000fe2000001ff00 */
[----:B------:R-:W-:Y:S01]  /*12b0*/  STL [R1+0x54], RZ ;  /* 0x000054ff01007387 */ /* 0x000fe20000100800 */
[----:B------:R-:W-:-:S02]  /*12c0*/  SHF.R.U32.HI R2, RZ, 0x7, R0 ;  /* 0x00000007ff027819 */ /* 0x000fc40000011600 */
[----:B------:R-:W-:Y:S02]  /*12d0*/  CS2R R174, SRZ ;  /* 0x0000000000ae7805 */ /* 0x000fe4000001ff00 */
[----:B------:R-:W-:Y:S01]  /*12e0*/  MOV R0, RZ ;  /* 0x000000ff00007202 */ /* 0x000fe20000000f00 */
        /* <DEDUP_REMOVED lines=34> */
[----:B------:R-:W-:Y:S01]  /*1510*/  CS2R R226, SRZ ;  /* 0x0000000000e27805 */ /* 0x000fe2000001ff00 */
[----:B------:R-:W-:Y:S01]  /*1520*/  IMAD.MOV.U32 R228, RZ, RZ, RZ ;  /* 0x000000ffffe47224 */ /* 0x000fe200078e00ff */
[----:B------:R-:W-:Y:S01]  /*1530*/  STL [R1+0x2c], RZ ;  /* 0x00002cff01007387 */ /* 0x000fe20000100800 */
[----:B------:R-:W-:Y:S02]  /*1540*/  CS2R R24, SRZ ;  /* 0x0000000000187805 */ /* 0x000fe4000001ff00 */
[----:B------:R-:W-:-:S02]  /*1550*/  CS2R R26, SRZ ;  /* 0x00000000001a7805 */ /* 0x000fc4000001ff00 */
[----:B------:R-:W-:Y:S01]  /*1560*/  CS2R R28, SRZ ;  /* 0x00000000001c7805 */ /* 0x000fe2000001ff00 */
[----:B------:R-:W-:Y:S01]  /*1570*/  STL [R1+0x28], RZ ;  /* 0x000028ff01007387 */ /* 0x000fe20000100800 */
[----:B------:R-:W-:Y:S02]  /*1580*/  CS2R R30, SRZ ;  /* 0x00000000001e7805 */ /* 0x000fe4000001ff00 */
[----:B------:R-:W-:Y:S02]  /*1590*/  CS2R R32, SRZ ;  /* 0x0000000000207805 */ /* 0x000fe4000001ff00 */
[----:B------:R-:W-:Y:S01]  /*15a0*/  CS2R R34, SRZ ;  /* 0x0000000000227805 */ /* 0x000fe2000001ff00 */
        /* <DEDUP_REMOVED lines=8> */
[----:B------:R-:W0:Y:S01]  /*1630*/  SHFL.IDX PT, R2, R2, RZ, 0x1f ;  /* 0x00001fff02027589 */ /* 0x000e2200000e0000 */
[----:B------:R-:W-:Y:S02]  /*1640*/  CS2R R48, SRZ ;  /* 0x0000000000307805 */ /* 0x000fe4000001ff00 */
[----:B------:R-:W-:-:S02]  /*1650*/  CS2R R50, SRZ ;  /* 0x0000000000327805 */ /* 0x000fc4000001ff00 */
[----:B------:R-:W-:Y:S01]  /*1660*/  CS2R R52, SRZ ;  /* 0x0000000000347805 */ /* 0x000fe2000001ff00 */
[----:B-1----:R1:W-:Y:S01]  /*1670*/  STL [R1+0x1c], RZ ;  /* 0x00001cff01007387 */ /* 0x0023e20000100800 */
[----:B------:R-:W-:Y:S02]  /*1680*/  CS2R R54, SRZ ;  /* 0x0000000000367805 */ /* 0x000fe4000001ff00 */
[----:B------:R-:W-:Y:S02]  /*1690*/  CS2R R56, SRZ ;  /* 0x0000000000387805 */ /* 0x000fe4000001ff00 */
[----:B------:R-:W-:Y:S01]  /*16a0*/  CS2R R58, SRZ ;  /* 0x00000000003a7805 */ /* 0x000fe2000001ff00 */
[----:B------:R1:W-:Y:S01]  /*16b0*/  STL [R1+0x18], RZ ;  /* 0x000018ff01007387 */ /* 0x0003e20000100800 */
[----:B------:R-:W-:Y:S02]  /*16c0*/  CS2R R60, SRZ ;  /* 0x00000000003c7805 */ /* 0x000fe4000001ff00 */
[----:B------:R-:W-:-:S02]  /*16d0*/  CS2R R62, SRZ ;  /* 0x00000000003e7805 */ /* 0x000fc4000001ff00 */
[----:B------:R-:W-:Y:S01]  /*16e0*/  CS2R R64, SRZ ;  /* 0x0000000000407805 */ /* 0x000fe2000001ff00 */
[----:B------:R1:W-:Y:S01]  /*16f0*/  STL [R1+0x14], RZ ;  /* 0x000014ff01007387 */ /* 0x0003e20000100800 */
        /* <DEDUP_REMOVED lines=12> */
[----:B0-----:R-:W-:Y:S02]  /*17c0*/  R2UR UR8, R2 ;  /* 0x00000000020872ca */ /* 0x001fe400000e0000 */
[----:B------:R-:W-:-:S02]  /*17d0*/  CS2R R2, SRZ ;  /* 0x0000000000027805 */ /* 0x000fc4000001ff00 */
[----:B------:R-:W-:Y:S01]  /*17e0*/  CS2R R84, SRZ ;  /* 0x0000000000547805 */ /* 0x000fe2000001ff00 */
[----:B------:R1:W-:Y:S01]  /*17f0*/  STL [R1+0x4], RZ ;  /* 0x000004ff01007387 */ /* 0x0003e20000100800 */
[----:B------:R-:W-:Y:S02]  /*1800*/  CS2R R86, SRZ ;  /* 0x0000000000567805 */ /* 0x000fe4000001ff00 */
[----:B------:R-:W-:Y:S02]  /*1810*/  CS2R R88, SRZ ;  /* 0x0000000000587805 */ /* 0x000fe4000001ff00 */
[----:B------:R-:W-:Y:S01]  /*1820*/  CS2R R90, SRZ ;  /* 0x00000000005a7805 */ /* 0x000fe2000001ff00 */
[----:B------:R1:W-:Y:S01]  /*1830*/  STL [R1], RZ ;  /* 0x000000ff01007387 */ /* 0x0003e20000100800 */
[----:B------:R-:W-:Y:S02]  /*1840*/  CS2R R92, SRZ ;  /* 0x00000000005c7805 */ /* 0x000fe4000001ff00 */
[----:B------:R-:W-:-:S02]  /*1850*/  CS2R R94, SRZ ;  /* 0x00000000005e7805 */ /* 0x000fc4000001ff00 */
[----:B------:R-:W-:Y:S02]  /*1860*/  CS2R R96, SRZ ;  /* 0x0000000000607805 */ /* 0x000fe4000001ff00 */
[----:B------:R-:W-:Y:S02]  /*1870*/  CS2R R98, SRZ ;  /* 0x0000000000627805 */ /* 0x000fe4000001ff00 */
[----:B------:R-:W-:Y:S02]  /*1880*/  CS2R R100, SRZ ;  /* 0x0000000000647805 */ /* 0x000fe4000001ff00 */
[----:B------:R-:W-:Y:S02]  /*1890*/  CS2R R102, SRZ ;  /* 0x0000000000667805 */ /* 0x000fe4000001ff00 */
        /* <DEDUP_REMOVED lines=23> */
[----:B------:R-:W-:Y:S01]  /*1a10*/  CS2R R150, SRZ ;  /* 0x0000000000967805 */ /* 0x000fe2000001ff00 */
[----:B-1----:R-:W-:Y:S06]  /*1a20*/  @!P0 BRA `(.L_x_13) ;  /* 0x0000001400088947 */ /* 0x002fec0003800000 */
[----:B------:R-:W0:Y:S01]  /*1a30*/  S2UR UR10, SR_CgaCtaId ;  /* 0x00000000000a79c3 */ /* 0x000e220000008800 */
[----:B------:R-:W-:Y:S01]  /*1a40*/  ULEA.HI UR6, UR8, UR8, URZ, 0x1 ;  /* 0x0000000808067291 */ /* 0x000fe2000f8f083f */
[----:B------:R-:W-:Y:S01]  /*1a50*/  IMAD.MOV.U32 R0, RZ, RZ, RZ ;  /* 0x000000ffff007224 */ /* 0x000fe200078e00ff */
[----:B------:R-:W-:Y:S01]  /*1a60*/  UMOV UR9, 0x400 ;  /* 0x0000040000097882 */ /* 0x000fe20000000000 */
[----:B------:R-:W-:Y:S01]  /*1a70*/  IMAD.U32 R229, RZ, RZ, UR4 ;  /* 0x00000004ffe57e24 */ /* 0x000fe2000f8e00ff */
[----:B------:R-:W-:Y:S01]  /*1a80*/  ULOP3.LUT UR6, UR6, 0xffffe, URZ, 0xc0, !UPT ;  /* 0x000ffffe06067892 */ /* 0x000fe2000f8ec03f */
[----:B------:R-:W-:Y:S01]  /*1a90*/  UMOV UR14, UR7 ;  /* 0x00000007000e7c82 */ /* 0x000fe20008000000 */
[----:B------:R-:W-:Y:S02]  /*1aa0*/  UPLOP3.LUT UP0, UPT, UPT, UPT, UPT, 0x40, 0x0 ;  /* 0x000000000000789c */ /* 0x000fe40003f0e870 */
[----:B------:R-:W-:Y:S01]  /*1ab0*/  UIADD3 UR6, UR8, -UR6, URZ ;  /* 0x8000000608067290 */ /* 0x000fe2000fffe03f */
[----:B------:R-:W-:Y:S01]  /*1ac0*/  UMOV UR16, UR5 ;  /* 0x0000000500107c82 */ /* 0x000fe20008000000 */
[----:B------:R-:W-:Y:S01]  /*1ad0*/  UMOV UR17, UR5 ;  /* 0x0000000500117c82 */ /* 0x000fe20008000000 */
[----:B------:R-:W-:Y:S01]  /*1ae0*/  UMOV UR7, URZ ;  /* 0x0000003f00077c82 */ /* 0x000fe20008000000 */
[----:B------:R-:W-:Y:S01]  /*1af0*/  ULDC UR25, c[0x0][0x644] ;  /* 0x0001910000197ab9 */ /* 0x000fe20000000800 */
[----:B0-----:R-:W-:-:S04]  /*1b00*/  ULEA UR9, UR10, UR9, 0x18 ;  /* 0x000000090a097291 */ /* 0x001fc8000f8ec03f */
[----:B------:R-:W-:-:S04]  /*1b10*/  ULEA UR6, UR6, UR9, 0xc ;  /* 0x0000000906067291 */ /* 0x000fc8000f8e603f */
[----:B------:R-:W-:-:S04]  /*1b20*/  UIADD3 UR6, UR6, 0x100, URZ ;  /* 0x0000010006067890 */ /* 0x000fc8000fffe03f */
[----:B------:R-:W-:-:S03]  /*1b30*/  USHF.R.U32.HI UR8, URZ, 0x4, UR6 ;  /* 0x000000043f087899 */ /* 0x000fc60008011606 */
[----:B------:R-:W-:Y:S01]  /*1b40*/  UMOV UR6, URZ ;  /* 0x0000003f00067c82 */ /* 0x000fe20008000000 */
[----:B------:R-:W-:-:S12]  /*1b50*/  ULOP3.LUT UR15, UR8, 0x3fff, URZ, 0xc0, !UPT ;  /* 0x00003fff080f7892 */ /* 0x000fd8000f8ec03f */
.L_x_21:
[----:B------:R-:W-:-:S06]  /*1b60*/  UISETP.NE.AND UP1, UPT, UR22, 0x3, UPT ;  /* 0x000000031600788c */ /* 0x000fcc000bf25270 */
[----:B------:R-:W-:-:S13]  /*1b70*/  PLOP3.LUT P1, PT, PT, PT, UP1, 0x80, 0x0 ;  /* 0x000000000000781c */ /* 0x000fda0003f2f018 */
[----:B-----5:R-:W-:Y:S05]  /*1b80*/  @!P1 BRA `(.L_x_14) ;  /* 0x0000000000049947 */ /* 0x020fea0003800000 */
[----:B------:R-:W-:Y:S01]  /*1b90*/  BPT.TRAP 0x1 ;  /* 0x000000040000795c */ /* 0x000fe20000300000 */
.L_x_14:
[----:B------:R-:W0:Y:S01]  /*1ba0*/  S2UR UR9, SR_CgaCtaId ;  /* 0x00000000000979c3 */ /* 0x000e220000008800 */
[----:B------:R-:W-:Y:S01]  /*1bb0*/  UMOV UR8, 0x400 ;  /* 0x0000040000087882 */ /* 0x000fe20000000000 */
[----:B------:R-:W-:Y:S01]  /*1bc0*/  SHF.L.U32 R152, R229, 0x1f, RZ ;  /* 0x0000001fe5987819 */ /* 0x000fe200000006ff */
[----:B0-----:R-:W-:-:S04]  /*1bd0*/  ULEA UR24, UR9, UR8, 0x18 ;  /* 0x0000000809187291 */ /* 0x001fc8000f8ec03f */
[----:B------:R-:W-:-:S09]  /*1be0*/  ULEA UR8, UR16, UR24, 0x3 ;  /* 0x0000001810087291 */ /* 0x000fd2000f8e183f */
[----:B------:R0:W1:Y:S01]  /*1bf0*/  SYNCS.PHASECHK.TRANS64.TRYWAIT P0, [UR8], R152 ;  /* 0x00000098ff0075a7 */ /* 0x0000620008000148 */
[----:B------:R-:W-:Y:S05]  /*1c00*/  @!P1 BRA `(.L_x_15) ;  /* 0x0000000000049947 */ /* 0x000fea0003800000 */
[----:B------:R-:W-:Y:S01]  /*1c10*/  BPT.TRAP 0x1 ;  /* 0x000000040000795c */ /* 0x000fe20000300000 */
.L_x_15:
[----:B-1----:R-:W-:Y:S05]  /*1c20*/  @P0 BRA `(.L_x_16) ;  /* 0x0000000000080947 */ /* 0x002fea0003800000 */
[----:B------:R-:W1:Y:S02]  /*1c30*/  SYNCS.PHASECHK.TRANS64.TRYWAIT P0, [UR8], R152 ;  /* 0x00000098ff0075a7 */ /* 0x000e640008000148 */
[----:B-1----:R-:W-:Y:S05]  /*1c40*/  @!P0 BRA `(.L_x_17) ;  /* 0x000000f800788947 */ /* 0x002fea0003800000 */
.L_x_16:
[----:B------:R2:W-:Y:S02]  /*1c50*/  STL [R1+0x8c], R0 ;  /* 0x00008c0001007387 */ /* 0x0005e40000100800 */
[----:B--2---:R-:W1:Y:S01]  /*1c60*/  S2R R0, SR_TID.X ;  /* 0x0000000000007919 */ /* 0x004e620000002100 */
[----:B------:R-:W-:Y:S01]  /*1c70*/  USHF.L.U32 UR8, UR16, 0xb, URZ ;  /* 0x0000000b10087899 */ /* 0x000fe2000800063f */
[C---:B-1----:R-:W-:Y:S02]  /*1c80*/  IMAD.SHL.U32 R153, R0.reuse, 0x40, RZ ;  /* 0x0000004000997824 */ /* 0x042fe400078e00ff */
[----:B0-----:R-:W-:-:S03]  /*1c90*/  IMAD.SHL.U32 R152, R0, 0x400, RZ ;  /* 0x0000040000987824 */ /* 0x001fc600078e00ff */
[----:B------:R-:W-:-:S04]  /*1ca0*/  LOP3.LUT R153, R153, 0x3800, RZ, 0xc0, !PT ;  /* 0x0000380099997812 */ /* 0x000fc800078ec0ff */
[----:B------:R-:W-:Y:S01]  /*1cb0*/  LOP3.LUT R153, R153, 0x400, R152, 0xf8, !PT ;  /* 0x0000040099997812 */ /* 0x000fe200078ef898 */
[----:B------:R-:W-:-:S05]  /*1cc0*/  IMAD.SHL.U32 R152, R0, 0x20, RZ ;  /* 0x0000002000987824 */ /* 0x000fca00078e00ff */
[----:B------:R-:W-:Y:S01]  /*1cd0*/  LOP3.LUT R153, R153, 0x380, R152, 0xf8, !PT ;  /* 0x0000038099997812 */ /* 0x000fe200078ef898 */
[----:B------:R-:W-:Y:S01]  /*1ce0*/  IMAD.SHL.U32 R152, R0, 0x10, RZ ;  /* 0x0000001000987824 */ /* 0x000fe200078e00ff */
[----:B------:R-:W-:Y:S01]  /*1cf0*/  UIADD3 UR9, UR24, 0xa100, URZ ;  /* 0x0000a10018097890 */ /* 0x000fe2000fffe03f */
[----:B------:R0:W5:Y:S01]  /*1d00*/  LDL.LU R0, [R1+0x8c] ;  /* 0x00008c0001007983 */ /* 0x0001620000300800 */
[----:B------:R-:W-:Y:S02]  /*1d10*/  USEL UR7, UR7, URZ, !UP0 ;  /* 0x0000003f07077287 */ /* 0x000fe4000c000000 */
[----:B------:R-:W-:Y:S01]  /*1d20*/  LOP3.LUT R153, R153, 0x20, R152, 0xf8, !PT ;  /* 0x0000002099997812 */ /* 0x000fe200078ef898 */
[----:B------:R-:W-:Y:S02]  /*1d30*/  USHF.R.U32.HI UR9, URZ, 0x4, UR9 ;  /* 0x000000043f097899 */ /* 0x000fe40008011609 */
[----:B------:R-:W-:Y:S01]  /*1d40*/  ULOP3.LUT UR10, UR15, 0x10000, URZ, 0xfc, !UPT ;  /* 0x000100000f0a7892 */ /* 0x000fe2000f8efc3f */
[----:B------:R-:W-:Y:S01]  /*1d50*/  LEA.HI R153, R153, UR8, RZ, 0x1d ;  /* 0x0000000899997c11 */ /* 0x000fe2000f8fe8ff */
[----:B------:R-:W-:-:S02]  /*1d60*/  ULOP3.LUT UR9, UR9, 0x3fff, URZ, 0xc0, !UPT ;  /* 0x00003fff09097892 */ /* 0x000fc4000f8ec03f */
[----:B------:R-:W-:Y:S02]  /*1d70*/  UISETP.NE.U32.AND UP0, UPT, UR7, URZ, UPT ;  /* 0x0000003f0700728c */ /* 0x000fe4000bf05070 */
[----:B------:R-:W-:Y:S01]  /*1d80*/  LDS R152, [R153+UR24+0x32100] ;  /* 0x0321001899987984 */ /* 0x000fe20008000800 */
[----:B------:R-:W-:Y:S02]  /*1d90*/  ULOP3.LUT UR9, UR9, 0x10000, URZ, 0xfc, !UPT ;  /* 0x0001000009097892 */ /* 0x000fe4000f8efc3f */
[----:B------:R-:W-:Y:S01]  /*1da0*/  ULEA UR7, UR16, UR10, 0x9 ;  /* 0x0000000a10077291 */ /* 0x000fe2000f8e483f */
[----:B------:R-:W1:Y:S01]  /*1db0*/  LDS R153, [R153+UR24+0x32108] ;  /* 0x0321081899997984 */ /* 0x000e620008000800 */
[----:B------:R-:W-:Y:S01]  /*1dc0*/  UIADD3 UR10, UR8, UR9, URZ ;  /* 0x00000009080a7290 */ /* 0x000fe2000fffe03f */
[----:B------:R-:W-:Y:S02]  /*1dd0*/  UMOV UR11, 0x40000040 ;  /* 0x40000040000b7882 */ /* 0x000fe40000000000 */
[----:B------:R-:W-:Y:S01]  /*1de0*/  UMOV UR9, 0x80000020 ;  /* 0x8000002000097882 */ /* 0x000fe20000000000 */
[----:B------:R-:W-:Y:S01]  /*1df0*/  UIADD3 UR6, UR6, 0x2, URZ ;  /* 0x0000000206067890 */ /* 0x000fe2000fffe03f */
[----:B------:R-:W-:Y:S01]  /*1e00*/  UMOV UR8, UR7 ;  /* 0x0000000700087c82 */ /* 0x000fe20008000000 */
[----:B-1----:R-:W-:-:S06]  /*1e10*/  WARPGROUP.ARRIVE ;  /* 0x00000000000079c5 */ /* 0x002fcc0000000000 */
[----:B------:R-:W-:Y:S01]  /*1e20*/  QGMMA.SP.64x256x64.F32.E4M3.E4M3 R24, gdesc[UR8], R24, UP0, R152 ;  /* 0x07e09800081879f3 */ /* 0x000fe2000bf00a18 */
[----:B------:R-:W-:Y:S02]  /*1e30*/  UIADD3 UR8, UR7, 0x2, URZ ;  /* 0x0000000207087890 */ /* 0x000fe4000fffe03f */
[----:B------:R-:W-:Y:S01]  /*1e40*/  UIADD3 UR10, UR10, 0x4, URZ ;  /* 0x000000040a0a7890 */ /* 0x000fe2000fffe03f */
[----:B------:R-:W-:Y:S01]  /*1e50*/  UMOV UR9, 0x80000020 ;  /* 0x8000002000097882 */ /* 0x000fe20000000000 */
[----:B------:R-:W-:Y:S01]  /*1e60*/  UMOV UR11, 0x40000040 ;  /* 0x40000040000b7882 */ /* 0x000fe20000000000 */
[----:B------:R-:W-:-:S04]  /*1e70*/  UISETP.NE.AND UP0, UPT, UR6, UR25, UPT ;  /* 0x000000190600728c */ /* 0x000fc8000bf05270 */
[----:B------:R-:W-:-:S04]  /*1e80*/  USEL UR7, URZ, 0x1, UP0 ;  /* 0x000000013f077887 */ /* 0x000fc80008000000 */
[----:B------:R-:W-:-:S06]  /*1e90*/  UISETP.NE.AND UP0, UPT, UR7, URZ, UPT ;  /* 0x0000003f0700728c */ /* 0x000fcc000bf05270 */
[----:B------:R-:W-:-:S12]  /*1ea0*/  PLOP3.LUT P0, PT, PT, PT, UP0, 0x80, 0x0 ;  /* 0x000000000000781c */ /* 0x000fd80003f0f008 */
[----:B------:R-:W-:Y:S03]  /*1eb0*/  QGMMA.SP.64x256x64.F32.E4M3.E4M3 R24, gdesc[UR8], R24, R153, gsb0 ;  /* 0x07e09900081879f3 */ /* 0x000fe60008000a18 */
[----:B------:R-:W-:Y:S02]  /*1ec0*/  WARPGROUP.DEPBAR.LE gsb0, 0x0 ;  /* 0x00008000000079c5 */ /* 0x000fe40000010000 */
[----:B0-----:R-:W-:Y:S05]  /*1ed0*/  @!P0 BRA `(.L_x_18) ;  /* 0x0000000c00808947 */ /* 0x001fea0003800000 */
[----:B------:R-:W-:Y:S01]  /*1ee0*/  FADD R227, R25, R227 ;  /* 0x000000e319e37221 */ /* 0x000fe20000000000 */
[----:B------:R-:W-:-:S01]  /*1ef0*/  FADD R226, R26, R226 ;  /* 0x000000e21ae27221 */ /* 0x000fc20000000000 */
[----:B-----5:R0:W-:Y:S01]  /*1f00*/  STL [R1+0x8c], R0 ;  /* 0x00008c0001007387 */ /* 0x0201e20000100800 */
[----:B------:R-:W-:-:S01]  /*1f10*/  FADD R225, R27, R225 ;  /* 0x000000e11be17221 */ /* 0x000fc20000000000 */
[----:B------:R-:W-:Y:S01]  /*1f20*/  FADD R224, R28, R224 ;  /* 0x000000e01ce07221 */ /* 0x000fe20000000000 */
[----:B------:R-:W-:-:S01]  /*1f30*/  FADD R223, R29, R223 ;  /* 0x000000df1ddf7221 */ /* 0x000fc20000000000 */
[----:B------:R-:W-:Y:S01]  /*1f40*/  FADD R222, R30, R222 ;  /* 0x000000de1ede7221 */ /* 0x000fe20000000000 */
[----:B0-----:R-:W2:Y:S01]  /*1f50*/  LDL.LU R0, [R1+0x30] ;  /* 0x0000300001007983 */ /* 0x001ea20000300800 */
[----:B------:R-:W-:-:S03]  /*1f60*/  FADD R228, R24, R228 ;  /* 0x000000e418e47221 */ /* 0x000fc60000000000 */
[----:B------:R0:W-:Y:S01]  /*1f70*/  STL [R1+0x90], R227 ;  /* 0x000090e301007387 */ /* 0x0001e20000100800 */
[----:B------:R-:W-:-:S01]  /*1f80*/  FADD R221, R31, R221 ;  /* 0x000000dd1fdd7221 */ /* 0x000fc20000000000 */
[----:B------:R-:W-:Y:S02]  /*1f90*/  FADD R220, R32, R220 ;  /* 0x000000dc20dc7221 */ /* 0x000fe40000000000 */
[----:B0-----:R-:W3:Y:S04]  /*1fa0*/  LDL.LU R227, [R1+0x2c] ;  /* 0x00002c0001e37983 */ /* 0x001ee80000300800 */
[----:B------:R0:W-:Y:S01]  /*1fb0*/  STL [R1+0x94], R226 ;  /* 0x000094e201007387 */ /* 0x0001e20000100800 */
[----:B------:R-:W-:-:S03]  /*1fc0*/  FADD R219, R33, R219 ;  /* 0x000000db21db7221 */ /* 0x000fc60000000000 */
[----:B0-----:R-:W4:Y:S04]  /*1fd0*/  LDL.LU R226, [R1+0x28] ;  /* 0x0000280001e27983 */ /* 0x001f280000300800 */
        /* <DEDUP_REMOVED lines=9> */
[----:B------:R0:W-:Y:S04]  /*2070*/  STL [R1+0xa4], R222 ;  /* 0x0000a4de01007387 */ /* 0x0001e80000100800 */
        /* <DEDUP_REMOVED lines=12> */
[----:B0-----:R-:W4:Y:S01]  /*2140*/  LDL.LU R216, [R1] ;  /* 0x0000000001d87983 */ /* 0x001f220000300800 */
[----:B------:R-:W-:-:S01]  /*2150*/  FADD R215, R37, R215 ;  /* 0x000000d725d77221 */ /* 0x000fc20000000000 */
[----:B------:R-:W-:Y:S01]  /*2160*/  FADD R214, R38, R214 ;  /* 0x000000d626d67221 */ /* 0x000fe20000000000 */
[----:B------:R-:W-:-:S01]  /*2170*/  FADD R213, R39, R213 ;  /* 0x000000d527d57221 */ /* 0x000fc20000000000 */
[----:B------:R-:W-:Y:S01]  /*2180*/  FADD R212, R40, R212 ;  /* 0x000000d428d47221 */ /* 0x000fe20000000000 */
[----:B------:R-:W-:-:S01]  /*2190*/  FADD R211, R41, R211 ;  /* 0x000000d329d37221 */ /* 0x000fc20000000000 */
[----:B------:R-:W-:Y:S01]  /*21a0*/  STL [R1+0xc0], R215 ;  /* 0x0000c0d701007387 */ /* 0x000fe20000100800 */
        /* <DEDUP_REMOVED lines=11> */
[----:B------:R0:W-:Y:S01]  /*2260*/  STL [R1+0xcc], R212 ;  /* 0x0000ccd401007387 */ /* 0x0001e20000100800 */
[----:B------:R-:W-:-:S01]  /*2270*/  FADD R201, R51, R201 ;  /* 0x000000c933c97221 */ /* 0x000fc20000000000 */
[----:B------:R-:W-:Y:S01]  /*2280*/  FADD R200, R52, R200 ;  /* 0x000000c834c87221 */ /* 0x000fe20000000000 */
        /* <DEDUP_REMOVED lines=68> */
[----:B--2---:R-:W-:-:S01]  /*26d0*/  FADD R0, R133, R0 ;  /* 0x0000000085007221 */ /* 0x004fc20000000000 */
[----:B---3--:R-:W-:Y:S01]  /*26e0*/  FADD R227, R132, R227 ;  /* 0x000000e384e37221 */ /* 0x008fe20000000000 */
[----:B----4-:R-:W-:-:S01]  /*26f0*/  FADD R226, R131, R226 ;  /* 0x000000e283e27221 */ /* 0x010fc20000000000 */
        /* <DEDUP_REMOVED lines=9> */
[----:B------:R-:W-:-:S05]  /*2790*/  FADD R216, R121, R216 ;  /* 0x000000d879d87221 */ /* 0x000fca0000000000 */
[----:B------:R1:W-:Y:S04]  /*27a0*/  STL [R1], R216 ;  /* 0x000000d801007387 */ /* 0x0003e80000100800 */
[----:B------:R2:W-:Y:S04]  /*27b0*/  STL [R1+0x4], R217 ;  /* 0x000004d901007387 */ /* 0x0005e80000100800 */
        /* <DEDUP_REMOVED lines=8> */
[----:B0-----:R-:W4:Y:S04]  /*2840*/  LDL.LU R212, [R1+0x34] ;  /* 0x0000340001d47983 */ /* 0x001f280000300800 */
[----:B------:R0:W-:Y:S04]  /*2850*/  STL [R1+0x28], R226 ;  /* 0x000028e201007387 */ /* 0x0001e80000100800 */
[----:B------:R-:W4:Y:S04]  /*2860*/  LDL.LU R213, [R1+0x38] ;  /* 0x0000380001d57983 */ /* 0x000f280000300800 */
[----:B------:R0:W-:Y:S04]  /*2870*/  STL [R1+0x2c], R227 ;  /* 0x00002ce301007387 */ /* 0x0001e80000100800 */
[----:B------:R-:W4:Y:S04]  /*2880*/  LDL.LU R214, [R1+0x3c] ;  /* 0x00003c0001d67983 */ /* 0x000f280000300800 */
[----:B------:R0:W-:Y:S04]  /*2890*/  STL [R1+0x30], R0 ;  /* 0x0000300001007387 */ /* 0x0001e80000100800 */
[----:B------:R-:W4:Y:S04]  /*28a0*/  LDL.LU R215, [R1+0x40] ;  /* 0x0000400001d77983 */ /* 0x000f280000300800 */
[----:B-1----:R-:W4:Y:S04]  /*28b0*/  LDL.LU R216, [R1+0x44] ;  /* 0x0000440001d87983 */ /* 0x002f280000300800 */
[----:B--2---:R-:W2:Y:S04]  /*28c0*/  LDL.LU R217, [R1+0x48] ;  /* 0x0000480001d97983 */ /* 0x004ea80000300800 */
[----:B---3--:R-:W3:Y:S04]  /*28d0*/  LDL.LU R218, [R1+0x4c] ;  /* 0x00004c0001da7983 */ /* 0x008ee80000300800 */
[----:B----4-:R-:W4:Y:S04]  /*28e0*/  LDL.LU R219, [R1+0x50] ;  /* 0x0000500001db7983 */ /* 0x010f280000300800 */
[----:B------:R-:W4:Y:S04]  /*28f0*/  LDL.LU R220, [R1+0x54] ;  /* 0x0000540001dc7983 */ /* 0x000f280000300800 */
[----:B------:R-:W4:Y:S04]  /*2900*/  LDL.LU R221, [R1+0x58] ;  /* 0x0000580001dd7983 */ /* 0x000f280000300800 */
[----:B------:R-:W4:Y:S04]  /*2910*/  LDL.LU R222, [R1+0x5c] ;  /* 0x00005c0001de7983 */ /* 0x000f280000300800 */
[----:B------:R-:W4:Y:S04]  /*2920*/  LDL.LU R223, [R1+0x60] ;  /* 0x0000600001df7983 */ /* 0x000f280000300800 */
[----:B------:R-:W4:Y:S04]  /*2930*/  LDL.LU R224, [R1+0x64] ;  /* 0x0000640001e07983 */ /* 0x000f280000300800 */
[----:B------:R-:W4:Y:S04]  /*2940*/  LDL.LU R225, [R1+0x68] ;  /* 0x0000680001e17983 */ /* 0x000f280000300800 */
[----:B0-----:R-:W4:Y:S04]  /*2950*/  LDL.LU R226, [R1+0x6c] ;  /* 0x00006c0001e27983 */ /* 0x001f280000300800 */
[----:B------:R-:W4:Y:S04]  /*2960*/  LDL.LU R227, [R1+0x70] ;  /* 0x0000700001e37983 */ /* 0x000f280000300800 */
[----:B------:R-:W4:Y:S01]  /*2970*/  LDL.LU R0, [R1+0x74] ;  /* 0x0000740001007983 */ /* 0x000f220000300800 */
[----:B------:R-:W-:-:S05]  /*2980*/  FADD R212, R134, R212 ;  /* 0x000000d486d47221 */ /* 0x000fca0000000000 */
[----:B------:R0:W-:Y:S01]  /*2990*/  STL [R1+0x34], R212 ;  /* 0x000034d401007387 */ /* 0x0001e20000100800 */
[----:B------:R-:W-:-:S03]  /*29a0*/  FADD R213, R135, R213 ;  /* 0x000000d587d57221 */ /* 0x000fc60000000000 */
[----:B0-----:R0:W5:Y:S01]  /*29b0*/  LDL.LU R212, [R1+0xcc] ;  /* 0x0000cc0001d47983 */ /* 0x0011620000300800 */
[----:B------:R-:W-:-:S03]  /*29c0*/  FADD R214, R136, R214 ;  /* 0x000000d688d67221 */ /* 0x000fc60000000000 */
[----:B------:R1:W-:Y:S01]  /*29d0*/  STL [R1+0x38], R213 ;  /* 0x000038d501007387 */ /* 0x0003e20000100800 */
[----:B------:R-:W-:-:S01]  /*29e0*/  FADD R215, R137, R215 ;  /* 0x000000d789d77221 */ /* 0x000fc20000000000 */
[----:B------:R-:W-:Y:S02]  /*29f0*/  FADD R216, R138, R216 ;  /* 0x000000d88ad87221 */ /* 0x000fe40000000000 */
[----:B-1----:R0:W5:Y:S01]  /*2a00*/  LDL.LU R213, [R1+0xc8] ;  /* 0x0000c80001d57983 */ /* 0x0021620000300800 */
[----:B--2---:R-:W-:-:S03]  /*2a10*/  FADD R217, R139, R217 ;  /* 0x000000d98bd97221 */ /* 0x004fc60000000000 */
[----:B------:R1:W-:Y:S01]  /*2a20*/  STL [R1+0x3c], R214 ;  /* 0x00003cd601007387 */ /* 0x0003e20000100800 */
[----:B---3--:R-:W-:-:S03]  /*2a30*/  FADD R218, R140, R218 ;  /* 0x000000da8cda7221 */ /* 0x008fc60000000000 */
[----:B-1----:R0:W5:Y:S01]  /*2a40*/  LDL.LU R214, [R1+0xc4] ;  /* 0x0000c40001d67983 */ /* 0x0021620000300800 */
[----:B----4-:R-:W-:-:S03]  /*2a50*/  FADD R219, R141, R219 ;  /* 0x000000db8ddb7221 */ /* 0x010fc60000000000 */
[----:B------:R1:W-:Y:S01]  /*2a60*/  STL [R1+0x40], R215 ;  /* 0x000040d701007387 */ /* 0x0003e20000100800 */
[----:B------:R-:W-:-:S01]  /*2a70*/  FADD R220, R142, R220 ;  /* 0x000000dc8edc7221 */ /* 0x000fc20000000000 */
[----:B------:R-:W-:Y:S02]  /*2a80*/  FADD R221, R143, R221 ;  /* 0x000000dd8fdd7221 */ /* 0x000fe40000000000 */
[----:B-1----:R0:W5:Y:S04]  /*2a90*/  LDL.LU R215, [R1+0xc0] ;  /* 0x0000c00001d77983 */ /* 0x0021680000300800 */
[----:B------:R1:W-:Y:S01]  /*2aa0*/  STL [R1+0x44], R216 ;  /* 0x000044d801007387 */ /* 0x0003e20000100800 */
[----:B------:R-:W-:-:S01]  /*2ab0*/  FADD R222, R144, R222 ;  /* 0x000000de90de7221 */ /* 0x000fc20000000000 */
[----:B------:R-:W-:-:S02]  /*2ac0*/  FADD R223, R145, R223 ;  /* 0x000000df91df7221 */ /* 0x000fc40000000000 */
[----:B-1----:R0:W5:Y:S04]  /*2ad0*/  LDL.LU R216, [R1+0xbc] ;  /* 0x0000bc0001d87983 */ /* 0x0021680000300800 */
[----:B------:R1:W-:Y:S01]  /*2ae0*/  STL [R1+0x48], R217 ;  /* 0x000048d901007387 */ /* 0x0003e20000100800 */
[----:B------:R-:W-:-:S03]  /*2af0*/  FADD R224, R146, R224 ;  /* 0x000000e092e07221 */ /* 0x000fc60000000000 */
        /* <DEDUP_REMOVED lines=13> */
[----:B------:R1:W-:Y:S04]  /*2bd0*/  STL [R1+0x5c], R222 ;  /* 0x00005cde01007387 */ /* 0x0003e80000100800 */
        /* <DEDUP_REMOVED lines=12> */
[----:B-1----:R-:W2:Y:S01]  /*2ca0*/  LDL.LU R0, [R1+0x8c] ;  /* 0x00008c0001007983 */ /* 0x002ea20000300800 */
[----:B------:R-:W-:-:S02]  /*2cb0*/  WARPGROUP.DEPBAR.LE gsb0, 0x0 ;  /* 0x00008000000079c5 */ /* 0x000fc40000010000 */
[----:B------:R-:W-:Y:S01]  /*2cc0*/  UMOV UR6, URZ ;  /* 0x0000003f00067c82 */ /* 0x000fe20008000000 */
[----:B0-2---:R-:W-:-:S07]  /*2cd0*/  FADD R0, R0, R151 ;  /* 0x0000009700007221 */ /* 0x005fce0000000000 */
.L_x_18:
[----:B------:R-:W-:Y:S05]  /*2ce0*/  @!P1 BRA `(.L_x_19) ;  /* 0x0000000000049947 */ /* 0x000fea0003800000 */
[----:B------:R-:W-:Y:S01]  /*2cf0*/  BPT.TRAP 0x1 ;  /* 0x000000040000795c */ /* 0x000fe20000300000 */
.L_x_19:
[----:B------:R-:W-:Y:S02]  /*2d00*/  UISETP.GT.U32.AND UP1, UPT, UR13, 0x1, UPT ;  /* 0x000000010d00788c */ /* 0x000fe4000bf24070 */
[----:B------:R-:W-:-:S04]  /*2d10*/  ULEA UR7, UR17, UR24, 0x3 ;  /* 0x0000001811077291 */ /* 0x000fc8000f8e183f */
[----:B------:R-:W-:Y:S01]  /*2d20*/  UIADD3 UR7, UR7, 0x28, URZ ;  /* 0x0000002807077890 */ /* 0x000fe2000fffe03f */
[----:B------:R-:W-:-:S03]  /*2d30*/  PLOP3.LUT P0, PT, PT, PT, UP1, 0x80, 0x0 ;  /* 0x000000000000781c */ /* 0x000fc60003f0f018 */
[----:B------:R-:W-:-:S09]  /*2d40*/  UPRMT UR7, URZ, 0x654, UR7 ;  /* 0x000006543f077896 */ /* 0x000fd20008000007 */
[----:B------:R-:W-:Y:S01]  /*2d50*/  SYNCS.ARRIVE.TRANS64.RED.A1T0 RZ, [UR7], RZ ;  /* 0x000000ffffff79a7 */ /* 0x000fe20008100407 */
[----:B------:R-:W-:Y:S05]  /*2d60*/  @P0 BRA `(.L_x_20) ;  /* 0x0000000000040947 */ /* 0x000fea0003800000 */
[----:B------:R-:W-:Y:S01]  /*2d70*/  BPT.TRAP 0x1 ;  /* 0x000000040000795c */ /* 0x000fe20000300000 */
.L_x_20:
[----:B------:R-:W-:Y:S02]  /*2d80*/  UISETP.GT.AND UP3, UPT, UR14, 0x1, UPT ;  /* 0x000000010e00788c */ /* 0x000fe4000bf64270 */
[----:B------:R-:W-:Y:S02]  /*2d90*/  UIADD3 UR16, UR16, 0x1, URZ ;  /* 0x0000000110107890 */ /* 0x000fe4000fffe03f */
[----:B------:R-:W-:Y:S02]  /*2da0*/  UIADD3 UR17, UR17, 0x1, URZ ;  /* 0x0000000111117890 */ /* 0x000fe4000fffe03f */
[----:B------:R-:W-:Y:S01]  /*2db0*/  PLOP3.LUT P0, PT, PT, PT, UP3, 0x80, 0x0 ;  /* 0x000000000000781c */ /* 0x000fe20003f0f038 */
[----:B------:R-:W-:Y:S02]  /*2dc0*/  UISETP.NE.AND UP1, UPT, UR16, 0x5, UPT ;  /* 0x000000051000788c */ /* 0x000fe4000bf25270 */
[----:B------:R-:W-:Y:S02]  /*2dd0*/  UISETP.NE.AND UP2, UPT, UR17, 0x5, UPT ;  /* 0x000000051100788c */ /* 0x000fe4000bf45270 */
[----:B------:R-:W-:-:S02]  /*2de0*/  USEL UR7, URZ, 0x1, UP1 ;  /* 0x000000013f077887 */ /* 0x000fc40008800000 */
[----:B------:R-:W-:Y:S02]  /*2df0*/  UIADD3 UR14, UR14, -0x1, URZ ;  /* 0xffffffff0e0e7890 */ /* 0x000fe4000fffe03f */
[----:B------:R-:W-:Y:S02]  /*2e00*/  USEL UR16, UR16, URZ, UP1 ;  /* 0x0000003f10107287 */ /* 0x000fe40008800000 */
[----:B------:R-:W-:Y:S01]  /*2e10*/  LOP3.LUT R229, R229, UR7, RZ, 0x3c, !PT ;  /* 0x00000007e5e57c12 */ /* 0x000fe2000f8e3cff */
[----:B------:R-:W-:Y:S01]  /*2e20*/  USEL UR17, UR17, URZ, UP2 ;  /* 0x0000003f11117287 */ /* 0x000fe20009000000 */
[----:B------:R-:W-:Y:S01]  /*2e30*/  UMOV UR7, 0x1 ;  /* 0x0000000100077882 */ /* 0x000fe20000000000 */
[----:B------:R-:W-:Y:S10]  /*2e40*/  @P0 BRA `(.L_x_21) ;  /* 0xffffffec00440947 */ /* 0x000ff4000383ffff */
.L_x_13:
[----:B-----5:R0:W-:Y:S04]  /*2e50*/  STL [R1+0x8c], R227 ;  /* 0x00008ce301007387 */ /* 0x0201e80000100800 */
[----:B------:R1:W-:Y:S04]  /*2e60*/  STL [R1+0x84], R0 ;  /* 0x0000840001007387 */ /* 0x0003e80000100800 */
[----:B0-----:R-:W2:Y:S04]  /*2e70*/  LDL.LU R227, [R1+0x74] ;  /* 0x0000740001e37983 */ /* 0x001ea80000300800 */
[----:B-1----:R-:W3:Y:S04]  /*2e80*/  LDL.LU R0, [R1+0x70] ;  /* 0x0000700001007983 */ /* 0x002ee80000300800 */
[----:B--2---:R0:W-:Y:S04]  /*2e90*/  STL [R1+0x74], R227 ;  /* 0x000074e301007387 */ /* 0x0041e80000100800 */
[----:B0-----:R-:W2:Y:S04]  /*2ea0*/  LDL.LU R227, [R1+0x6c] ;  /* 0x00006c0001e37983 */ /* 0x001ea80000300800 */
[----:B---3--:R0:W-:Y:S04]  /*2eb0*/  STL [R1+0x70], R0 ;  /* 0x0000700001007387 */ /* 0x0081e80000100800 */
[----:B0-----:R-:W3:Y:S04]  /*2ec0*/  LDL.LU R0, [R1+0x68] ;  /* 0x0000680001007983 */ /* 0x001ee80000300800 */
        /* <DEDUP_REMOVED lines=43> */
[----:B0-----:R-:W3:Y:S01]  /*3180*/  LDL.LU R0, [R1+0x10] ;  /* 0x0000100001007983 */ /* 0x001ee20000300800 */
[----:B------:R-:W-:-:S04]  /*3190*/  UISETP.NE.AND UP0, UPT, UR6, URZ, UPT ;  /* 0x0000003f0600728c */ /* 0x000fc8000bf05270 */
[----:B------:R-:W-:Y:S01]  /*31a0*/  USEL UR6, URZ, 0x1, !UP0 ;  /* 0x000000013f067887 */ /* 0x000fe2000c000000 */
[----:B--2---:R-:W-:Y:S04]  /*31b0*/  STL [R1+0x14], R227 ;  /* 0x000014e301007387 */ /* 0x004fe80000100800 */
[----:B------:R0:W5:Y:S04]  /*31c0*/  LDL.LU R229, [R1+0xc] ;  /* 0x00000c0001e57983 */ /* 0x0001680000300800 */
[----:B---3--:R1:W-:Y:S04]  /*31d0*/  STL [R1+0x10], R0 ;  /* 0x0000100001007387 */ /* 0x0083e80000100800 */
[----:B------:R0:W5:Y:S04]  /*31e0*/  LDL.LU R153, [R1+0x8] ;  /* 0x0000080001997983 */ /* 0x0001680000300800 */
[----:B-1----:R0:W5:Y:S04]  /*31f0*/  LDL.LU R0, [R1+0x4] ;  /* 0x0000040001007983 */ /* 0x0021680000300800 */
[----:B------:R0:W5:Y:S04]  /*3200*/  LDL.LU R152, [R1] ;  /* 0x0000000001987983 */ /* 0x0001680000300800 */
[----:B------:R0:W5:Y:S01]  /*3210*/  LDL.LU R227, [R1+0x8c] ;  /* 0x00008c0001e37983 */ /* 0x0001620000300800 */
[----:B------:R-:W-:-:S13]  /*3220*/  ISETP.NE.AND P0, PT, RZ, UR6, PT ;  /* 0x00000006ff007c0c */ /* 0x000fda000bf05270 */
[----:B0-----:R-:W-:Y:S05]  /*3230*/  @!P0 BRA `(.L_x_22) ;  /* 0x0000000c00b48947 */ /* 0x001fea0003800000 */
[----:B-----5:R-:W-:Y:S01]  /*3240*/  FADD R227, R25, R227 ;  /* 0x000000e319e37221 */ /* 0x020fe20000000000 */
[----:B------:R-:W-:-:S04]  /*3250*/  FADD R228, R24, R228 ;  /* 0x000000e418e47221 */ /* 0x000fc80000000000 */
[----:B------:R0:W-:Y:S04]  /*3260*/  STL [R1+0x8c], R227 ;  /* 0x00008ce301007387 */ /* 0x0001e80000100800 */
[----:B0-----:R-:W2:Y:S04]  /*3270*/  LDL.LU R227, [R1+0x84] ;  /* 0x0000840001e37983 */ /* 0x001ea80000300800 */
[----:B--2---:R0:W-:Y:S04]  /*3280*/  STL [R1+0x90], R227 ;  /* 0x000090e301007387 */ /* 0x0041e80000100800 */
        /* <DEDUP_REMOVED lines=50> */
[----:B0-----:R-:W2:Y:S01]  /*35b0*/  LDL.LU R227, [R1+0x10] ;  /* 0x0000100001e37983 */ /* 0x001ea20000300800 */
[----:B------:R-:W-:Y:S01]  /*35c0*/  FADD R226, R26, R226 ;  /* 0x000000e21ae27221 */ /* 0x000fe20000000000 */
        /* <DEDUP_REMOVED lines=98> */
[----:B--2---:R-:W-:-:S05]  /*3bf0*/  FADD R227, R125, R227 ;  /* 0x000000e37de37221 */ /* 0x004fca0000000000 */
[----:B------:R0:W-:Y:S04]  /*3c00*/  STL [R1+0x10], R227 ;  /* 0x000010e301007387 */ /* 0x0001e80000100800 */
[----:B0-----:R-:W2:Y:S02]  /*3c10*/  LDL.LU R227, [R1+0xf4] ;  /* 0x0000f40001e37983 */ /* 0x001ea40000300800 */
        /* <DEDUP_REMOVED lines=77> */
[----:B0-----:R0:W5:Y:S01]  /*40f0*/  LDL.LU R227, [R1+0x8c] ;  /* 0x00008c0001e37983 */ /* 0x0011620000300800 */
[----:B------:R-:W-:Y:S02]  /*4100*/  WARPGROUP.DEPBAR.LE gsb0, 0x0 ;  /* 0x00008000000079c5 */ /* 0x000fe40000010000 */
.L_x_22:
[----:B------:R1:W-:Y:S01]  /*4110*/  STL [R1+0x94], R3 ;  /* 0x0000940301007387 */ /* 0x0003e20000100800 */
[----:B------:R-:W2:Y:S01]  /*4120*/  LDC R28, c[0x0][0x288] ;  /* 0x0000a200ff1c7b82 */ /* 0x000ea20000000800 */
[----:B------:R-:W-:Y:S02]  /*4130*/  UIADD3 UR9, UR12, UR5, URZ ;  /* 0x000000050c097290 */ /* 0x000fe4000fffe03f */
[----:B------:R-:W-:Y:S01]  /*4140*/  USHF.R.S32.HI UR10, URZ, 0x1f, UR23 ;  /* 0x0000001f3f0a7899 */ /* 0x000fe20008011417 */
[----:B------:R-:W-:Y:S01]  /*4150*/  ULDC.64 UR14, c[0x0][0x6d0] ;  /* 0x0001b400000e7ab9 */ /* 0x000fe20000000a00 */
[----:B------:R-:W-:Y:S01]  /*4160*/  ULDC UR11, c[0x0][0x284] ;  /* 0x0000a100000b7ab9 */ /* 0x000fe20000000800 */
[----:B-1----:R-:W3:Y:S04]  /*4170*/  LDL.LU R3, [R1+0x88] ;  /* 0x0000880001037983 */ /* 0x002ee80000300800 */
[----:B------:R1:W-:Y:S04]  /*4180*/  STL [R1+0x90], R2 ;  /* 0x0000900201007387 */ /* 0x0003e80000100800 */
[----:B-----5:R4:W-:Y:S01]  /*4190*/  STL [R1+0x8c], R0 ;  /* 0x00008c0001007387 */ /* 0x0209e20000100800 */
[----:B-1----:R-:W1:Y:S03]  /*41a0*/  S2R R2, SR_TID.X ;  /* 0x0000000000027919 */ /* 0x002e660000002100 */
[----:B----4-:R-:W4:Y:S01]  /*41b0*/  LDL R0, [R1+0x80] ;  /* 0x0000800001007983 */ /* 0x010f220000100800 */
[----:B------:R-:W-:-:S02]  /*41c0*/  UISETP.GT.U32.AND UP0, UPT, UR9, 0x4, UPT ;  /* 0x000000040900788c */ /* 0x000fc4000bf04070 */
[----:B------:R-:W-:Y:S01]  /*41d0*/  UISETP.GE.U32.AND UP1, UPT, UR12, 0x5, UPT ;  /* 0x000000050c00788c */ /* 0x000fe2000bf26070 */
[----:B-1----:R-:W-:Y:S02]  /*41e0*/  LOP3.LUT R24, R2, 0x60, RZ, 0xc0, !PT ;  /* 0x0000006002187812 */ /* 0x002fe400078ec0ff */
[----:B------:R-:W-:Y:S02]  /*41f0*/  SHF.R.U32.HI R25, RZ, 0x2, R2 ;  /* 0x00000002ff197819 */ /* 0x000fe40000011602 */
[----:B------:R-:W-:Y:S02]  /*4200*/  SHF.R.U32.HI R24, RZ, 0x5, R24 ;  /* 0x00000005ff187819 */ /* 0x000fe40000011618 */
[----:B------:R-:W-:Y:S02]  /*4210*/  LOP3.LUT R25, R25, 0x7, RZ, 0xc0, !PT ;  /* 0x0000000719197812 */ /* 0x000fe400078ec0ff */
[----:B------:R-:W-:-:S03]  /*4220*/  SHF.L.U32 R26, R24, 0x4, RZ ;  /* 0x00000004181a7819 */ /* 0x000fc600000006ff */
[--C-:B------:R-:W-:Y:S01]  /*4230*/  IMAD R27, R24, -0x10, -R25.reuse ;  /* 0xfffffff0181b7824 */ /* 0x100fe200078e0a19 */
[--C-:B------:R-:W-:Y:S02]  /*4240*/  SHF.R.U32.HI R24, RZ, 0x7, R2.reuse ;  /* 0x00000007ff187819 */ /* 0x100fe40000011602 */
[----:B------:R-:W-:Y:S02]  /*4250*/  LOP3.LUT R25, R26, 0xfffffff0, R25, 0xe2, !PT ;  /* 0xfffffff01a197812 */ /* 0x000fe400078ee219 */
[----:B------:R-:W-:Y:S02]  /*4260*/  LOP3.LUT R24, R24, 0x1, RZ, 0xc0, !PT ;  /* 0x0000000118187812 */ /* 0x000fe400078ec0ff */
[----:B------:R-:W-:-:S03]  /*4270*/  SHF.R.U32.HI R26, RZ, 0x1, R2 ;  /* 0x00000001ff1a7819 */ /* 0x000fc60000011602 */
[----:B------:R-:W-:Y:S01]  /*4280*/  IMAD R27, R24, -0x40, R27 ;  /* 0xffffffc0181b7824 */ /* 0x000fe200078e021b */
[----:B------:R-:W-:Y:S02]  /*4290*/  LOP3.LUT R24, R2, 0x3, RZ, 0xc0, !PT ;  /* 0x0000000302187812 */ /* 0x000fe400078ec0ff */
[----:B------:R-:W-:Y:S01]  /*42a0*/  LOP3.LUT R25, R25, 0x40, R26, 0xf8, !PT ;  /* 0x0000004019197812 */ /* 0x000fe200078ef81a */
[----:B---3--:R-:W-:Y:S02]  /*42b0*/  IMAD.SHL.U32 R50, R3, 0x80, RZ ;  /* 0x0000008003327824 */ /* 0x008fe400078e00ff */
[----:B------:R1:W5:Y:S01]  /*42c0*/  LDL.LU R3, [R1+0x94] ;  /* 0x0000940001037983 */ /* 0x0003620000300800 */
[----:B------:R-:W-:Y:S02]  /*42d0*/  UIMAD UR5, UR10, UR14, URZ ;  /* 0x0000000e0a0572a4 */ /* 0x000fe4000f8e023f */
[----:B------:R-:W-:Y:S01]  /*42e0*/  IMAD.U32 R37, RZ, RZ, UR14 ;  /* 0x0000000eff257e24 */ /* 0x000fe2000f8e00ff */
[----:B------:R-:W-:Y:S01]  /*42f0*/  LOP3.LUT R34, R25, R50, RZ, 0xfc, !PT ;  /* 0x0000003219227212 */ /* 0x000fe200078efcff */
[----:B------:R1:W5:Y:S01]  /*4300*/  LDL.LU R2, [R1+0x90] ;  /* 0x0000900001027983 */ /* 0x0003620000300800 */
[----:B------:R-:W-:-:S02]  /*4310*/  UISETP.LT.U32.AND UP0, UPT, UR12, 0x5, UP0 ;  /* 0x000000050c00788c */ /* 0x000fc40008701070 */
[----:B------:R-:W-:Y:S01]  /*4320*/  UIMAD UR8, UR23, UR15, UR5 ;  /* 0x0000000f170872a4 */ /* 0x000fe2000f8e0205 */
[----:B------:R-:W-:Y:S01]  /*4330*/  SHF.R.S32.HI R35, RZ, 0x1f, R34 ;  /* 0x0000001fff237819 */ /* 0x000fe20000011422 */
[----:B------:R-:W-:Y:S01]  /*4340*/  UIMAD.WIDE.U32 UR6, UR9, -0x33333333, URZ ;  /* 0xcccccccd090678a5 */ /* 0x000fe2000f8e003f */
[----:B----4-:R-:W-:Y:S02]  /*4350*/  IMAD.SHL.U32 R51, R0, 0x100, RZ ;  /* 0x0000010000337824 */ /* 0x010fe400078e00ff */
[----:B------:R1:W5:Y:S03]  /*4360*/  LDL.LU R0, [R1+0x8c] ;  /* 0x00008c0001007983 */ /* 0x0003660000300800 */
[----:B--2---:R-:W-:-:S04]  /*4370*/  ISETP.GE.AND P0, PT, R51, R28, PT ;  /* 0x0000001c3300720c */ /* 0x004fc80003f06270 */
[----:B------:R-:W-:Y:S01]  /*4380*/  ISETP.GE.OR P0, PT, R50, UR11, P0 ;  /* 0x0000000b32007c0c */ /* 0x000fe20008706670 */
[----:B------:R-:W-:Y:S01]  /*4390*/  USEL UR5, URZ, 0x1, !UP0 ;  /* 0x000000013f057887 */ /* 0x000fe2000c000000 */
[----:B------:R-:W-:Y:S01]  /*43a0*/  IMAD.WIDE.U32 R36, R37, UR23, R34 ;  /* 0x0000001725247c25 */ /* 0x000fe2000f8e0022 */
[----:B------:R-:W-:Y:S02]  /*43b0*/  USHF.R.U32.HI UR6, URZ, 0x2, UR7 ;  /* 0x000000023f067899 */ /* 0x000fe40008011607 */
[----:B------:R-:W-:Y:S01]  /*43c0*/  ULOP3.LUT UR4, UR4, UR5, URZ, 0x3c, !UPT ;  /* 0x0000000504047292 */ /* 0x000fe2000f8e3c3f */
[----:B------:R-:W-:Y:S01]  /*43d0*/  IMAD R24, R24, -0x2, R28 ;  /* 0xfffffffe18187824 */ /* 0x000fe200078e021c */
[----:B------:R-:W-:Y:S01]  /*43e0*/  UIMAD UR5, UR6, -0x5, UR9 ;  /* 0xfffffffb060578a4 */ /* 0x000fe2000f8e0209 */
[----:B------:R-:W-:Y:S01]  /*43f0*/  VIADD R37, R37, UR8 ;  /* 0x0000000825257c36 */ /* 0x000fe20008000000 */
[----:B------:R-:W-:Y:S01]  /*4400*/  @UP1 ULOP3.LUT UR4, UR4, 0x1, UR6, 0x78, !UPT ;  /* 0x0000000104041892 */ /* 0x000fe2000f8e7806 */
[----:B------:R-:W-:Y:S01]  /*4410*/  IADD3 R50, -R50, UR11, R27 ;  /* 0x0000000b32327c10 */ /* 0x000fe2000fffe11b */
[----:B------:R-:W-:-:S02]  /*4420*/  WARPGROUP.DEPBAR.LE gsb0, 0x0 ;  /* 0x00008000000079c5 */ /* 0x000fc40000010000 */
[----:B------:R-:W-:Y:S02]  /*4430*/  IMAD.IADD R51, R24, 0x1, -R51 ;  /* 0x0000000118337824 */ /* 0x000fe400078e0a33 */
[----:B------:R-:W-:Y:S01]  /*4440*/  IMAD.MOV.U32 R57, RZ, RZ, -0x1 ;  /* 0xffffffffff397424 */ /* 0x000fe200078e00ff */
[----:B-1----:R-:W-:Y:S06]  /*4450*/  @P0 BRA `(.L_x_23) ;  /* 0x000000b0008c0947 */ /* 0x002fec0003800000 */
[----:B-----5:R1:W-:Y:S01]  /*4460*/  STL [R1+0x90], R2 ;  /* 0x0000900201007387 */ /* 0x0203e20000100800 */
[----:B------:R-:W2:Y:S03]  /*4470*/  LDC.64 R32, c[0x0][0x6c8] ;  /* 0x0001b200ff207b82 */ /* 0x000ea60000000a00 */
[----:B-1----:R-:W3:Y:S04]  /*4480*/  LDL.LU R2, [R1+0x80] ;  /* 0x0000800001027983 */ /* 0x002ee80000300800 */
[----:B------:R1:W-:Y:S02]  /*4490*/  STL [R1+0x8c], R0 ;  /* 0x00008c0001007387 */ /* 0x0003e40000100800 */
[----:B-1----:R-:W1:Y:S02]  /*44a0*/  S2R R0, SR_TID.X ;  /* 0x0000000000007919 */ /* 0x002e640000002100 */
[----:B-1----:R-:W-:-:S02]  /*44b0*/  IMAD.SHL.U32 R53, R0, 0x2, RZ ;  /* 0x0000000200357824 */ /* 0x002fc400078e00ff */
[----:B---3--:R-:W-:Y:S02]  /*44c0*/  IMAD.WIDE R24, R2, 0x100, RZ ;  /* 0x0000010002187825 */ /* 0x008fe400078e02ff */
[----:B------:R1:W5:Y:S04]  /*44d0*/  LDL.LU R2, [R1+0x90] ;  /* 0x0000900001027983 */ /* 0x0003680000300800 */
[----:B------:R1:W5:Y:S01]  /*44e0*/  LDL.LU R0, [R1+0x8c] ;  /* 0x00008c0001007983 */ /* 0x0003620000300800 */
[----:B------:R-:W-:Y:S01]  /*44f0*/  FSETP.NEU.AND P0, PT, RZ, UR21, PT ;  /* 0x00000015ff007c0b */ /* 0x000fe2000bf0d000 */
[----:B--2---:R-:W-:Y:S01]  /*4500*/  IMAD R26, R25, R32, RZ ;  /* 0x00000020191a7224 */ /* 0x004fe200078e02ff */
[----:B------:R-:W-:Y:S01]  /*4510*/  LOP3.LUT R53, R24, 0x6, R53, 0xf8, !PT ;  /* 0x0000000618357812 */ /* 0x000fe200078ef835 */
[----:B------:R-:W-:Y:S01]  /*4520*/  BSSY B0, `(.L_x_23) ;  /* 0x0000b16000007945 */ /* 0x000fe20003800000 */
[----:B------:R-:W-:-:S03]  /*4530*/  ISETP.GT.AND P1, PT, R51, RZ, PT ;  /* 0x000000ff3300720c */ /* 0x000fc60003f24270 */
[----:B------:R-:W-:Y:S01]  /*4540*/  IMAD.WIDE.U32 R36, R53, R32, R36 ;  /* 0x0000002035247225 */ /* 0x000fe200078e0024 */
[----:B------:R-:W-:-:S03]  /*4550*/  ISETP.GT.AND P2, PT, R50, RZ, P1 ;  /* 0x000000ff3200720c */ /* 0x000fc60000f44270 */
[----:B------:R-:W-:-:S05]  /*4560*/  IMAD R27, R53, R33, R26 ;  /* 0x00000021351b7224 */ /* 0x000fca00078e021a */
[----:B------:R-:W-:Y:S01]  /*4570*/  IADD3 R43, R37, R27, RZ ;  /* 0x0000001b252b7210 */ /* 0x000fe20007ffe0ff */
[----:B-1----:R-:W-:Y:S06]  /*4580*/  @!P0 BRA `(.L_x_24) ;  /* 0x0000008800908947 */ /* 0x002fec0003800000 */
[----:B------:R-:W1:Y:S01]  /*4590*/  LDC.64 R30, c[0x0][0x6b0] ;  /* 0x0001ac00ff1e7b82 */ /* 0x000e620000000a00 */
[----:B------:R-:W-:Y:S01]  /*45a0*/  ULDC.64 UR8, c[0x0][0x6b8] ;  /* 0x0001ae0000087ab9 */ /* 0x000fe20000000a00 */
[----:B------:R-:W-:Y:S01]  /*45b0*/  ULDC.64 UR14, c[0x0][0x6c0] ;  /* 0x0001b000000e7ab9 */ /* 0x000fe20000000a00 */
[----:B------:R-:W-:Y:S02]  /*45c0*/  UIMAD UR6, UR10, UR8, URZ ;  /* 0x000000080a0672a4 */ /* 0x000fe4000f8e023f */
[----:B------:R-:W-:Y:S01]  /*45d0*/  IMAD.U32 R52, RZ, RZ, UR8 ;  /* 0x00000008ff347e24 */ /* 0x000fe2000f8e00ff */
[----:B------:R-:W-:Y:S01]  /*45e0*/  ULDC.64 UR10, c[0x0][0x6a8] ;  /* 0x0001aa00000a7ab9 */ /* 0x000fe20000000a00 */
[----:B------:R-:W-:Y:S02]  /*45f0*/  UIMAD UR6, UR23, UR9, UR6 ;  /* 0x00000009170672a4 */ /* 0x000fe4000f8e0206 */
[----:B------:R-:W-:Y:S01]  /*4600*/  IMAD.WIDE.U32 R28, R52, UR23, R34 ;  /* 0x00000017341c7c25 */ /* 0x000fe2000f8e0022 */
[----:B------:R-:W2:Y:S03]  /*4610*/  LDC.64 R46, c[0x0][0x6b0] ;  /* 0x0001ac00ff2e7b82 */ /* 0x000ea60000000a00 */
[----:B------:R-:W-:-:S02]  /*4620*/  IMAD.MOV.U32 R26, RZ, RZ, R28 ;  /* 0x000000ffff1a7224 */ /* 0x000fc400078e001c */
[----:B------:R-:W-:Y:S02]  /*4630*/  VIADD R27, R29, UR6 ;  /* 0x000000061d1b7c36 */ /* 0x000fe40008000000 */
[----:B-1----:R-:W-:-:S04]  /*4640*/  IMAD R24, R25, R30, RZ ;  /* 0x0000001e19187224 */ /* 0x002fc800078e02ff */
[C---:B------:R-:W-:Y:S02]  /*4650*/  IMAD R55, R53.reuse, R31, R24 ;  /* 0x0000001f35377224 */ /* 0x040fe400078e0218 */
[----:B------:R-:W-:-:S04]  /*4660*/  IMAD.WIDE.U32 R24, R53, R30, R26 ;  /* 0x0000001e35187225 */ /* 0x000fc800078e001a */
[----:B------:R-:W-:Y:S01]  /*4670*/  IMAD.IADD R25, R25, 0x1, R55 ;  /* 0x0000000119197824 */ /* 0x000fe200078e0237 */
[----:B------:R-:W-:-:S04]  /*4680*/  LEA R38, P0, R24, UR10, 0x2 ;  /* 0x0000000a18267c11 */ /* 0x000fc8000f8010ff */
[----:B------:R-:W-:-:S05]  /*4690*/  LEA.HI.X R39, R24, UR11, R25, 0x2, P0 ;  /* 0x0000000b18277c11 */ /* 0x000fca00080f1419 */
[----:B------:R2:W3:Y:S01]  /*46a0*/  @P2 LDG.E.LTC128B R37, desc[UR18][R38.64] ;  /* 0x0000001226252981 */ /* 0x0004e2000c1e1920 */
[C---:B------:R-:W-:Y:S01]  /*46b0*/  LEA R24, P0, R36.reuse, UR14, 0x2 ;  /* 0x0000000e24187c11 */ /* 0x040fe2000f8010ff */
[----:B------:R-:W-:Y:S03]  /*46c0*/  BSSY B1, `(.L_x_25) ;  /* 0x0000014000017945 */ /* 0x000fe60003800000 */
[----:B------:R-:W-:Y:S02]  /*46d0*/  LEA.HI.X R25, R36, UR15, R43, 0x2, P0 ;  /* 0x0000000f24197c11 */ /* 0x000fe400080f142b */
[----:B------:R-:W-:Y:S02]  /*46e0*/  ISETP.GT.AND P0, PT, R51, 0x1, PT ;  /* 0x000000013300780c */ /* 0x000fe40003f04270 */
[----:B------:R-:W-:Y:S01]  /*46f0*/  LEA R36, P4, R32, R24, 0x2 ;  /* 0x0000001820247211 */ /* 0x000fe200078810ff */
[----:B--2---:R-:W-:-:S04]  /*4700*/  IMAD.WIDE.U32 R38, R53, R30, R46 ;  /* 0x0000001e35267225 */ /* 0x004fc800078e002e */
[----:B------:R-:W-:Y:S01]  /*4710*/  IMAD.IADD R49, R55, 0x1, R39 ;  /* 0x0000000137317824 */ /* 0x000fe200078e0227 */
[----:B------:R-:W-:-:S05]  /*4720*/  IADD3 R43, P5, R28, R38, RZ ;  /* 0x000000261c2b7210 */ /* 0x000fca0007fbe0ff */
[----:B------:R-:W-:Y:S01]  /*4730*/  IMAD.X R44, R49, 0x1, R27, P5 ;  /* 0x00000001312c7824 */ /* 0x000fe200028e061b */
[----:B------:R-:W-:-:S04]  /*4740*/  LEA R42, P5, R43, UR10, 0x2 ;  /* 0x0000000a2b2a7c11 */ /* 0x000fc8000f8a10ff */
[----:B------:R-:W-:Y:S01]  /*4750*/  LEA.HI.X R43, R43, UR11, R44, 0x2, P5 ;  /* 0x0000000b2b2b7c11 */ /* 0x000fe2000a8f142c */
[----:B---3--:R-:W-:Y:S01]  /*4760*/  FMUL R41, R37, UR21 ;  /* 0x0000001525297c20 */ /* 0x008fe20008400000 */
[----:B------:R-:W-:-:S03]  /*4770*/  MOV R48, R37 ;  /* 0x0000002500307202 */ /* 0x000fc60000000f00 */
[----:B------:R-:W-:Y:S01]  /*4780*/  FFMA R45, R228, UR20, R41 ;  /* 0x00000014e42d7c23 */ /* 0x000fe20008000029 */
[----:B------:R-:W-:-:S04]  /*4790*/  IMAD.WIDE.U32 R40, R53, R30, R34 ;  /* 0x0000001e35287225 */ /* 0x000fc800078e0022 */
[----:B------:R1:W-:Y:S01]  /*47a0*/  @P2 STG.E desc[UR18][R24.64], R45 ;  /* 0x0000002d18002986 */ /* 0x0003e2000c101912 */
[----:B------:R-:W-:Y:S01]  /*47b0*/  ISETP.GT.AND P2, PT, R50, RZ, P0 ;  /* 0x000000ff3200720c */ /* 0x000fe20000744270 */
[----:B------:R-:W-:Y:S02]  /*47c0*/  IMAD.IADD R41, R55, 0x1, R41 ;  /* 0x0000000137297824 */ /* 0x000fe400078e0229 */
[----:B------:R-:W-:-:S10]  /*47d0*/  IMAD.WIDE.U32 R40, R52, UR23, R40 ;  /* 0x0000001734287c25 */ /* 0x000fd4000f8e0028 */
[----:B-1----:R-:W-:Y:S05]  /*47e0*/  @!P2 BRA `(.L_x_26) ;  /* 0x000000000004a947 */ /* 0x002fea0003800000 */
[----:B------:R1:W5:Y:S02]  /*47f0*/  LDG.E.LTC128B R48, desc[UR18][R42.64] ;  /* 0x000000122a307981 */ /* 0x000364000c1e1920 */
.L_x_26:
[----:B------:R-:W-:Y:S05]  /*4800*/  BSYNC B1 ;  /* 0x0000000000017941 */ /* 0x000fea0003800000 */
.L_x_25:
[----:B-----5:R-:W-:Y:S01]  /*4810*/  FMUL R44, R48, UR21 ;  /* 0x00000015302c7c20 */ /* 0x020fe20008400000 */
[----:B------:R-:W-:Y:S01]  /*4820*/  LEA.HI.X R37, R32, R25, R33, 0x2, P4 ;  /* 0x0000001920257211 */ /* 0x000fe200020f1421 */
[----:B------:R-:W-:Y:S01]  /*4830*/  VIADD R41, R41, UR6 ;  /* 0x0000000629297c36 */ /* 0x000fe20008000000 */
[----:B------:R-:W-:Y:S01]  /*4840*/  ISETP.GT.AND P1, PT, R50, 0x8, P1 ;  /* 0x000000083200780c */ /* 0x000fe20000f24270 */
[----:B------:R-:W-:Y:S01]  /*4850*/  FFMA R227, R227, UR20, R44 ;  /* 0x00000014e3e37c23 */ /* 0x000fe2000800002c */
[----:B------:R-:W-:Y:S01]  /*4860*/  IADD3 R44, P5, R34, R38, RZ ;  /* 0x00000026222c7210 */ /* 0x000fe20007fbe0ff */
[----:B------:R-:W-:Y:S01]  /*4870*/  BSSY B1, `(.L_x_27) ;  /* 0x0000007000017945 */ /* 0x000fe20003800000 */
[C---:B-1----:R-:W-:Y:S02]  /*4880*/  LEA R42, P4, R40.reuse, UR10, 0x2 ;  /* 0x0000000a282a7c11 */ /* 0x042fe4000f8810ff */
[----:B------:R1:W-:Y:S01]  /*4890*/  @P2 STG.E desc[UR18][R36.64], R227 ;  /* 0x000000e324002986 */ /* 0x0003e2000c101912 */
[----:B------:R-:W-:Y:S01]  /*48a0*/  IMAD.X R45, R35, 0x1, R49, P5 ;  /* 0x00000001232d7824 */ /* 0x000fe200028e0631 */
[----:B------:R-:W-:-:S05]  /*48b0*/  LEA.HI.X R43, R40, UR11, R41, 0x2, P4 ;  /* 0x0000000b282b7c11 */ /* 0x000fca000a0f1429 */
[----:B------:R-:W-:Y:S05]  /*48c0*/  @!P1 BRA `(.L_x_28) ;  /* 0x0000000000049947 */ /* 0x000fea0003800000 */
[----:B------:R2:W5:Y:S02]  /*48d0*/  LDG.E.LTC128B R48, desc[UR18][R42.64+0x20] ;  /* 0x000020122a307981 */ /* 0x000564000c1e1920 */
.L_x_28:
[----:B------:R-:W-:Y:S05]  /*48e0*/  BSYNC B1 ;  /* 0x0000000000017941 */ /* 0x000fea0003800000 */
.L_x_27:
[----:B-----5:R-:W-:Y:S01]  /*48f0*/  FMUL R41, R48, UR21 ;  /* 0x0000001530297c20 */ /* 0x020fe20008400000 */
[----:B------:R-:W-:Y:S01]  /*4900*/  IMAD.MOV.U32 R39, RZ, RZ, R49 ;  /* 0x000000ffff277224 */ /* 0x000fe200078e0031 */
[----:B------:R-:W-:Y:S01]  /*4910*/  ISETP.GT.AND P0, PT, R50, 0x8, P0 ;  /* 0x000000083200780c */ /* 0x000fe20000704270 */
[----:B------:R-:W-:-:S04]  /*4920*/  IMAD.WIDE.U32 R44, R52, UR23, R44 ;  /* 0x00000017342c7c25 */ /* 0x000fc8000f8e002c */
[----:B------:R-:W-:Y:S01]  /*4930*/  FFMA R49, R226, UR20, R41 ;  /* 0x00000014e2317c23 */ /* 0x000fe20008000029 */
[----:B------:R-:W-:Y:S01]  /*4940*/  ISETP.GT.AND P2, PT, R51, 0x8, PT ;  /* 0x000000083300780c */ /* 0x000fe20003f44270 */
[----:B------:R-:W-:Y:S01]  /*4950*/  BSSY B1, `(.L_x_29) ;  /* 0x000000d000017945 */ /* 0x000fe20003800000 */
[----:B------:R-:W-:Y:S01]  /*4960*/  IMAD.WIDE.U32 R38, R30, 0x7, R38 ;  /* 0x000000071e267825 */ /* 0x000fe200078e0026 */
[----:B------:R-:W-:Y:S01]  /*4970*/  LEA R40, P5, R44, UR10, 0x2 ;  /* 0x0000000a2c287c11 */ /* 0x000fe2000f8a10ff */
[----:B------:R3:W-:Y:S01]  /*4980*/  @P1 STG.E desc[UR18][R24.64+0x20], R49 ;  /* 0x0000203118001986 */ /* 0x0007e2000c101912 */
[----:B------:R-:W-:Y:S01]  /*4990*/  ISETP.GT.AND P4, PT, R50, RZ, P2 ;  /* 0x000000ff3200720c */ /* 0x000fe20001784270 */
[----:B------:R-:W-:Y:S01]  /*49a0*/  IMAD R54, R31, 0x7, RZ ;  /* 0x000000071f367824 */ /* 0x000fe200078e02ff */
[----:B--2---:R-:W-:Y:S01]  /*49b0*/  IADD3 R42, P6, R28, R38, RZ ;  /* 0x000000261c2a7210 */ /* 0x004fe20007fde0ff */
[----:B------:R-:W-:Y:S02]  /*49c0*/  VIADD R41, R45, UR6 ;  /* 0x000000062d297c36 */ /* 0x000fe40008000000 */
[----:B------:R-:W-:-:S03]  /*49d0*/  IMAD.IADD R45, R39, 0x1, R54 ;  /* 0x00000001272d7824 */ /* 0x000fc600078e0236 */
[----:B------:R-:W-:Y:S01]  /*49e0*/  LEA.HI.X R41, R44, UR11, R41, 0x2, P5 ;  /* 0x0000000b2c297c11 */ /* 0x000fe2000a8f1429 */
[----:B------:R-:W-:Y:S01]  /*49f0*/  IMAD.X R43, R45, 0x1, R27, P6 ;  /* 0x000000012d2b7824 */ /* 0x000fe200030e061b */
[----:B------:R-:W-:Y:S06]  /*4a00*/  @!P0 BRA `(.L_x_30) ;  /* 0x0000000000048947 */ /* 0x000fec0003800000 */
[----:B------:R2:W5:Y:S02]  /*4a10*/  LDG.E.LTC128B R48, desc[UR18][R40.64+0x20] ;  /* 0x0000201228307981 */ /* 0x000564000c1e1920 */
.L_x_30:
[----:B------:R-:W-:Y:S05]  /*4a20*/  BSYNC B1 ;  /* 0x0000000000017941 */ /* 0x000fea0003800000 */
.L_x_29:
[----:B--2--5:R-:W-:Y:S01]  /*4a30*/  FMUL R40, R48, UR21 ;  /* 0x0000001530287c20 */ /* 0x024fe20008400000 */
[C---:B---3--:R-:W-:Y:S01]  /*4a40*/  LEA R24, P1, R42.reuse, UR10, 0x2 ;  /* 0x0000000a2a187c11 */ /* 0x048fe2000f8210ff */
[----:B------:R-:W-:Y:S02]  /*4a50*/  IMAD.MOV.U32 R59, RZ, RZ, R48 ;  /* 0x000000ffff3b7224 */ /* 0x000fe400078e0030 */
[----:B------:R-:W-:Y:S01]  /*4a60*/  FFMA R225, R225, UR20, R40 ;  /* 0x00000014e1e17c23 */ /* 0x000fe20008000028 */
[----:B------:R-:W-:-:S04]  /*4a70*/  LEA.HI.X R25, R42, UR11, R43, 0x2, P1 ;  /* 0x0000000b2a197c11 */ /* 0x000fc800088f142b */
[----:B------:R1:W-:Y:S04]  /*4a80*/  @P0 STG.E desc[UR18][R36.64+0x20], R225 ;  /* 0x000020e124000986 */ /* 0x0003e8000c101912 */
[----:B------:R2:W3:Y:S01]  /*4a90*/  @P4 LDG.E.LTC128B R59, desc[UR18][R24.64] ;  /* 0x00000012183b4981 */ /* 0x0004e2000c1e1920 */
[----:B------:R-:W-:Y:S01]  /*4aa0*/  IADD3 R38, P0, R38, R30, RZ ;  /* 0x0000001e26267210 */ /* 0x000fe20007f1e0ff */
[----:B------:R-:W-:Y:S01]  /*4ab0*/  IMAD R56, R33, 0x1c, RZ ;  /* 0x0000001c21387824 */ /* 0x000fe200078e02ff */
[----:B------:R-:W-:Y:S02]  /*4ac0*/  ISETP.GT.AND P1, PT, R51, 0x9, PT ;  /* 0x000000093300780c */ /* 0x000fe40003f24270 */
[----:B------:R-:W-:Y:S02]  /*4ad0*/  IADD3.X R39, R45, R31, RZ, P0, !PT ;  /* 0x0000001f2d277210 */ /* 0x000fe400007fe4ff */
[----:B------:R-:W-:-:S02]  /*4ae0*/  IADD3 R41, P5, R38, R28, RZ ;  /* 0x0000001c26297210 */ /* 0x000fc40007fbe0ff */
[----:B------:R-:W-:Y:S01]  /*4af0*/  ISETP.GT.AND P0, PT, R50, RZ, P1 ;  /* 0x000000ff3200720c */ /* 0x000fe20000f04270 */
[----:B--2---:R-:W-:-:S04]  /*4b00*/  IMAD.WIDE.U32 R24, R32, 0x1c, R36 ;  /* 0x0000001c20187825 */ /* 0x004fc800078e0024 */
[----:B------:R-:W-:Y:S01]  /*4b10*/  IMAD.X R42, R39, 0x1, R27, P5 ;  /* 0x00000001272a7824 */ /* 0x000fe200028e061b */
[----:B------:R-:W-:Y:S01]  /*4b20*/  LEA R40, P5, R41, UR10, 0x2 ;  /* 0x0000000a29287c11 */ /* 0x000fe2000f8a10ff */
[----:B------:R-:W-:-:S03]  /*4b30*/  IMAD.IADD R25, R25, 0x1, R56 ;  /* 0x0000000119197824 */ /* 0x000fc600078e0238 */
[----:B------:R-:W-:Y:S01]  /*4b40*/  LEA.HI.X R41, R41, UR11, R42, 0x2, P5 ;  /* 0x0000000b29297c11 */ /* 0x000fe2000a8f142a */
[----:B---3--:R-:W-:-:S04]  /*4b50*/  FMUL R43, R59, UR21 ;  /* 0x000000153b2b7c20 */ /* 0x008fc80008400000 */
[----:B------:R-:W-:-:S05]  /*4b60*/  FFMA R49, R224, UR20, R43 ;  /* 0x00000014e0317c23 */ /* 0x000fca000800002b */
[----:B------:R2:W-:Y:S04]  /*4b70*/  @P4 STG.E desc[UR18][R24.64], R49 ;  /* 0x0000003118004986 */ /* 0x0005e8000c101912 */
[----:B------:R3:W4:Y:S01]  /*4b80*/  @P0 LDG.E.LTC128B R59, desc[UR18][R40.64] ;  /* 0x00000012283b0981 */ /* 0x000722000c1e1920 */
[C---:B------:R-:W-:Y:S01]  /*4b90*/  IMAD.SHL.U32 R58, R32.reuse, 0x20, RZ ;  /* 0x00000020203a7824 */ /* 0x040fe200078e00ff */
[----:B------:R-:W-:Y:S01]  /*4ba0*/  SHF.L.U64.HI R33, R32, 0x5, R33 ;  /* 0x0000000520217819 */ /* 0x000fe20000010221 */
[----:B------:R-:W-:Y:S01]  /*4bb0*/  BSSY B1, `(.L_x_31) ;  /* 0x0000018000017945 */ /* 0x000fe20003800000 */
[----:B------:R-:W-:Y:S01]  /*4bc0*/  ISETP.GT.AND P2, PT, R50, 0x8, P2 ;  /* 0x000000083200780c */ /* 0x000fe20001744270 */
[----:B---3--:R-:W-:-:S04]  /*4bd0*/  IMAD.WIDE.U32 R40, R30, 0x7, R46 ;  /* 0x000000071e287825 */ /* 0x008fc800078e002e */
[----:B------:R-:W-:Y:S02]  /*4be0*/  IMAD.IADD R43, R54, 0x1, R41 ;  /* 0x00000001362b7824 */ /* 0x000fe400078e0229 */
[----:B------:R-:W-:Y:S01]  /*4bf0*/  IMAD.MOV.U32 R42, RZ, RZ, R40 ;  /* 0x000000ffff2a7224 */ /* 0x000fe200078e0028 */
[----:B------:R-:W-:-:S03]  /*4c00*/  IADD3 R40, P5, R40, R30, RZ ;  /* 0x0000001e28287210 */ /* 0x000fc60007fbe0ff */
[----:B------:R-:W-:-:S04]  /*4c10*/  IMAD.WIDE.U32 R44, R53, R30, R42 ;  /* 0x0000001e352c7225 */ /* 0x000fc800078e002a */
[----:B------:R-:W-:Y:S01]  /*4c20*/  IMAD.X R41, R43, 0x1, R31, P5 ;  /* 0x000000012b297824 */ /* 0x000fe200028e061f */
[----:B------:R-:W-:Y:S01]  /*4c30*/  IADD3 R44, P4, R34, R44, RZ ;  /* 0x0000002c222c7210 */ /* 0x000fe20007f9e0ff */
[----:B------:R-:W-:-:S03]  /*4c40*/  IMAD.WIDE.U32 R46, R53, R30, R40 ;  /* 0x0000001e352e7225 */ /* 0x000fc600078e0028 */
[----:B------:R-:W-:Y:S02]  /*4c50*/  IADD3.X R45, R35, R55, R45, P4, !PT ;  /* 0x00000037232d7210 */ /* 0x000fe400027fe42d */
[----:B-1----:R-:W-:Y:S02]  /*4c60*/  IADD3 R36, P4, R58, R36, RZ ;  /* 0x000000243a247210 */ /* 0x002fe40007f9e0ff */
[----:B------:R-:W-:Y:S01]  /*4c70*/  IADD3 R46, P5, R34, R46, RZ ;  /* 0x0000002e222e7210 */ /* 0x000fe20007fbe0ff */
[----:B------:R-:W-:-:S03]  /*4c80*/  IMAD.WIDE.U32 R44, R52, UR23, R44 ;  /* 0x00000017342c7c25 */ /* 0x000fc6000f8e002c */
[----:B------:R-:W-:Y:S01]  /*4c90*/  IADD3.X R47, R35, R55, R47, P5, !PT ;  /* 0x00000037232f7210 */ /* 0x000fe20002ffe42f */
[----:B------:R-:W-:Y:S01]  /*4ca0*/  IMAD.X R37, R33, 0x1, R37, P4 ;  /* 0x0000000121257824 */ /* 0x000fe200020e0625 */
[----:B------:R-:W-:Y:S02]  /*4cb0*/  IADD3 R45, R45, UR6, RZ ;  /* 0x000000062d2d7c10 */ /* 0x000fe4000fffe0ff */
[----:B------:R-:W-:-:S04]  /*4cc0*/  LEA R48, P4, R44, UR10, 0x2 ;  /* 0x0000000a2c307c11 */ /* 0x000fc8000f8810ff */
[----:B--2---:R-:W-:Y:S01]  /*4cd0*/  LEA.HI.X R49, R44, UR11, R45, 0x2, P4 ;  /* 0x0000000b2c317c11 */ /* 0x004fe2000a0f142d */
[----:B----4-:R-:W-:-:S04]  /*4ce0*/  FMUL R60, R59, UR21 ;  /* 0x000000153b3c7c20 */ /* 0x010fc80008400000 */
[----:B------:R-:W-:-:S05]  /*4cf0*/  FFMA R223, R223, UR20, R60 ;  /* 0x00000014dfdf7c23 */ /* 0x000fca000800003c */
[----:B------:R1:W-:Y:S01]  /*4d00*/  @P0 STG.E desc[UR18][R36.64], R223 ;  /* 0x000000df24000986 */ /* 0x0003e2000c101912 */
[----:B------:R-:W-:Y:S05]  /*4d10*/  @!P2 BRA `(.L_x_32) ;  /* 0x000000000004a947 */ /* 0x000fea0003800000 */
[----:B------:R2:W5:Y:S02]  /*4d20*/  LDG.E.LTC128B R59, desc[UR18][R48.64+0x20] ;  /* 0x00002012303b7981 */ /* 0x000564000c1e1920 */
.L_x_32:
[----:B------:R-:W-:Y:S05]  /*4d30*/  BSYNC B1 ;  /* 0x0000000000017941 */ /* 0x000fea0003800000 */
.L_x_31:
[----:B-----5:R-:W-:Y:S01]  /*4d40*/  FMUL R45, R59, UR21 ;  /* 0x000000153b2d7c20 */ /* 0x020fe20008400000 */
[----:B------:R-:W-:Y:S01]  /*4d50*/  ISETP.GT.AND P1, PT, R50, 0x8, P1 ;  /* 0x000000083200780c */ /* 0x000fe20000f24270 */
[----:B------:R-:W-:Y:S01]  /*4d60*/  IMAD.WIDE.U32 R46, R52, UR23, R46 ;  /* 0x00000017342e7c25 */ /* 0x000fe2000f8e002e */
[----:B------:R-:W-:-:S03]  /*4d70*/  ISETP.GT.AND P0, PT, R51, 0x10, PT ;  /* 0x000000103300780c */ /* 0x000fc60003f04270 */
[----:B--2---:R-:W-:Y:S01]  /*4d80*/  FFMA R49, R222, UR20, R45 ;  /* 0x00000014de317c23 */ /* 0x004fe2000800002d */
[----:B------:R-:W-:Y:S01]  /*4d90*/  BSSY B1, `(.L_x_33) ;  /* 0x000000c000017945 */ /* 0x000fe20003800000 */
[----:B------:R-:W-:Y:S01]  /*4da0*/  IMAD.WIDE.U32 R38, R30, 0x7, R38 ;  /* 0x000000071e267825 */ /* 0x000fe200078e0026 */
[----:B------:R-:W-:Y:S02]  /*4db0*/  LEA R44, P5, R46, UR10, 0x2 ;  /* 0x0000000a2e2c7c11 */ /* 0x000fe4000f8a10ff */
[----:B------:R2:W-:Y:S01]  /*4dc0*/  @P2 STG.E desc[UR18][R24.64+0x20], R49 ;  /* 0x0000203118002986 */ /* 0x0005e2000c101912 */
[----:B------:R-:W-:Y:S01]  /*4dd0*/  VIADD R45, R47, UR6 ;  /* 0x000000062f2d7c36 */ /* 0x000fe20008000000 */
[----:B------:R-:W-:Y:S01]  /*4de0*/  IADD3 R47, P6, R28, R38, RZ ;  /* 0x000000261c2f7210 */ /* 0x000fe20007fde0ff */
[----:B------:R-:W-:Y:S01]  /*4df0*/  IMAD.IADD R48, R54, 0x1, R39 ;  /* 0x0000000136307824 */ /* 0x000fe200078e0227 */
[----:B------:R-:W-:Y:S02]  /*4e00*/  ISETP.GT.AND P4, PT, R50, RZ, P0 ;  /* 0x000000ff3200720c */ /* 0x000fe40000784270 */
[----:B------:R-:W-:Y:S01]  /*4e10*/  LEA.HI.X R45, R46, UR11, R45, 0x2, P5 ;  /* 0x0000000b2e2d7c11 */ /* 0x000fe2000a8f142d */
[----:B------:R-:W-:Y:S01]  /*4e20*/  IMAD.X R46, R48, 0x1, R27, P6 ;  /* 0x00000001302e7824 */ /* 0x000fe200030e061b */
[----:B------:R-:W-:Y:S09]  /*4e30*/  @!P1 BRA `(.L_x_34) ;  /* 0x0000000000049947 */ /* 0x000ff20003800000 */
[----:B------:R3:W5:Y:S02]  /*4e40*/  LDG.E.LTC128B R59, desc[UR18][R44.64+0x20] ;  /* 0x000020122c3b7981 */ /* 0x000764000c1e1920 */
.L_x_34:
[----:B------:R-:W-:Y:S05]  /*4e50*/  BSYNC B1 ;  /* 0x0000000000017941 */ /* 0x000fea0003800000 */
.L_x_33:
[----:B---3-5:R-:W-:Y:S01]  /*4e60*/  FMUL R44, R59, UR21 ;  /* 0x000000153b2c7c20 */ /* 0x028fe20008400000 */
[----:B--2---:R-:W-:-:S03]  /*4e70*/  LEA R24, P2, R47, UR10, 0x2 ;  /* 0x0000000a2f187c11 */ /* 0x004fc6000f8410ff */
[----:B------:R-:W-:Y:S01]  /*4e80*/  FFMA R221, R221, UR20, R44 ;  /* 0x00000014dddd7c23 */ /* 0x000fe2000800002c */
[----:B------:R-:W-:-:S04]  /*4e90*/  LEA.HI.X R25, R47, UR11, R46, 0x2, P2 ;  /* 0x0000000b2f197c11 */ /* 0x000fc800090f142e */
[----:B------:R2:W-:Y:S04]  /*4ea0*/  @P1 STG.E desc[UR18][R36.64+0x20], R221 ;  /* 0x000020dd24001986 */ /* 0x0005e8000c101912 */
[----:B------:R3:W4:Y:S01]  /*4eb0*/  @P4 LDG.E.LTC128B R59, desc[UR18][R24.64] ;  /* 0x00000012183b4981 */ /* 0x000722000c1e1920 */
[----:B------:R-:W-:Y:S01]  /*4ec0*/  IMAD.WIDE.U32 R42, R30, 0x7, R42 ;  /* 0x000000071e2a7825 */ /* 0x000fe200078e002a */
[----:B------:R-:W-:Y:S01]  /*4ed0*/  IADD3 R38, P2, R38, R30, RZ ;  /* 0x0000001e26267210 */ /* 0x000fe20007f5e0ff */
[----:B------:R-:W-:Y:S02]  /*4ee0*/  BSSY B1, `(.L_x_35) ;  /* 0x0000017000017945 */ /* 0x000fe40003800000 */
[----:B------:R-:W-:-:S04]  /*4ef0*/  IMAD.WIDE.U32 R44, R32, 0x1c, R36 ;  /* 0x0000001c202c7825 */ /* 0x000fc800078e0024 */
[----:B------:R-:W-:Y:S01]  /*4f00*/  IMAD.IADD R45, R56, 0x1, R45 ;  /* 0x00000001382d7824 */ /* 0x000fe200078e022d */
[----:B---3--:R-:W-:Y:S01]  /*4f10*/  IADD3 R24, P1, R42, R30, RZ ;  /* 0x0000001e2a187210 */ /* 0x008fe20007f3e0ff */
[----:B------:R-:W-:Y:S01]  /*4f20*/  IMAD.X R39, R48, 0x1, R31, P2 ;  /* 0x0000000130277824 */ /* 0x000fe200010e061f */
[----:B------:R-:W-:Y:S01]  /*4f30*/  IADD3 R48, P2, R38, R28, RZ ;  /* 0x0000001c26307210 */ /* 0x000fe20007f5e0ff */
[----:B------:R-:W-:Y:S01]  /*4f40*/  IMAD.WIDE.U32 R40, R30, 0x7, R40 ;  /* 0x000000071e287825 */ /* 0x000fe200078e0028 */
[----:B------:R-:W-:Y:S02]  /*4f50*/  IADD3.X R25, R31, R54, R43, P1, !PT ;  /* 0x000000361f197210 */ /* 0x000fe40000ffe42b */
[-C--:B------:R-:W-:Y:S01]  /*4f60*/  IADD3 R40, P6, R40, R30.reuse, RZ ;  /* 0x0000001e28287210 */ /* 0x080fe20007fde0ff */
[----:B------:R-:W-:-:S03]  /*4f70*/  IMAD.WIDE.U32 R42, R53, R30, R24 ;  /* 0x0000001e352a7225 */ /* 0x000fc600078e0018 */
[----:B------:R-:W-:Y:S02]  /*4f80*/  IADD3.X R41, R31, R54, R41, P6, !PT ;  /* 0x000000361f297210 */ /* 0x000fe400037fe429 */
[----:B------:R-:W-:-:S04]  /*4f90*/  IADD3 R42, P1, R34, R42, RZ ;  /* 0x0000002a222a7210 */ /* 0x000fc80007f3e0ff */
[----:B------:R-:W-:Y:S02]  /*4fa0*/  IADD3.X R43, R35, R55, R43, P1, !PT ;  /* 0x00000037232b7210 */ /* 0x000fe40000ffe42b */
[----:B------:R-:W-:-:S04]  /*4fb0*/  ISETP.GT.AND P1, PT, R51, 0x11, PT ;  /* 0x000000113300780c */ /* 0x000fc80003f24270 */
[----:B------:R-:W-:Y:S01]  /*4fc0*/  ISETP.GT.AND P5, PT, R50, RZ, P1 ;  /* 0x000000ff3200720c */ /* 0x000fe20000fa4270 */
[----:B----4-:R-:W-:-:S04]  /*4fd0*/  FMUL R47, R59, UR21 ;  /* 0x000000153b2f7c20 */ /* 0x010fc80008400000 */
[----:B------:R-:W-:Y:S01]  /*4fe0*/  FFMA R49, R220, UR20, R47 ;  /* 0x00000014dc317c23 */ /* 0x000fe2000800002f */
[----:B------:R-:W-:Y:S01]  /*4ff0*/  IMAD.X R47, R39, 0x1, R27, P2 ;  /* 0x00000001272f7824 */ /* 0x000fe200010e061b */
[----:B------:R-:W-:-:S03]  /*5000*/  LEA R46, P2, R48, UR10, 0x2 ;  /* 0x0000000a302e7c11 */ /* 0x000fc6000f8410ff */
[----:B------:R2:W-:Y:S01]  /*5010*/  @P4 STG.E desc[UR18][R44.64], R49 ;  /* 0x000000312c004986 */ /* 0x0005e2000c101912 */
[----:B------:R-:W-:Y:S02]  /*5020*/  LEA.HI.X R47, R48, UR11, R47, 0x2, P2 ;  /* 0x0000000b302f7c11 */ /* 0x000fe400090f142f */
[----:B------:R-:W-:Y:S07]  /*5030*/  @!P5 BRA `(.L_x_36) ;  /* 0x000000000004d947 */ /* 0x000fee0003800000 */
[----:B------:R3:W5:Y:S02]  /*5040*/  LDG.E.LTC128B R59, desc[UR18][R46.64] ;  /* 0x000000122e3b7981 */ /* 0x000764000c1e1920 */
.L_x_36:
[----:B------:R-:W-:Y:S05]  /*5050*/  BSYNC B1 ;  /* 0x0000000000017941 */ /* 0x000fea0003800000 */
.L_x_35:
[----:B-12---:R-:W-:Y:S01]  /*5060*/  IADD3 R36, P4, R36, R58, RZ ;  /* 0x0000003a24247210 */ /* 0x006fe20007f9e0ff */
[----:B-----5:R-:W-:Y:S01]  /*5070*/  FMUL R60, R59, UR21 ;  /* 0x000000153b3c7c20 */ /* 0x020fe20008400000 */
[----:B------:R-:W-:Y:S01]  /*5080*/  ISETP.GT.AND P2, PT, R50, 0x8, P0 ;  /* 0x000000083200780c */ /* 0x000fe20000744270 */
[----:B---3--:R-:W-:Y:S01]  /*5090*/  IMAD.WIDE.U32 R46, R53, R30, R40 ;  /* 0x0000001e352e7225 */ /* 0x008fe200078e0028 */
[----:B------:R-:W-:Y:S03]  /*50a0*/  BSSY B1, `(.L_x_37) ;  /* 0x000000c000017945 */ /* 0x000fe60003800000 */
[----:B------:R-:W-:Y:S01]  /*50b0*/  FFMA R219, R219, UR20, R60 ;  /* 0x00000014dbdb7c23 */ /* 0x000fe2000800003c */
[----:B------:R-:W-:Y:S01]  /*50c0*/  IMAD.X R37, R37, 0x1, R33, P4 ;  /* 0x0000000125257824 */ /* 0x000fe200020e0621 */
[----:B------:R-:W-:Y:S01]  /*50d0*/  IADD3 R46, P4, R34, R46, RZ ;  /* 0x0000002e222e7210 */ /* 0x000fe20007f9e0ff */
[----:B------:R-:W-:-:S03]  /*50e0*/  IMAD.WIDE.U32 R42, R52, UR23, R42 ;  /* 0x00000017342a7c25 */ /* 0x000fc6000f8e002a */
[----:B------:R1:W-:Y:S01]  /*50f0*/  @P5 STG.E desc[UR18][R36.64], R219 ;  /* 0x000000db24005986 */ /* 0x0003e2000c101912 */
[----:B------:R-:W-:Y:S02]  /*5100*/  IADD3.X R47, R35, R55, R47, P4, !PT ;  /* 0x00000037232f7210 */ /* 0x000fe400027fe42f */
[----:B------:R-:W-:Y:S02]  /*5110*/  IADD3 R43, R43, UR6, RZ ;  /* 0x000000062b2b7c10 */ /* 0x000fe4000fffe0ff */
[----:B------:R-:W-:-:S04]  /*5120*/  LEA R48, P0, R42, UR10, 0x2 ;  /* 0x0000000a2a307c11 */ /* 0x000fc8000f8010ff */
[----:B------:R-:W-:Y:S01]  /*5130*/  LEA.HI.X R49, R42, UR11, R43, 0x2, P0 ;  /* 0x0000000b2a317c11 */ /* 0x000fe200080f142b */
[----:B------:R-:W-:Y:S08]  /*5140*/  @!P2 BRA `(.L_x_38) ;  /* 0x000000000004a947 */ /* 0x000ff00003800000 */
[----:B------:R2:W5:Y:S02]  /*5150*/  LDG.E.LTC128B R59, desc[UR18][R48.64+0x20] ;  /* 0x00002012303b7981 */ /* 0x000564000c1e1920 */
.L_x_38:
[----:B------:R-:W-:Y:S05]  /*5160*/  BSYNC B1 ;  /* 0x0000000000017941 */ /* 0x000fea0003800000 */
.L_x_37:
        /* <DEDUP_REMOVED lines=17> */
.L_x_40:
[----:B------:R-:W-:Y:S05]  /*5280*/  BSYNC B1 ;  /* 0x0000000000017941 */ /* 0x000fea0003800000 */
.L_x_39:
[----:B--2--5:R-:W-:Y:S01]  /*5290*/  FMUL R44, R59, UR21 ;  /* 0x000000153b2c7c20 */ /* 0x024fe20008400000 */
[----:B---3--:R-:W-:Y:S01]  /*52a0*/  LEA R42, P2, R47, UR10, 0x2 ;  /* 0x0000000a2f2a7c11 */ /* 0x008fe2000f8410ff */
[----:B------:R-:W-:Y:S02]  /*52b0*/  IMAD.MOV.U32 R45, RZ, RZ, R37 ;  /* 0x000000ffff2d7224 */ /* 0x000fe400078e0025 */
[----:B------:R-:W-:Y:S01]  /*52c0*/  FFMA R217, R217, UR20, R44 ;  /* 0x00000014d9d97c23 */ /* 0x000fe2000800002c */
[----:B------:R-:W-:Y:S01]  /*52d0*/  IMAD.MOV.U32 R44, RZ, RZ, R36 ;  /* 0x000000ffff2c7224 */ /* 0x000fe200078e0024 */
[----:B------:R-:W-:-:S04]  /*52e0*/  LEA.HI.X R43, R47, UR11, R46, 0x2, P2 ;  /* 0x0000000b2f2b7c11 */ /* 0x000fc800090f142e */
[----:B------:R2:W-:Y:S04]  /*52f0*/  @P1 STG.E desc[UR18][R44.64+0x20], R217 ;  /* 0x000020d92c001986 */ /* 0x0005e8000c101912 */
[----:B------:R3:W4:Y:S01]  /*5300*/  @P4 LDG.E.LTC128B R59, desc[UR18][R42.64] ;  /* 0x000000122a3b4981 */ /* 0x000722000c1e1920 */
[----:B------:R-:W-:Y:S01]  /*5310*/  IMAD.WIDE.U32 R24, R30, 0x7, R24 ;  /* 0x000000071e187825 */ /* 0x000fe200078e0018 */
[----:B------:R-:W-:Y:S01]  /*5320*/  IADD3 R38, P2, R38, R30, RZ ;  /* 0x0000001e26267210 */ /* 0x000fe20007f5e0ff */
[----:B------:R-:W-:Y:S02]  /*5330*/  BSSY B1, `(.L_x_41) ;  /* 0x0000017000017945 */ /* 0x000fe40003800000 */
[----:B------:R-:W-:-:S04]  /*5340*/  IMAD.WIDE.U32 R40, R30, 0x7, R40 ;  /* 0x000000071e287825 */ /* 0x000fc800078e0028 */
[----:B--2---:R-:W-:Y:S01]  /*5350*/  IMAD.WIDE.U32 R44, R32, 0x1c, R44 ;  /* 0x0000001c202c7825 */ /* 0x004fe200078e002c */
[-C--:B---3--:R-:W-:Y:S02]  /*5360*/  IADD3 R42, P1, R24, R30.reuse, RZ ;  /* 0x0000001e182a7210 */ /* 0x088fe40007f3e0ff */
[----:B------:R-:W-:Y:S01]  /*5370*/  IADD3 R40, P6, R40, R30, RZ ;  /* 0x0000001e28287210 */ /* 0x000fe20007fde0ff */
[----:B------:R-:W-:Y:S01]  /*5380*/  IMAD.IADD R45, R56, 0x1, R45 ;  /* 0x00000001382d7824 */ /* 0x000fe200078e022d */
[C---:B------:R-:W-:Y:S01]  /*5390*/  IADD3.X R43, R31.reuse, R54, R25, P1, !PT ;  /* 0x000000361f2b7210 */ /* 0x040fe20000ffe419 */
[----:B------:R-:W-:Y:S01]  /*53a0*/  IMAD.X R39, R48, 0x1, R31, P2 ;  /* 0x0000000130277824 */ /* 0x000fe200010e061f */
[----:B------:R-:W-:Y:S02]  /*53b0*/  IADD3 R48, P2, R38, R28, RZ ;  /* 0x0000001c26307210 */ /* 0x000fe40007f5e0ff */
[----:B------:R-:W-:Y:S01]  /*53c0*/  IADD3.X R41, R31, R54, R41, P6, !PT ;  /* 0x000000361f297210 */ /* 0x000fe200037fe429 */
[----:B------:R-:W-:-:S03]  /*53d0*/  IMAD.WIDE.U32 R24, R53, R30, R42 ;  /* 0x0000001e35187225 */ /* 0x000fc600078e002a */
[----:B------:R-:W-:-:S04]  /*53e0*/  IADD3 R24, P1, R34, R24, RZ ;  /* 0x0000001822187210 */ /* 0x000fc80007f3e0ff */
[----:B------:R-:W-:Y:S02]  /*53f0*/  IADD3.X R25, R35, R55, R25, P1, !PT ;  /* 0x0000003723197210 */ /* 0x000fe40000ffe419 */
[----:B------:R-:W-:-:S04]  /*5400*/  ISETP.GT.AND P1, PT, R51, 0x19, PT ;  /* 0x000000193300780c */ /* 0x000fc80003f24270 */
[----:B------:R-:W-:Y:S01]  /*5410*/  ISETP.GT.AND P5, PT, R50, RZ, P1 ;  /* 0x000000ff3200720c */ /* 0x000fe20000fa4270 */
[----:B----4-:R-:W-:-:S04]  /*5420*/  FMUL R47, R59, UR21 ;  /* 0x000000153b2f7c20 */ /* 0x010fc80008400000 */
[----:B------:R-:W-:Y:S01]  /*5430*/  FFMA R49, R216, UR20, R47 ;  /* 0x00000014d8317c23 */ /* 0x000fe2000800002f */
[----:B------:R-:W-:Y:S02]  /*5440*/  IADD3.X R47, R39, R27, RZ, P2, !PT ;  /* 0x0000001b272f7210 */ /* 0x000fe400017fe4ff */
[C---:B------:R-:W-:Y:S02]  /*5450*/  LEA R46, P2, R48.reuse, UR10, 0x2 ;  /* 0x0000000a302e7c11 */ /* 0x040fe4000f8410ff */
[----:B------:R2:W-:Y:S02]  /*5460*/  @P4 STG.E desc[UR18][R44.64], R49 ;  /* 0x000000312c004986 */ /* 0x0005e4000c101912 */
[----:B------:R-:W-:Y:S01]  /*5470*/  LEA.HI.X R47, R48, UR11, R47, 0x2, P2 ;  /* 0x0000000b302f7c11 */ /* 0x000fe200090f142f */
[----:B------:R-:W-:Y:S08]  /*5480*/  @!P5 BRA `(.L_x_42) ;  /* 0x000000000004d947 */ /* 0x000ff00003800000 */
[----:B------:R3:W5:Y:S02]  /*5490*/  LDG.E.LTC128B R59, desc[UR18][R46.64] ;  /* 0x000000122e3b7981 */ /* 0x000764000c1e1920 */
.L_x_42:
[----:B------:R-:W-:Y:S05]  /*54a0*/  BSYNC B1 ;  /* 0x0000000000017941 */ /* 0x000fea0003800000 */
.L_x_41:
[----:B-1----:R-:W-:Y:S01]  /*54b0*/  IADD3 R36, P4, R36, R58, RZ ;  /* 0x0000003a24247210 */ /* 0x002fe20007f9e0ff */
        /* <DEDUP_REMOVED lines=9> */
[----:B------:R-:W-:Y:S01]  /*5550*/  VIADD R25, R25, UR6 ;  /* 0x0000000619197c36 */ /* 0x000fe20008000000 */
[C---:B------:R-:W-:Y:S02]  /*5560*/  LEA R48, P0, R24.reuse, UR10, 0x2 ;  /* 0x0000000a18307c11 */ /* 0x040fe4000f8010ff */
[----:B------:R-:W-:Y:S02]  /*5570*/  IADD3.X R47, R35, R55, R47, P4, !PT ;  /* 0x00000037232f7210 */ /* 0x000fe400027fe42f */
[----:B--2---:R-:W-:Y:S01]  /*5580*/  LEA.HI.X R49, R24, UR11, R25, 0x2, P0 ;  /* 0x0000000b18317c11 */ /* 0x004fe200080f1419 */
[----:B------:R-:W-:Y:S08]  /*5590*/  @!P2 BRA `(.L_x_44) ;  /* 0x000000000004a947 */ /* 0x000ff00003800000 */
[----:B------:R2:W5:Y:S02]  /*55a0*/  LDG.E.LTC128B R59, desc[UR18][R48.64+0x20] ;  /* 0x00002012303b7981 */ /* 0x000564000c1e1920 */
.L_x_44:
[----:B------:R-:W-:Y:S05]  /*55b0*/  BSYNC B1 ;  /* 0x0000000000017941 */ /* 0x000fea0003800000 */
.L_x_43:
        /* <DEDUP_REMOVED lines=17> */
.L_x_46:
[----:B------:R-:W-:Y:S05]  /*56d0*/  BSYNC B1 ;  /* 0x0000000000017941 */ /* 0x000fea0003800000 */
.L_x_45:
        /* <DEDUP_REMOVED lines=9> */
[-C--:B------:R-:W-:Y:S01]  /*5770*/  IADD3 R38, P2, R38, R30.reuse, RZ ;  /* 0x0000001e26267210 */ /* 0x080fe20007f5e0ff */
[----:B------:R-:W-:Y:S02]  /*5780*/  BSSY B1, `(.L_x_47) ;  /* 0x0000017000017945 */ /* 0x000fe40003800000 */
[----:B------:R-:W-:Y:S01]  /*5790*/  IMAD.WIDE.U32 R40, R30, 0x7, R40 ;  /* 0x000000071e287825 */ /* 0x000fe200078e0028 */
[----:B------:R-:W-:-:S02]  /*57a0*/  IADD3 R42, P1, R42, R30, RZ ;  /* 0x0000001e2a2a7210 */ /* 0x000fc40007f3e0ff */
[----:B------:R-:W-:Y:S01]  /*57b0*/  IADD3.X R39, R48, R31, RZ, P2, !PT ;  /* 0x0000001f30277210 */ /* 0x000fe200017fe4ff */
[----:B--2---:R-:W-:Y:S01]  /*57c0*/  IMAD.WIDE.U32 R44, R32, 0x1c, R44 ;  /* 0x0000001c202c7825 */ /* 0x004fe200078e002c */
[----:B------:R-:W-:Y:S02]  /*57d0*/  IADD3.X R43, R31, R54, R43, P1, !PT ;  /* 0x000000361f2b7210 */ /* 0x000fe40000ffe42b */
[----:B------:R-:W-:Y:S01]  /*57e0*/  IADD3 R48, P2, R38, R28, RZ ;  /* 0x0000001c26307210 */ /* 0x000fe20007f5e0ff */
[----:B------:R-:W-:Y:S01]  /*57f0*/  IMAD.IADD R45, R56, 0x1, R45 ;  /* 0x00000001382d7824 */ /* 0x000fe200078e022d */
[-C--:B------:R-:W-:Y:S01]  /*5800*/  IADD3 R40, P6, R40, R30.reuse, RZ ;  /* 0x0000001e28287210 */ /* 0x080fe20007fde0ff */
[----:B---3--:R-:W-:-:S03]  /*5810*/  IMAD.WIDE.U32 R24, R53, R30, R42 ;  /* 0x0000001e35187225 */ /* 0x008fc600078e002a */
        /* <DEDUP_REMOVED lines=13> */
.L_x_48:
[----:B------:R-:W-:Y:S05]  /*58f0*/  BSYNC B1 ;  /* 0x0000000000017941 */ /* 0x000fea0003800000 */
.L_x_47:
        /* <DEDUP_REMOVED lines=16> */
.L_x_50:
[----:B------:R-:W-:Y:S05]  /*5a00*/  BSYNC B1 ;  /* 0x0000000000017941 */ /* 0x000fea0003800000 */
.L_x_49:
        /* <DEDUP_REMOVED lines=17> */
.L_x_52:
[----:B------:R-:W-:Y:S05]  /*5b20*/  BSYNC B1 ;  /* 0x0000000000017941 */ /* 0x000fea0003800000 */
.L_x_51:
[----:B--2--5:R-:W-:Y:S01]  /*5b30*/  FMUL R44, R59, UR21 ;  /* 0x000000153b2c7c20 */ /* 0x024fe20008400000 */
[----:B---3--:R-:W-:Y:S01]  /*5b40*/  LEA R24, P2, R47, UR10, 0x2 ;  /* 0x0000000a2f187c11 */ /* 0x008fe2000f8410ff */
[----:B------:R-:W-:Y:S02]  /*5b50*/  IMAD.MOV.U32 R45, RZ, RZ, R37 ;  /* 0x000000ffff2d7224 */ /* 0x000fe400078e0025 */
[----:B------:R-:W-:Y:S01]  /*5b60*/  FFMA R209, R209, UR20, R44 ;  /* 0x00000014d1d17c23 */ /* 0x000fe2000800002c */
[----:B------:R-:W-:Y:S02]  /*5b70*/  MOV R44, R36 ;  /* 0x00000024002c7202 */ /* 0x000fe40000000f00 */
[----:B------:R-:W-:-:S03]  /*5b80*/  LEA.HI.X R25, R47, UR11, R46, 0x2, P2 ;  /* 0x0000000b2f197c11 */ /* 0x000fc600090f142e */
[----:B------:R2:W-:Y:S04]  /*5b90*/  @P1 STG.E desc[UR18][R44.64+0x20], R209 ;  /* 0x000020d12c001986 */ /* 0x0005e8000c101912 */
[----:B------:R3:W4:Y:S01]  /*5ba0*/  @P4 LDG.E.LTC128B R59, desc[UR18][R24.64] ;  /* 0x00000012183b4981 */ /* 0x000722000c1e1920 */
[----:B------:R-:W-:Y:S01]  /*5bb0*/  IMAD.WIDE.U32 R42, R30, 0x7, R42 ;  /* 0x000000071e2a7825 */ /* 0x000fe200078e002a */
[-C--:B------:R-:W-:Y:S01]  /*5bc0*/  IADD3 R38, P2, R38, R30.reuse, RZ ;  /* 0x0000001e26267210 */ /* 0x080fe20007f5e0ff */
[----:B------:R-:W-:Y:S02]  /*5bd0*/  BSSY B1, `(.L_x_53) ;  /* 0x0000017000017945 */ /* 0x000fe40003800000 */
[----:B------:R-:W-:Y:S01]  /*5be0*/  IMAD.WIDE.U32 R40, R30, 0x7, R40 ;  /* 0x000000071e287825 */ /* 0x000fe200078e0028 */
[----:B------:R-:W-:-:S03]  /*5bf0*/  IADD3 R42, P1, R42, R30, RZ ;  /* 0x0000001e2a2a7210 */ /* 0x000fc60007f3e0ff */
[----:B--2---:R-:W-:Y:S01]  /*5c00*/  IMAD.WIDE.U32 R44, R32, 0x1c, R44 ;  /* 0x0000001c202c7825 */ /* 0x004fe200078e002c */
[----:B------:R-:W-:Y:S02]  /*5c10*/  IADD3.X R43, R31, R54, R43, P1, !PT ;  /* 0x000000361f2b7210 */ /* 0x000fe40000ffe42b */
[-C--:B------:R-:W-:Y:S01]  /*5c20*/  IADD3 R40, P6, R40, R30.reuse, RZ ;  /* 0x0000001e28287210 */ /* 0x080fe20007fde0ff */
[----:B------:R-:W-:Y:S02]  /*5c30*/  IMAD.IADD R45, R56, 0x1, R45 ;  /* 0x00000001382d7824 */ /* 0x000fe400078e022d */
[----:B---3--:R-:W-:Y:S01]  /*5c40*/  IMAD.WIDE.U32 R24, R53, R30, R42 ;  /* 0x0000001e35187225 */ /* 0x008fe200078e002a */
[----:B------:R-:W-:-:S03]  /*5c50*/  IADD3.X R41, R31, R54, R41, P6, !PT ;  /* 0x000000361f297210 */ /* 0x000fc600037fe429 */
[----:B------:R-:W-:Y:S01]  /*5c60*/  IMAD.X R39, R48, 0x1, R31, P2 ;  /* 0x0000000130277824 */ /* 0x000fe200010e061f */
[----:B------:R-:W-:Y:S02]  /*5c70*/  IADD3 R24, P1, R34, R24, RZ ;  /* 0x0000001822187210 */ /* 0x000fe40007f3e0ff */
[----:B------:R-:W-:Y:S02]  /*5c80*/  IADD3 R48, P2, R38, R28, RZ ;  /* 0x0000001c26307210 */ /* 0x000fe40007f5e0ff */
        /* <DEDUP_REMOVED lines=11> */
.L_x_54:
[----:B------:R-:W-:Y:S05]  /*5d40*/  BSYNC B1 ;  /* 0x0000000000017941 */ /* 0x000fea0003800000 */
.L_x_53:
        /* <DEDUP_REMOVED lines=16> */
.L_x_56:
[----:B------:R-:W-:Y:S05]  /*5e50*/  BSYNC B1 ;  /* 0x0000000000017941 */ /* 0x000fea0003800000 */
.L_x_55:
        /* <DEDUP_REMOVED lines=10> */
[----:B------:R-:W-:Y:S02]  /*5f00*/  IADD3 R48, R54, R39, RZ ;  /* 0x0000002736307210 */ /* 0x000fe40007ffe0ff */
[----:B------:R-:W-:Y:S02]  /*5f10*/  IADD3 R47, P6, R28, R38, RZ ;  /* 0x000000261c2f7210 */ /* 0x000fe40007fde0ff */
[----:B------:R-:W-:-:S02]  /*5f20*/  LEA.HI.X R25, R46, UR11, R25, 0x2, P5 ;  /* 0x0000000b2e197c11 */ /* 0x000fc4000a8f1419 */
[----:B------:R-:W-:Y:S01]  /*5f30*/  ISETP.GT.AND P4, PT, R50, RZ, P0 ;  /* 0x000000ff3200720c */ /* 0x000fe20000784270 */
[----:B------:R-:W-:Y:S01]  /*5f40*/  IMAD.X R46, R48, 0x1, R27, P6 ;  /* 0x00000001302e7824 */ /* 0x000fe200030e061b */
[----:B------:R-:W-:Y:S11]  /*5f50*/  @!P1 BRA `(.L_x_58) ;  /* 0x0000000000049947 */ /* 0x000ff60003800000 */
[----:B------:R3:W5:Y:S02]  /*5f60*/  LDG.E.LTC128B R59, desc[UR18][R24.64+0x20] ;  /* 0x00002012183b7981 */ /* 0x000764000c1e1920 */
.L_x_58:
[----:B------:R-:W-:Y:S05]  /*5f70*/  BSYNC B1 ;  /* 0x0000000000017941 */ /* 0x000fea0003800000 */
.L_x_57:
        /* <DEDUP_REMOVED lines=33> */
.L_x_60:
[----:B------:R-:W-:Y:S05]  /*6190*/  BSYNC B1 ;  /* 0x0000000000017941 */ /* 0x000fea0003800000 */
.L_x_59:
        /* <DEDUP_REMOVED lines=13> */
[----:B--2---:R-:W-:Y:S01]  /*6270*/  LEA.HI.X R49, R24, UR11, R25, 0x2, P0 ;  /* 0x0000000b18317c11 */ /* 0x004fe200080f1419 */
[----:B------:R-:W-:Y:S08]  /*6280*/  @!P2 BRA `(.L_x_62) ;  /* 0x000000000004a947 */ /* 0x000ff00003800000 */
[----:B------:R2:W5:Y:S02]  /*6290*/  LDG.E.LTC128B R59, desc[UR18][R48.64+0x20] ;  /* 0x00002012303b7981 */ /* 0x000564000c1e1920 */
.L_x_62:
[----:B------:R-:W-:Y:S05]  /*62a0*/  BSYNC B1 ;  /* 0x0000000000017941 */ /* 0x000fea0003800000 */
.L_x_61:
        /* <DEDUP_REMOVED lines=17> */
.L_x_64:
[----:B------:R-:W-:Y:S05]  /*63c0*/  BSYNC B1 ;  /* 0x0000000000017941 */ /* 0x000fea0003800000 */
.L_x_63:
        /* <DEDUP_REMOVED lines=33> */
.L_x_66:
[----:B------:R-:W-:Y:S05]  /*65e0*/  BSYNC B1 ;  /* 0x0000000000017941 */ /* 0x000fea0003800000 */
.L_x_65:
        /* <DEDUP_REMOVED lines=16> */
.L_x_68:
[----:B------:R-:W-:Y:S05]  /*66f0*/  BSYNC B1 ;  /* 0x0000000000017941 */ /* 0x000fea0003800000 */
.L_x_67:
        /* <DEDUP_REMOVED lines=17> */
.L_x_70:
[----:B------:R-:W-:Y:S05]  /*6810*/  BSYNC B1 ;  /* 0x0000000000017941 */ /* 0x000fea0003800000 */
.L_x_69:
        /* <DEDUP_REMOVED lines=33> */
.L_x_72:
[----:B------:R-:W-:Y:S05]  /*6a30*/  BSYNC B1 ;  /* 0x0000000000017941 */ /* 0x000fea0003800000 */
.L_x_71:
        /* <DEDUP_REMOVED lines=16> */
.L_x_74:
[----:B------:R-:W-:Y:S05]  /*6b40*/  BSYNC B1 ;  /* 0x0000000000017941 */ /* 0x000fea0003800000 */
.L_x_73:
        /* <DEDUP_REMOVED lines=17> */
.L_x_76:
[----:B------:R-:W-:Y:S05]  /*6c60*/  BSYNC B1 ;  /* 0x0000000000017941 */ /* 0x000fea0003800000 */
.L_x_75:
        /* <DEDUP_REMOVED lines=33> */
.L_x_78:
[----:B------:R-:W-:Y:S05]  /*6e80*/  BSYNC B1 ;  /* 0x0000000000017941 */ /* 0x000fea0003800000 */
.L_x_77:
        /* <DEDUP_REMOVED lines=16> */
.L_x_80:
[----:B------:R-:W-:Y:S05]  /*6f90*/  BSYNC B1 ;  /* 0x0000000000017941 */ /* 0x000fea0003800000 */
.L_x_79:
        /* <DEDUP_REMOVED lines=12> */
[----:B------:R-:W-:-:S02]  /*7060*/  ISETP.GT.AND P4, PT, R50, RZ, P0 ;  /* 0x000000ff3200720c */ /* 0x000fc40000784270 */
[----:B------:R-:W-:Y:S01]  /*7070*/  LEA.HI.X R25, R46, UR11, R25, 0x2, P5 ;  /* 0x0000000b2e197c11 */ /* 0x000fe2000a8f1419 */
[----:B------:R-:W-:Y:S01]  /*7080*/  IMAD.X R48, R60, 0x1, R27, P6 ;  /* 0x000000013c307824 */ /* 0x000fe200030e061b */
[----:B------:R-:W-:Y:S09]  /*7090*/  @!P1 BRA `(.L_x_82) ;  /* 0x0000000000049947 */ /* 0x000ff20003800000 */
[----:B------:R3:W5:Y:S02]  /*70a0*/  LDG.E.LTC128B R59, desc[UR18][R24.64+0x20] ;  /* 0x00002012183b7981 */ /* 0x000764000c1e1920 */
.L_x_82:
[----:B------:R-:W-:Y:S05]  /*70b0*/  BSYNC B1 ;  /* 0x0000000000017941 */ /* 0x000fea0003800000 */
.L_x_81:
[----:B---3-5:R-:W-:Y:S01]  /*70c0*/  FMUL R24, R59, UR21 ;  /* 0x000000153b187c20 */ /* 0x028fe20008400000 */
[----:B------:R-:W-:-:S03]  /*70d0*/  LEA R46, P2, R47, UR10, 0x2 ;  /* 0x0000000a2f2e7c11 */ /* 0x000fc6000f8410ff */
[----:B------:R-:W-:Y:S01]  /*70e0*/  FFMA R189, R189, UR20, R24 ;  /* 0x00000014bdbd7c23 */ /* 0x000fe20008000018 */
[----:B------:R-:W-:-:S04]  /*70f0*/  LEA.HI.X R47, R47, UR11, R48, 0x2, P2 ;  /* 0x0000000b2f2f7c11 */ /* 0x000fc800090f1430 */
[----:B------:R3:W-:Y:S04]  /*7100*/  @P1 STG.E desc[UR18][R36.64+0x20], R189 ;  /* 0x000020bd24001986 */ /* 0x0007e8000c101912 */
[----:B------:R4:W3:Y:S01]  /*7110*/  @P4 LDG.E.LTC128B R59, desc[UR18][R46.64] ;  /* 0x000000122e3b4981 */ /* 0x0008e2000c1e1920 */
[----:B------:R-:W-:Y:S01]  /*7120*/  IMAD.WIDE.U32 R42, R30, 0x7, R42 ;  /* 0x000000071e2a7825 */ /* 0x000fe200078e002a */
[-C--:B------:R-:W-:Y:S01]  /*7130*/  IADD3 R38, P2, R38, R30.reuse, RZ ;  /* 0x0000001e26267210 */ /* 0x080fe20007f5e0ff */
[----:B------:R-:W-:Y:S02]  /*7140*/  BSSY B1, `(.L_x_83) ;  /* 0x0000017000017945 */ /* 0x000fe40003800000 */
[----:B--2---:R-:W-:Y:S01]  /*7150*/  IMAD.WIDE.U32 R44, R32, 0x1c, R36 ;  /* 0x0000001c202c7825 */ /* 0x004fe200078e0024 */
[----:B------:R-:W-:-:S03]  /*7160*/  IADD3 R42, P1, R42, R30, RZ ;  /* 0x0000001e2a2a7210 */ /* 0x000fc60007f3e0ff */
[----:B------:R-:W-:Y:S01]  /*7170*/  IMAD.IADD R45, R56, 0x1, R45 ;  /* 0x00000001382d7824 */ /* 0x000fe200078e022d */
[----:B------:R-:W-:Y:S01]  /*7180*/  IADD3.X R43, R31, R54, R43, P1, !PT ;  /* 0x000000361f2b7210 */ /* 0x000fe20000ffe42b */
[----:B------:R-:W-:Y:S01]  /*7190*/  IMAD.X R39, R60, 0x1, R31, P2 ;  /* 0x000000013c277824 */ /* 0x000fe200010e061f */
[----:B----4-:R-:W-:Y:S01]  /*71a0*/  IADD3 R47, P2, R38, R28, RZ ;  /* 0x0000001c262f7210 */ /* 0x010fe20007f5e0ff */
[----:B------:R-:W-:-:S04]  /*71b0*/  IMAD.WIDE.U32 R40, R30, 0x7, R40 ;  /* 0x000000071e287825 */ /* 0x000fc800078e0028 */
[-C--:B------:R-:W-:Y:S01]  /*71c0*/  IMAD.WIDE.U32 R24, R53, R30.reuse, R42 ;  /* 0x0000001e35187225 */ /* 0x080fe200078e002a */
[----:B------:R-:W-:-:S03]  /*71d0*/  IADD3 R40, P6, R40, R30, RZ ;  /* 0x0000001e28287210 */ /* 0x000fc60007fde0ff */
[----:B------:R-:W-:Y:S01]  /*71e0*/  IMAD.X R48, R39, 0x1, R27, P2 ;  /* 0x0000000127307824 */ /* 0x000fe200010e061b */
[----:B------:R-:W-:Y:S02]  /*71f0*/  IADD3 R24, P1, R34, R24, RZ ;  /* 0x0000001822187210 */ /* 0x000fe40007f3e0ff */
[----:B------:R-:W-:Y:S02]  /*7200*/  LEA R46, P2, R47, UR10, 0x2 ;  /* 0x0000000a2f2e7c11 */ /* 0x000fe4000f8410ff */
[----:B------:R-:W-:Y:S02]  /*7210*/  IADD3.X R25, R35, R55, R25, P1, !PT ;  /* 0x0000003723197210 */ /* 0x000fe40000ffe419 */
[----:B------:R-:W-:Y:S02]  /*7220*/  ISETP.GT.AND P1, PT, R51, 0x51, PT ;  /* 0x000000513300780c */ /* 0x000fe40003f24270 */
[----:B------:R-:W-:Y:S02]  /*7230*/  IADD3.X R41, R31, R54, R41, P6, !PT ;  /* 0x000000361f297210 */ /* 0x000fe400037fe429 */
[----:B------:R-:W-:-:S02]  /*7240*/  ISETP.GT.AND P5, PT, R50, RZ, P1 ;  /* 0x000000ff3200720c */ /* 0x000fc40000fa4270 */
[----:B------:R-:W-:Y:S01]  /*7250*/  LEA.HI.X R47, R47, UR11, R48, 0x2, P2 ;  /* 0x0000000b2f2f7c11 */ /* 0x000fe200090f1430 */
[----:B---3--:R-:W-:-:S04]  /*7260*/  FMUL R49, R59, UR21 ;  /* 0x000000153b317c20 */ /* 0x008fc80008400000 */
[----:B------:R-:W-:-:S05]  /*7270*/  FFMA R49, R188, UR20, R49 ;  /* 0x00000014bc317c23 */ /* 0x000fca0008000031 */
[----:B------:R2:W-:Y:S01]  /*7280*/  @P4 STG.E desc[UR18][R44.64], R49 ;  /* 0x000000312c004986 */ /* 0x0005e2000c101912 */
[----:B------:R-:W-:Y:S05]  /*7290*/  @!P5 BRA `(.L_x_84) ;  /* 0x000000000004d947 */ /* 0x000fea0003800000 */
[----:B------:R3:W5:Y:S02]  /*72a0*/  LDG.E.LTC128B R59, desc[UR18][R46.64] ;  /* 0x000000122e3b7981 */ /* 0x000764000c1e1920 */
.L_x_84:
[----:B------:R-:W-:Y:S05]  /*72b0*/  BSYNC B1 ;  /* 0x0000000000017941 */ /* 0x000fea0003800000 */
.L_x_83:
        /* <DEDUP_REMOVED lines=12> */
[----:B--2---:R-:W-:Y:S02]  /*7380*/  IADD3.X R49, R35, R55, R47, P4, !PT ;  /* 0x0000003723317210 */ /* 0x004fe400027fe42f */
[----:B------:R-:W-:Y:S01]  /*7390*/  LEA.HI.X R47, R24, UR11, R25, 0x2, P0 ;  /* 0x0000000b182f7c11 */ /* 0x000fe200080f1419 */
[----:B------:R-:W-:Y:S08]  /*73a0*/  @!P2 BRA `(.L_x_86) ;  /* 0x000000000004a947 */ /* 0x000ff00003800000 */
[----:B------:R2:W5:Y:S02]  /*73b0*/  LDG.E.LTC128B R59, desc[UR18][R46.64+0x20] ;  /* 0x000020122e3b7981 */ /* 0x000564000c1e1920 */
.L_x_86:
[----:B------:R-:W-:Y:S05]  /*73c0*/  BSYNC B1 ;  /* 0x0000000000017941 */ /* 0x000fea0003800000 */
.L_x_85:
[----:B-----5:R-:W-:Y:S01]  /*73d0*/  FMUL R25, R59, UR21 ;  /* 0x000000153b197c20 */ /* 0x020fe20008400000 */
[----:B------:R-:W-:Y:S01]  /*73e0*/  ISETP.GT.AND P1, PT, R50, 0x8, P1 ;  /* 0x000000083200780c */ /* 0x000fe20000f24270 */
[----:B------:R-:W-:Y:S01]  /*73f0*/  IMAD.WIDE.U32 R48, R52, UR23, R48 ;  /* 0x0000001734307c25 */ /* 0x000fe2000f8e0030 */
[----:B------:R-:W-:-:S03]  /*7400*/  ISETP.GT.AND P0, PT, R51, 0x58, PT ;  /* 0x000000583300780c */ /* 0x000fc60003f04270 */
[----:B------:R-:W-:Y:S01]  /*7410*/  FFMA R61, R186, UR20, R25 ;  /* 0x00000014ba3d7c23 */ /* 0x000fe20008000019 */
[----:B------:R-:W-:Y:S01]  /*7420*/  BSSY B1, `(.L_x_87) ;  /* 0x000000c000017945 */ /* 0x000fe20003800000 */
[----:B------:R-:W-:Y:S01]  /*7430*/  IMAD.WIDE.U32 R38, R30, 0x7, R38 ;  /* 0x000000071e267825 */ /* 0x000fe200078e0026 */
[----:B------:R-:W-:Y:S02]  /*7440*/  LEA R24, P5, R48, UR10, 0x2 ;  /* 0x0000000a30187c11 */ /* 0x000fe4000f8a10ff */
[----:B------:R3:W-:Y:S01]  /*7450*/  @P2 STG.E desc[UR18][R44.64+0x20], R61 ;  /* 0x0000203d2c002986 */ /* 0x0007e2000c101912 */
[----:B------:R-:W-:Y:S01]  /*7460*/  VIADD R25, R49, UR6 ;  /* 0x0000000631197c36 */ /* 0x000fe20008000000 */
[----:B------:R-:W-:Y:S02]  /*7470*/  IADD3 R60, R54, R39, RZ ;  /* 0x00000027363c7210 */ /* 0x000fe40007ffe0ff */
[----:B--2---:R-:W-:Y:S02]  /*7480*/  IADD3 R47, P6, R28, R38, RZ ;  /* 0x000000261c2f7210 */ /* 0x004fe40007fde0ff */
[----:B------:R-:W-:-:S02]  /*7490*/  LEA.HI.X R25, R48, UR11, R25, 0x2, P5 ;  /* 0x0000000b30197c11 */ /* 0x000fc4000a8f1419 */
[----:B------:R-:W-:Y:S01]  /*74a0*/  ISETP.GT.AND P4, PT, R50, RZ, P0 ;  /* 0x000000ff3200720c */ /* 0x000fe20000784270 */
[----:B------:R-:W-:Y:S01]  /*74b0*/  IMAD.X R48, R60, 0x1, R27, P6 ;  /* 0x000000013c307824 */ /* 0x000fe200030e061b */
[----:B------:R-:W-:Y:S11]  /*74c0*/  @!P1 BRA `(.L_x_88) ;  /* 0x0000000000049947 */ /* 0x000ff60003800000 */
[----:B------:R2:W5:Y:S02]  /*74d0*/  LDG.E.LTC128B R59, desc[UR18][R24.64+0x20] ;  /* 0x00002012183b7981 */ /* 0x000564000c1e1920 */
.L_x_88:
[----:B------:R-:W-:Y:S05]  /*74e0*/  BSYNC B1 ;  /* 0x0000000000017941 */ /* 0x000fea0003800000 */
.L_x_87:
[----:B--2--5:R-:W-:Y:S01]  /*74f0*/  FMUL R24, R59, UR21 ;  /* 0x000000153b187c20 */ /* 0x024fe20008400000 */
[----:B------:R-:W-:-:S03]  /*7500*/  LEA R46, P2, R47, UR10, 0x2 ;  /* 0x0000000a2f2e7c11 */ /* 0x000fc6000f8410ff */
[----:B------:R-:W-:Y:S01]  /*7510*/  FFMA R185, R185, UR20, R24 ;  /* 0x00000014b9b97c23 */ /* 0x000fe20008000018 */
[----:B------:R-:W-:-:S04]  /*7520*/  LEA.HI.X R47, R47, UR11, R48, 0x2, P2 ;  /* 0x0000000b2f2f7c11 */ /* 0x000fc800090f1430 */
[----:B------:R2:W-:Y:S04]  /*7530*/  @P1 STG.E desc[UR18][R36.64+0x20], R185 ;  /* 0x000020b924001986 */ /* 0x0005e8000c101912 */
[----:B------:R4:W2:Y:S01]  /*7540*/  @P4 LDG.E.LTC128B R59, desc[UR18][R46.64] ;  /* 0x000000122e3b4981 */ /* 0x0008a2000c1e1920 */
[----:B------:R-:W-:Y:S01]  /*7550*/  IMAD.WIDE.U32 R42, R30, 0x7, R42 ;  /* 0x000000071e2a7825 */ /* 0x000fe200078e002a */
[-C--:B------:R-:W-:Y:S01]  /*7560*/  IADD3 R38, P2, R38, R30.reuse, RZ ;  /* 0x0000001e26267210 */ /* 0x080fe20007f5e0ff */
[----:B------:R-:W-:Y:S02]  /*7570*/  BSSY B1, `(.L_x_89) ;  /* 0x0000017000017945 */ /* 0x000fe40003800000 */
[----:B---3--:R-:W-:Y:S01]  /*7580*/  IMAD.WIDE.U32 R44, R32, 0x1c, R36 ;  /* 0x0000001c202c7825 */ /* 0x008fe200078e0024 */
        /* <DEDUP_REMOVED lines=16> */
[----:B--2---:R-:W-:-:S04]  /*7690*/  FMUL R49, R59, UR21 ;  /* 0x000000153b317c20 */ /* 0x004fc80008400000 */
[----:B------:R-:W-:-:S05]  /*76a0*/  FFMA R49, R184, UR20, R49 ;  /* 0x00000014b8317c23 */ /* 0x000fca0008000031 */
[----:B------:R2:W-:Y:S01]  /*76b0*/  @P4 STG.E desc[UR18][R44.64], R49 ;  /* 0x000000312c004986 */ /* 0x0005e2000c101912 */
[----:B------:R-:W-:Y:S05]  /*76c0*/  @!P5 BRA `(.L_x_90) ;  /* 0x000000000004d947 */ /* 0x000fea0003800000 */
[----:B------:R3:W5:Y:S02]  /*76d0*/  LDG.E.LTC128B R59, desc[UR18][R46.64] ;  /* 0x000000122e3b7981 */ /* 0x000764000c1e1920 */
.L_x_90:
[----:B------:R-:W-:Y:S05]  /*76e0*/  BSYNC B1 ;  /* 0x0000000000017941 */ /* 0x000fea0003800000 */
.L_x_89:
[----:B-1----:R-:W-:Y:S01]  /*76f0*/  IADD3 R36, P4, R36, R58, RZ ;  /* 0x0000003a24247210 */ /* 0x002fe20007f9e0ff */
[----:B-----5:R-:W-:Y:S01]  /*7700*/  FMUL R60, R59, UR21 ;  /* 0x000000153b3c7c20 */ /* 0x020fe20008400000 */
[----:B------:R-:W-:Y:S01]  /*7710*/  ISETP.GT.AND P2, PT, R50, 0x8, P0 ;  /* 0x000000083200780c */ /* 0x000fe20000744270 */
[----:B--2---:R-:W-:Y:S01]  /*7720*/  IMAD.WIDE.U32 R48, R53, R30, R40 ;  /* 0x0000001e35307225 */ /* 0x004fe200078e0028 */
[----:B------:R-:W-:Y:S03]  /*7730*/  BSSY B1, `(.L_x_91) ;  /* 0x000000c000017945 */ /* 0x000fe60003800000 */
[----:B------:R-:W-:Y:S01]  /*7740*/  FFMA R183, R183, UR20, R60 ;  /* 0x00000014b7b77c23 */ /* 0x000fe2000800003c */
[----:B------:R-:W-:Y:S02]  /*7750*/  IMAD.X R37, R37, 0x1, R33, P4 ;  /* 0x0000000125257824 */ /* 0x000fe400020e0621 */
[----:B---3--:R-:W-:Y:S01]  /*7760*/  IMAD.WIDE.U32 R46, R52, UR23, R42 ;  /* 0x00000017342e7c25 */ /* 0x008fe2000f8e002a */
[----:B------:R-:W-:-:S02]  /*7770*/  IADD3 R42, P4, R34, R48, RZ ;  /* 0x00000030222a7210 */ /* 0x000fc40007f9e0ff */
[----:B------:R1:W-:Y:S01]  /*7780*/  @P5 STG.E desc[UR18][R36.64], R183 ;  /* 0x000000b724005986 */ /* 0x0003e2000c101912 */
[----:B------:R-:W-:Y:S01]  /*7790*/  VIADD R47, R47, UR6 ;  /* 0x000000062f2f7c36 */ /* 0x000fe20008000000 */
[C---:B------:R-:W-:Y:S02]  /*77a0*/  LEA R48, P0, R46.reuse, UR10, 0x2 ;  /* 0x0000000a2e307c11 */ /* 0x040fe4000f8010ff */
[----:B------:R-:W-:Y:S02]  /*77b0*/  IADD3.X R43, R35, R55, R49, P4, !PT ;  /* 0x00000037232b7210 */ /* 0x000fe400027fe431 */
[----:B------:R-:W-:Y:S01]  /*77c0*/  LEA.HI.X R49, R46, UR11, R47, 0x2, P0 ;  /* 0x0000000b2e317c11 */ /* 0x000fe200080f142f */
[----:B------:R-:W-:Y:S08]  /*77d0*/  @!P2 BRA `(.L_x_92) ;  /* 0x000000000004a947 */ /* 0x000ff00003800000 */
[----:B------:R2:W5:Y:S02]  /*77e0*/  LDG.E.LTC128B R59, desc[UR18][R48.64+0x20] ;  /* 0x00002012303b7981 */ /* 0x000564000c1e1920 */
.L_x_92:
[----:B------:R-:W-:Y:S05]  /*77f0*/  BSYNC B1 ;  /* 0x0000000000017941 */ /* 0x000fea0003800000 */
.L_x_91:
        /* <DEDUP_REMOVED lines=17> */
.L_x_94:
[----:B------:R-:W-:Y:S05]  /*7910*/  BSYNC B1 ;  /* 0x0000000000017941 */ /* 0x000fea0003800000 */
.L_x_93:
[----:B-----5:R-:W-:Y:S01]  /*7920*/  FMUL R42, R59, UR21 ;  /* 0x000000153b2a7c20 */ /* 0x020fe20008400000 */
[----:B---3--:R-:W-:Y:S01]  /*7930*/  LEA R46, P2, R43, UR10, 0x2 ;  /* 0x0000000a2b2e7c11 */ /* 0x008fe2000f8410ff */
[----:B------:R-:W-:Y:S02]  /*7940*/  IMAD.MOV.U32 R60, RZ, RZ, R59 ;  /* 0x000000ffff3c7224 */ /* 0x000fe400078e003b */
[----:B------:R-:W-:Y:S01]  /*7950*/  FFMA R181, R181, UR20, R42 ;  /* 0x00000014b5b57c23 */ /* 0x000fe2000800002a */
[----:B------:R-:W-:-:S04]  /*7960*/  LEA.HI.X R47, R43, UR11, R48, 0x2, P2 ;  /* 0x0000000b2b2f7c11 */ /* 0x000fc800090f1430 */
[----:B------:R3:W-:Y:S04]  /*7970*/  @P1 STG.E desc[UR18][R36.64+0x20], R181 ;  /* 0x000020b524001986 */ /* 0x0007e8000c101912 */
[----:B------:R4:W3:Y:S01]  /*7980*/  @P4 LDG.E.LTC128B R60, desc[UR18][R46.64] ;  /* 0x000000122e3c4981 */ /* 0x0008e2000c1e1920 */
[----:B------:R-:W-:Y:S01]  /*7990*/  IMAD.WIDE.U32 R24, R30, 0x7, R24 ;  /* 0x000000071e187825 */ /* 0x000fe200078e0018 */
[----:B------:R-:W-:Y:S03]  /*79a0*/  BSSY B1, `(.L_x_95) ;  /* 0x0000019000017945 */ /* 0x000fe60003800000 */
[----:B--2---:R-:W-:Y:S01]  /*79b0*/  IMAD.WIDE.U32 R48, R32, 0x1c, R36 ;  /* 0x0000001c20307825 */ /* 0x004fe200078e0024 */
[----:B------:R-:W-:-:S04]  /*79c0*/  IADD3 R24, P1, R24, R30, RZ ;  /* 0x0000001e18187210 */ /* 0x000fc80007f3e0ff */
[----:B------:R-:W-:-:S03]  /*79d0*/  IADD3.X R25, R31, R54, R25, P1, !PT ;  /* 0x000000361f197210 */ /* 0x000fc60000ffe419 */
[----:B------:R-:W-:-:S03]  /*79e0*/  IMAD.WIDE.U32 R42, R53, R30, R24 ;  /* 0x0000001e352a7225 */ /* 0x000fc600078e0018 */
[----:B------:R-:W-:Y:S02]  /*79f0*/  IADD3 R44, P1, R34, R42, RZ ;  /* 0x0000002a222c7210 */ /* 0x000fe40007f3e0ff */
[-C--:B------:R-:W-:Y:S01]  /*7a00*/  IADD3 R42, P2, R38, R30.reuse, RZ ;  /* 0x0000001e262a7210 */ /* 0x080fe20007f5e0ff */
[----:B------:R-:W-:Y:S01]  /*7a10*/  IMAD.WIDE.U32 R38, R30, 0x7, R40 ;  /* 0x000000071e267825 */ /* 0x000fe200078e0028 */
[----:B------:R-:W-:Y:S02]  /*7a20*/  IADD3.X R45, R35, R55, R43, P1, !PT ;  /* 0x00000037232d7210 */ /* 0x000fe40000ffe42b */
[----:B------:R-:W-:Y:S01]  /*7a30*/  ISETP.GT.AND P1, PT, R51, 0x61, PT ;  /* 0x000000613300780c */ /* 0x000fe20003f24270 */
[----:B------:R-:W-:Y:S01]  /*7a40*/  IMAD.IADD R41, R56, 0x1, R49 ;  /* 0x0000000138297824 */ /* 0x000fe200078e0231 */
[----:B------:R-:W-:Y:S01]  /*7a50*/  IADD3 R38, P6, R38, R30, RZ ;  /* 0x0000001e26267210 */ /* 0x000fe20007fde0ff */
[----:B------:R-:W-:Y:S01]  /*7a60*/  IMAD.MOV.U32 R40, RZ, RZ, R48 ;  /* 0x000000ffff287224 */ /* 0x000fe200078e0030 */
[----:B------:R-:W-:Y:S01]  /*7a70*/  ISETP.GT.AND P5, PT, R50, RZ, P1 ;  /* 0x000000ff3200720c */ /* 0x000fe20000fa4270 */
[----:B------:R-:W-:Y:S01]  /*7a80*/  IMAD.X R43, R61, 0x1, R31, P2 ;  /* 0x000000013d2b7824 */ /* 0x000fe200010e061f */
[----:B----4-:R-:W-:-:S02]  /*7a90*/  IADD3 R47, P2, R42, R28, RZ ;  /* 0x0000001c2a2f7210 */ /* 0x010fc40007f5e0ff */
[----:B------:R-:W-:-:S03]  /*7aa0*/  IADD3.X R39, R31, R54, R39, P6, !PT ;  /* 0x000000361f277210 */ /* 0x000fc600037fe427 */
[----:B------:R-:W-:Y:S01]  /*7ab0*/  IMAD.X R62, R43, 0x1, R27, P2 ;  /* 0x000000012b3e7824 */ /* 0x000fe200010e061b */
[----:B------:R-:W-:-:S04]  /*7ac0*/  LEA R46, P2, R47, UR10, 0x2 ;  /* 0x0000000a2f2e7c11 */ /* 0x000fc8000f8410ff */
[----:B------:R-:W-:Y:S01]  /*7ad0*/  LEA.HI.X R47, R47, UR11, R62, 0x2, P2 ;  /* 0x0000000b2f2f7c11 */ /* 0x000fe200090f143e */
[----:B---3--:R-:W-:-:S04]  /*7ae0*/  FMUL R59, R60, UR21 ;  /* 0x000000153c3b7c20 */ /* 0x008fc80008400000 */
[----:B------:R-:W-:-:S05]  /*7af0*/  FFMA R59, R180, UR20, R59 ;  /* 0x00000014b43b7c23 */ /* 0x000fca000800003b */
[----:B------:R2:W-:Y:S01]  /*7b00*/  @P4 STG.E desc[UR18][R40.64], R59 ;  /* 0x0000003b28004986 */ /* 0x0005e2000c101912 */
[----:B------:R-:W-:Y:S05]  /*7b10*/  @!P5 BRA `(.L_x_96) ;  /* 0x000000000004d947 */ /* 0x000fea0003800000 */
[----:B------:R3:W5:Y:S02]  /*7b20*/  LDG.E.LTC128B R60, desc[UR18][R46.64] ;  /* 0x000000122e3c7981 */ /* 0x000764000c1e1920 */
.L_x_96:
[----:B------:R-:W-:Y:S05]  /*7b30*/  BSYNC B1 ;  /* 0x0000000000017941 */ /* 0x000fea0003800000 */
.L_x_95:
        /* <DEDUP_REMOVED lines=16> */
.L_x_98:
[----:B------:R-:W-:Y:S05]  /*7c40*/  BSYNC B1 ;  /* 0x0000000000017941 */ /* 0x000fea0003800000 */
.L_x_97:
[----:B---3-5:R-:W-:Y:S01]  /*7c50*/  FMUL R47, R60, UR21 ;  /* 0x000000153c2f7c20 */ /* 0x028fe20008400000 */
[----:B------:R-:W-:Y:S01]  /*7c60*/  IMAD.WIDE.U32 R44, R52, UR23, R48 ;  /* 0x00000017342c7c25 */ /* 0x000fe2000f8e0030 */
[----:B------:R-:W-:Y:S01]  /*7c70*/  ISETP.GT.AND P1, PT, R50, 0x8, P1 ;  /* 0x000000083200780c */ /* 0x000fe20000f24270 */
[----:B------:R-:W-:Y:S02]  /*7c80*/  BSSY B1, `(.L_x_99) ;  /* 0x000000e000017945 */ /* 0x000fe40003800000 */
[----:B------:R-:W-:Y:S01]  /*7c90*/  FFMA R49, R178, UR20, R47 ;  /* 0x00000014b2317c23 */ /* 0x000fe2000800002f */
[----:B------:R-:W-:Y:S01]  /*7ca0*/  IMAD.WIDE.U32 R42, R30, 0x7, R42 ;  /* 0x000000071e2a7825 */ /* 0x000fe200078e002a */
[----:B------:R-:W-:Y:S02]  /*7cb0*/  ISETP.GT.AND P0, PT, R51, 0x68, PT ;  /* 0x000000683300780c */ /* 0x000fe40003f04270 */
[----:B------:R-:W-:Y:S01]  /*7cc0*/  LEA R46, P5, R44, UR10, 0x2 ;  /* 0x0000000a2c2e7c11 */ /* 0x000fe2000f8a10ff */
[----:B------:R3:W-:Y:S01]  /*7cd0*/  @P2 STG.E desc[UR18][R40.64+0x20], R49 ;  /* 0x0000203128002986 */ /* 0x0007e2000c101912 */
[----:B------:R-:W-:Y:S01]  /*7ce0*/  VIADD R47, R45, UR6 ;  /* 0x000000062d2f7c36 */ /* 0x000fe20008000000 */
[----:B------:R-:W-:Y:S01]  /*7cf0*/  IADD3 R45, P6, R28, R42, RZ ;  /* 0x0000002a1c2d7210 */ /* 0x000fe20007fde0ff */
[----:B------:R-:W-:Y:S01]  /*7d00*/  IMAD.IADD R61, R54, 0x1, R43 ;  /* 0x00000001363d7824 */ /* 0x000fe200078e022b */
[----:B------:R-:W-:-:S02]  /*7d10*/  ISETP.GT.AND P4, PT, R50, RZ, P0 ;  /* 0x000000ff3200720c */ /* 0x000fc40000784270 */
[----:B------:R-:W-:Y:S01]  /*7d20*/  LEA.HI.X R47, R44, UR11, R47, 0x2, P5 ;  /* 0x0000000b2c2f7c11 */ /* 0x000fe2000a8f142f */
[----:B------:R-:W-:Y:S01]  /*7d30*/  IMAD.X R48, R61, 0x1, R27, P6 ;  /* 0x000000013d307824 */ /* 0x000fe200030e061b */
[----:B------:R-:W-:Y:S09]  /*7d40*/  @!P1 BRA `(.L_x_100) ;  /* 0x0000000000049947 */ /* 0x000ff20003800000 */
[----:B------:R4:W5:Y:S02]  /*7d50*/  LDG.E.LTC128B R60, desc[UR18][R46.64+0x20] ;  /* 0x000020122e3c7981 */ /* 0x000964000c1e1920 */
.L_x_100:
[----:B------:R-:W-:Y:S05]  /*7d60*/  BSYNC B1 ;  /* 0x0000000000017941 */ /* 0x000fea0003800000 */
.L_x_99:
[----:B--23-5:R-:W-:Y:S01]  /*7d70*/  FMUL R40, R60, UR21 ;  /* 0x000000153c287c20 */ /* 0x02cfe20008400000 */
[----:B------:R-:W-:Y:S01]  /*7d80*/  LEA R44, P2, R45, UR10, 0x2 ;  /* 0x0000000a2d2c7c11 */ /* 0x000fe2000f8410ff */
[----:B------:R-:W-:Y:S02]  /*7d90*/  IMAD.MOV.U32 R59, RZ, RZ, R60 ;  /* 0x000000ffff3b7224 */ /* 0x000fe400078e003c */
[----:B------:R-:W-:Y:S01]  /*7da0*/  FFMA R177, R177, UR20, R40 ;  /* 0x00000014b1b17c23 */ /* 0x000fe20008000028 */
[----:B------:R-:W-:-:S04]  /*7db0*/  LEA.HI.X R45, R45, UR11, R48, 0x2, P2 ;  /* 0x0000000b2d2d7c11 */ /* 0x000fc800090f1430 */
[----:B------:R2:W-:Y:S04]  /*7dc0*/  @P1 STG.E desc[UR18][R36.64+0x20], R177 ;  /* 0x000020b124001986 */ /* 0x0005e8000c101912 */
[----:B------:R3:W2:Y:S01]  /*7dd0*/  @P4 LDG.E.LTC128B R59, desc[UR18][R44.64] ;  /* 0x000000122c3b4981 */ /* 0x0006a2000c1e1920 */
[----:B------:R-:W-:Y:S01]  /*7de0*/  IMAD.WIDE.U32 R24, R30, 0x7, R24 ;  /* 0x000000071e187825 */ /* 0x000fe200078e0018 */
[-C--:B------:R-:W-:Y:S01]  /*7df0*/  IADD3 R42, P2, R42, R30.reuse, RZ ;  /* 0x0000001e2a2a7210 */ /* 0x080fe20007f5e0ff */
[----:B------:R-:W-:Y:S02]  /*7e00*/  BSSY B1, `(.L_x_101) ;  /* 0x0000018000017945 */ /* 0x000fe40003800000 */
[----:B------:R-:W-:Y:S01]  /*7e10*/  IMAD.WIDE.U32 R38, R30, 0x7, R38 ;  /* 0x000000071e267825 */ /* 0x000fe200078e0026 */
[----:B------:R-:W-:-:S03]  /*7e20*/  IADD3 R40, P1, R24, R30, RZ ;  /* 0x0000001e18287210 */ /* 0x000fc60007f3e0ff */
[----:B------:R-:W-:Y:S01]  /*7e30*/  IMAD.X R43, R61, 0x1, R31, P2 ;  /* 0x000000013d2b7824 */ /* 0x000fe200010e061f */
[----:B------:R-:W-:Y:S02]  /*7e40*/  IADD3.X R41, R31, R54, R25, P1, !PT ;  /* 0x000000361f297210 */ /* 0x000fe40000ffe419 */
[----:B------:R-:W-:Y:S02]  /*7e50*/  IADD3 R60, P2, R42, R28, RZ ;  /* 0x0000001c2a3c7210 */ /* 0x000fe40007f5e0ff */
[-C--:B------:R-:W-:Y:S01]  /*7e60*/  IADD3 R38, P6, R38, R30.reuse, RZ ;  /* 0x0000001e26267210 */ /* 0x080fe20007fde0ff */
[----:B------:R-:W-:-:S03]  /*7e70*/  IMAD.WIDE.U32 R24, R53, R30, R40 ;  /* 0x0000001e35187225 */ /* 0x000fc600078e0028 */
[----:B------:R-:W-:Y:S02]  /*7e80*/  IADD3.X R39, R31, R54, R39, P6, !PT ;  /* 0x000000361f277210 */ /* 0x000fe400037fe427 */
[----:B------:R-:W-:-:S04]  /*7e90*/  IADD3 R48, P1, R34, R24, RZ ;  /* 0x0000001822307210 */ /* 0x000fc80007f3e0ff */
[----:B------:R-:W-:Y:S01]  /*7ea0*/  IADD3.X R49, R35, R55, R25, P1, !PT ;  /* 0x0000003723317210 */ /* 0x000fe20000ffe419 */
[----:B------:R-:W-:Y:S01]  /*7eb0*/  IMAD.WIDE.U32 R24, R32, 0x1c, R36 ;  /* 0x0000001c20187825 */ /* 0x000fe200078e0024 */
[----:B------:R-:W-:-:S03]  /*7ec0*/  ISETP.GT.AND P1, PT, R51, 0x69, PT ;  /* 0x000000693300780c */ /* 0x000fc60003f24270 */
[----:B---3--:R-:W-:Y:S01]  /*7ed0*/  IMAD.IADD R45, R56, 0x1, R25 ;  /* 0x00000001382d7824 */ /* 0x008fe200078e0219 */
[----:B------:R-:W-:Y:S01]  /*7ee0*/  MOV R44, R24 ;  /* 0x00000018002c7202 */ /* 0x000fe20000000f00 */
[----:B------:R-:W-:Y:S01]  /*7ef0*/  IMAD.X R25, R43, 0x1, R27, P2 ;  /* 0x000000012b197824 */ /* 0x000fe200010e061b */
[----:B------:R-:W-:Y:S02]  /*7f00*/  ISETP.GT.AND P5, PT, R50, RZ, P1 ;  /* 0x000000ff3200720c */ /* 0x000fe40000fa4270 */
[----:B----4-:R-:W-:Y:S01]  /*7f10*/  LEA R46, P2, R60, UR10, 0x2 ;  /* 0x0000000a3c2e7c11 */ /* 0x010fe2000f8410ff */
[----:B--2---:R-:W-:-:S04]  /*7f20*/  FMUL R47, R59, UR21 ;  /* 0x000000153b2f7c20 */ /* 0x004fc80008400000 */
[----:B------:R-:W-:Y:S01]  /*7f30*/  FFMA R61, R176, UR20, R47 ;  /* 0x00000014b03d7c23 */ /* 0x000fe2000800002f */
[----:B------:R-:W-:-:S04]  /*7f40*/  LEA.HI.X R47, R60, UR11, R25, 0x2, P2 ;  /* 0x0000000b3c2f7c11 */ /* 0x000fc800090f1419 */
[----:B------:R2:W-:Y:S01]  /*7f50*/  @P4 STG.E desc[UR18][R44.64], R61 ;  /* 0x0000003d2c004986 */ /* 0x0005e2000c101912 */
[----:B------:R-:W-:Y:S05]  /*7f60*/  @!P5 BRA `(.L_x_102) ;  /* 0x000000000004d947 */ /* 0x000fea0003800000 */
[----:B------:R3:W5:Y:S02]  /*7f70*/  LDG.E.LTC128B R59, desc[UR18][R46.64] ;  /* 0x000000122e3b7981 */ /* 0x000764000c1e1920 */
.L_x_102:
[----:B------:R-:W-:Y:S05]  /*7f80*/  BSYNC B1 ;  /* 0x0000000000017941 */ /* 0x000fea0003800000 */
.L_x_101:
[----:B------:R-:W-:Y:S01]  /*7f90*/  IADD3 R24, P4, R36, R58, RZ ;  /* 0x0000003a24187210 */ /* 0x000fe20007f9e0ff */
        /* <DEDUP_REMOVED lines=9> */
[----:B-1----:R-:W-:Y:S01]  /*8030*/  VIADD R37, R47, UR6 ;  /* 0x000000062f257c36 */ /* 0x002fe20008000000 */
[C---:B------:R-:W-:Y:S02]  /*8040*/  LEA R36, P0, R46.reuse, UR10, 0x2 ;  /* 0x0000000a2e247c11 */ /* 0x040fe4000f8010ff */
[----:B------:R-:W-:Y:S02]  /*8050*/  IADD3.X R49, R35, R55, R61, P4, !PT ;  /* 0x0000003723317210 */ /* 0x000fe400027fe43d */
[----:B------:R-:W-:Y:S01]  /*8060*/  LEA.HI.X R37, R46, UR11, R37, 0x2, P0 ;  /* 0x0000000b2e257c11 */ /* 0x000fe200080f1425 */
[----:B------:R-:W-:Y:S08]  /*8070*/  @!P2 BRA `(.L_x_104) ;  /* 0x000000000004a947 */ /* 0x000ff00003800000 */
[----:B------:R1:W5:Y:S02]  /*8080*/  LDG.E.LTC128B R59, desc[UR18][R36.64+0x20] ;  /* 0x00002012243b7981 */ /* 0x000364000c1e1920 */
.L_x_104:
[----:B------:R-:W-:Y:S05]  /*8090*/  BSYNC B1 ;  /* 0x0000000000017941 */ /* 0x000fea0003800000 */
.L_x_103:
[----:B-----5:R-:W-:Y:S01]  /*80a0*/  FMUL R47, R59, UR21 ;  /* 0x000000153b2f7c20 */ /* 0x020fe20008400000 */
[----:B-1----:R-:W-:Y:S01]  /*80b0*/  IMAD.WIDE.U32 R36, R52, UR23, R48 ;  /* 0x0000001734247c25 */ /* 0x002fe2000f8e0030 */
        /* <DEDUP_REMOVED lines=15> */
.L_x_106:
[----:B------:R-:W-:Y:S05]  /*81b0*/  BSYNC B1 ;  /* 0x0000000000017941 */ /* 0x000fea0003800000 */
.L_x_105:
[----:B-----5:R-:W-:Y:S01]  /*81c0*/  FMUL R36, R59, UR21 ;  /* 0x000000153b247c20 */ /* 0x020fe20008400000 */
[----:B---3--:R-:W-:-:S03]  /*81d0*/  LEA R42, P2, R37, UR10, 0x2 ;  /* 0x0000000a252a7c11 */ /* 0x008fc6000f8410ff */
[----:B------:R-:W-:Y:S01]  /*81e0*/  FFMA R173, R173, UR20, R36 ;  /* 0x00000014adad7c23 */ /* 0x000fe20008000024 */
[----:B------:R-:W-:-:S04]  /*81f0*/  LEA.HI.X R43, R37, UR11, R48, 0x2, P2 ;  /* 0x0000000b252b7c11 */ /* 0x000fc800090f1430 */
[----:B------:R3:W-:Y:S04]  /*8200*/  @P1 STG.E desc[UR18][R24.64+0x20], R173 ;  /* 0x000020ad18001986 */ /* 0x0007e8000c101912 */
[----:B------:R4:W2:Y:S01]  /*8210*/  @P4 LDG.E.LTC128B R59, desc[UR18][R42.64] ;  /* 0x000000122a3b4981 */ /* 0x0008a2000c1e1920 */
[----:B------:R-:W-:Y:S01]  /*8220*/  IMAD.WIDE.U32 R40, R30, 0x7, R40 ;  /* 0x000000071e287825 */ /* 0x000fe200078e0028 */
[----:B------:R-:W-:Y:S03]  /*8230*/  BSSY B1, `(.L_x_107) ;  /* 0x0000019000017945 */ /* 0x000fe60003800000 */
[----:B-1----:R-:W-:Y:S01]  /*8240*/  IMAD.WIDE.U32 R44, R32, 0x1c, R24 ;  /* 0x0000001c202c7825 */ /* 0x002fe200078e0018 */
[----:B------:R-:W-:-:S03]  /*8250*/  IADD3 R36, P1, R40, R30, RZ ;  /* 0x0000001e28247210 */ /* 0x000fc60007f3e0ff */
[----:B------:R-:W-:Y:S01]  /*8260*/  IMAD.WIDE.U32 R38, R30, 0x7, R38 ;  /* 0x000000071e267825 */ /* 0x000fe200078e0026 */
[----:B------:R-:W-:-:S03]  /*8270*/  IADD3.X R37, R31, R54, R41, P1, !PT ;  /* 0x000000361f257210 */ /* 0x000fc60000ffe429 */
[----:B----4-:R-:W-:Y:S01]  /*8280*/  IMAD.IADD R43, R56, 0x1, R45 ;  /* 0x00000001382b7824 */ /* 0x010fe200078e022d */
[-C--:B------:R-:W-:Y:S01]  /*8290*/  IADD3 R38, P6, R38, R30.reuse, RZ ;  /* 0x0000001e26267210 */ /* 0x080fe20007fde0ff */
[----:B------:R-:W-:-:S03]  /*82a0*/  IMAD.WIDE.U32 R40, R53, R30, R36 ;  /* 0x0000001e35287225 */ /* 0x000fc600078e0024 */
[----:B------:R-:W-:Y:S01]  /*82b0*/  IADD3.X R39, R31, R54, R39, P6, !PT ;  /* 0x000000361f277210 */ /* 0x000fe200037fe427 */
[----:B------:R-:W-:Y:S01]  /*82c0*/  IMAD.MOV.U32 R42, RZ, RZ, R44 ;  /* 0x000000ffff2a7224 */ /* 0x000fe200078e002c */
[----:B------:R-:W-:Y:S02]  /*82d0*/  IADD3 R48, P1, R34, R40, RZ ;  /* 0x0000002822307210 */ /* 0x000fe40007f3e0ff */
[----:B------:R-:W-:Y:S02]  /*82e0*/  IADD3 R40, P2, R46, R30, RZ ;  /* 0x0000001e2e287210 */ /* 0x000fe40007f5e0ff */
[----:B------:R-:W-:Y:S02]  /*82f0*/  IADD3.X R49, R35, R55, R41, P1, !PT ;  /* 0x0000003723317210 */ /* 0x000fe40000ffe429 */
[----:B------:R-:W-:Y:S01]  /*8300*/  ISETP.GT.AND P1, PT, R51, 0x71, PT ;  /* 0x000000713300780c */ /* 0x000fe20003f24270 */
[----:B------:R-:W-:Y:S01]  /*8310*/  IMAD.X R41, R60, 0x1, R31, P2 ;  /* 0x000000013c297824 */ /* 0x000fe200010e061f */
[----:B------:R-:W-:-:S02]  /*8320*/  IADD3 R60, P2, R40, R28, RZ ;  /* 0x0000001c283c7210 */ /* 0x000fc40007f5e0ff */
[----:B------:R-:W-:Y:S02]  /*8330*/  ISETP.GT.AND P5, PT, R50, RZ, P1 ;  /* 0x000000ff3200720c */ /* 0x000fe40000fa4270 */
[----:B------:R-:W-:Y:S02]  /*8340*/  IADD3.X R45, R41, R27, RZ, P2, !PT ;  /* 0x0000001b292d7210 */ /* 0x000fe400017fe4ff */
[----:B------:R-:W-:Y:S01]  /*8350*/  LEA R46, P2, R60, UR10, 0x2 ;  /* 0x0000000a3c2e7c11 */ /* 0x000fe2000f8410ff */
[----:B--2---:R-:W-:-:S04]  /*8360*/  FMUL R47, R59, UR21 ;  /* 0x000000153b2f7c20 */ /* 0x004fc80008400000 */
[----:B------:R-:W-:Y:S01]  /*8370*/  FFMA R61, R172, UR20, R47 ;  /* 0x00000014ac3d7c23 */ /* 0x000fe2000800002f */
[----:B------:R-:W-:-:S04]  /*8380*/  LEA.HI.X R47, R60, UR11, R45, 0x2, P2 ;  /* 0x0000000b3c2f7c11 */ /* 0x000fc800090f142d */
[----:B------:R3:W-:Y:S01]  /*8390*/  @P4 STG.E desc[UR18][R42.64], R61 ;  /* 0x0000003d2a004986 */ /* 0x0007e2000c101912 */
[----:B------:R-:W-:Y:S05]  /*83a0*/  @!P5 BRA `(.L_x_108) ;  /* 0x000000000004d947 */ /* 0x000fea0003800000 */
[----:B------:R1:W5:Y:S02]  /*83b0*/  LDG.E.LTC128B R59, desc[UR18][R46.64] ;  /* 0x000000122e3b7981 */ /* 0x000364000c1e1920 */
.L_x_108:
[----:B------:R-:W-:Y:S05]  /*83c0*/  BSYNC B1 ;  /* 0x0000000000017941 */ /* 0x000fea0003800000 */
.L_x_107:
[----:B---3--:R-:W-:Y:S01]  /*83d0*/  IADD3 R24, P4, R24, R58, RZ ;  /* 0x0000003a18187210 */ /* 0x008fe20007f9e0ff */
[----:B-----5:R-:W-:Y:S01]  /*83e0*/  FMUL R60, R59, UR21 ;  /* 0x000000153b3c7c20 */ /* 0x020fe20008400000 */
[----:B------:R-:W-:Y:S01]  /*83f0*/  ISETP.GT.AND P2, PT, R50, 0x8, P0 ;  /* 0x000000083200780c */ /* 0x000fe20000744270 */
[----:B-1----:R-:W-:Y:S01]  /*8400*/  IMAD.WIDE.U32 R46, R53, R30, R38 ;  /* 0x0000001e352e7225 */ /* 0x002fe200078e0026 */
[----:B------:R-:W-:Y:S03]  /*8410*/  BSSY B1, `(.L_x_109) ;  /* 0x000000c000017945 */ /* 0x000fe60003800000 */
[----:B------:R-:W-:Y:S01]  /*8420*/  FFMA R171, R171, UR20, R60 ;  /* 0x00000014abab7c23 */ /* 0x000fe2000800003c */
[----:B------:R-:W-:Y:S02]  /*8430*/  IMAD.X R25, R25, 0x1, R33, P4 ;  /* 0x0000000119197824 */ /* 0x000fe400020e0621 */
[----:B------:R-:W-:Y:S01]  /*8440*/  IMAD.WIDE.U32 R44, R52, UR23, R48 ;  /* 0x00000017342c7c25 */ /* 0x000fe2000f8e0030 */
        /* <DEDUP_REMOVED lines=8> */
.L_x_110:
[----:B------:R-:W-:Y:S05]  /*84d0*/  BSYNC B1 ;  /* 0x0000000000017941 */ /* 0x000fea0003800000 */
.L_x_109:
[----:B--2--5:R-:W-:Y:S01]  /*84e0*/  FMUL R47, R59, UR21 ;  /* 0x000000153b2f7c20 */ /* 0x024fe20008400000 */
        /* <DEDUP_REMOVED lines=16> */
.L_x_112:
[----:B------:R-:W-:Y:S05]  /*85f0*/  BSYNC B1 ;  /* 0x0000000000017941 */ /* 0x000fea0003800000 */
.L_x_111:
[----:B---3-5:R-:W-:Y:S01]  /*8600*/  FMUL R40, R59, UR21 ;  /* 0x000000153b287c20 */ /* 0x028fe20008400000 */
[----:B--2---:R-:W-:-:S03]  /*8610*/  LEA R42, P2, R45, UR10, 0x2 ;  /* 0x0000000a2d2a7c11 */ /* 0x004fc6000f8410ff */
[----:B------:R-:W-:Y:S01]  /*8620*/  FFMA R169, R169, UR20, R40 ;  /* 0x00000014a9a97c23 */ /* 0x000fe20008000028 */
[----:B------:R-:W-:-:S04]  /*8630*/  LEA.HI.X R43, R45, UR11, R44, 0x2, P2 ;  /* 0x0000000b2d2b7c11 */ /* 0x000fc800090f142c */
[----:B------:R2:W-:Y:S04]  /*8640*/  @P1 STG.E desc[UR18][R24.64+0x20], R169 ;  /* 0x000020a918001986 */ /* 0x0005e8000c101912 */
[----:B------:R3:W4:Y:S01]  /*8650*/  @P4 LDG.E.LTC128B R59, desc[UR18][R42.64] ;  /* 0x000000122a3b4981 */ /* 0x000722000c1e1920 */
[----:B------:R-:W-:Y:S01]  /*8660*/  IMAD.WIDE.U32 R36, R30, 0x7, R36 ;  /* 0x000000071e247825 */ /* 0x000fe200078e0024 */
[----:B------:R-:W-:Y:S03]  /*8670*/  BSSY B1, `(.L_x_113) ;  /* 0x0000019000017945 */ /* 0x000fe60003800000 */
[----:B------:R-:W-:Y:S01]  /*8680*/  IMAD.WIDE.U32 R44, R32, 0x1c, R24 ;  /* 0x0000001c202c7825 */ /* 0x000fe200078e0018 */
[----:B------:R-:W-:-:S03]  /*8690*/  IADD3 R36, P1, R36, R30, RZ ;  /* 0x0000001e24247210 */ /* 0x000fc60007f3e0ff */
[----:B------:R-:W-:Y:S01]  /*86a0*/  IMAD.WIDE.U32 R38, R30, 0x7, R38 ;  /* 0x000000071e267825 */ /* 0x000fe200078e0026 */
[----:B------:R-:W-:Y:S02]  /*86b0*/  IADD3.X R37, R31, R54, R37, P1, !PT ;  /* 0x000000361f257210 */ /* 0x000fe40000ffe425 */
[-C--:B------:R-:W-:Y:S01]  /*86c0*/  IADD3 R38, P6, R38, R30.reuse, RZ ;  /* 0x0000001e26267210 */ /* 0x080fe20007fde0ff */
[----:B------:R-:W-:-:S03]  /*86d0*/  IMAD.WIDE.U32 R40, R53, R30, R36 ;  /* 0x0000001e35287225 */ /* 0x000fc600078e0024 */
[----:B------:R-:W-:Y:S02]  /*86e0*/  IADD3.X R39, R31, R54, R39, P6, !PT ;  /* 0x000000361f277210 */ /* 0x000fe400037fe427 */
[----:B------:R-:W-:Y:S02]  /*86f0*/  IADD3 R46, P1, R34, R40, RZ ;  /* 0x00000028222e7210 */ /* 0x000fe40007f3e0ff */
[----:B------:R-:W-:Y:S01]  /*8700*/  IADD3 R40, P2, R48, R30, RZ ;  /* 0x0000001e30287210 */ /* 0x000fe20007f5e0ff */
[----:B------:R-:W-:Y:S01]  /*8710*/  IMAD.MOV.U32 R48, RZ, RZ, R44 ;  /* 0x000000ffff307224 */ /* 0x000fe200078e002c */
[----:B------:R-:W-:Y:S02]  /*8720*/  IADD3.X R47, R35, R55, R41, P1, !PT ;  /* 0x00000037232f7210 */ /* 0x000fe40000ffe429 */
[----:B------:R-:W-:Y:S01]  /*8730*/  ISETP.GT.AND P1, PT, R51, 0x79, PT ;  /* 0x000000793300780c */ /* 0x000fe20003f24270 */
[----:B------:R-:W-:Y:S01]  /*8740*/  IMAD.X R41, R60, 0x1, R31, P2 ;  /* 0x000000013c297824 */ /* 0x000fe200010e061f */
[----:B---3--:R-:W-:-:S02]  /*8750*/  IADD3 R43, P2, R40, R28, RZ ;  /* 0x0000001c282b7210 */ /* 0x008fc40007f5e0ff */
[----:B------:R-:W-:-:S03]  /*8760*/  ISETP.GT.AND P5, PT, R50, RZ, P1 ;  /* 0x000000ff3200720c */ /* 0x000fc60000fa4270 */
[----:B------:R-:W-:Y:S01]  /*8770*/  IMAD.X R60, R41, 0x1, R27, P2 ;  /* 0x00000001293c7824 */ /* 0x000fe200010e061b */
[----:B------:R-:W-:-:S04]  /*8780*/  LEA R42, P2, R43, UR10, 0x2 ;  /* 0x0000000a2b2a7c11 */ /* 0x000fc8000f8410ff */
[----:B------:R-:W-:Y:S01]  /*8790*/  LEA.HI.X R43, R43, UR11, R60, 0x2, P2 ;  /* 0x0000000b2b2b7c11 */ /* 0x000fe200090f143c */
[----:B----4-:R-:W-:-:S04]  /*87a0*/  FMUL R49, R59, UR21 ;  /* 0x000000153b317c20 */ /* 0x010fc80008400000 */
[----:B------:R-:W-:Y:S01]  /*87b0*/  FFMA R61, R168, UR20, R49 ;  /* 0x00000014a83d7c23 */ /* 0x000fe20008000031 */
[----:B------:R-:W-:-:S05]  /*87c0*/  IADD3 R49, R56, R45, RZ ;  /* 0x0000002d38317210 */ /* 0x000fca0007ffe0ff */
[----:B------:R2:W-:Y:S01]  /*87d0*/  @P4 STG.E desc[UR18][R48.64], R61 ;  /* 0x0000003d30004986 */ /* 0x0005e2000c101912 */
[----:B------:R-:W-:Y:S05]  /*87e0*/  @!P5 BRA `(.L_x_114) ;  /* 0x000000000004d947 */ /* 0x000fea0003800000 */
[----:B------:R3:W5:Y:S02]  /*87f0*/  LDG.E.LTC128B R59, desc[UR18][R42.64] ;  /* 0x000000122a3b7981 */ /* 0x000764000c1e1920 */
.L_x_114:
[----:B------:R-:W-:Y:S05]  /*8800*/  BSYNC B1 ;  /* 0x0000000000017941 */ /* 0x000fea0003800000 */
.L_x_113:
[----:B-12---:R-:W-:Y:S01]  /*8810*/  IADD3 R24, P4, R24, R58, RZ ;  /* 0x0000003a18187210 */ /* 0x006fe20007f9e0ff */
[----:B-----5:R-:W-:Y:S01]  /*8820*/  FMUL R60, R59, UR21 ;  /* 0x000000153b3c7c20 */ /* 0x020fe20008400000 */
[----:B------:R-:W-:Y:S01]  /*8830*/  ISETP.GT.AND P2, PT, R50, 0x8, P0 ;  /* 0x000000083200780c */ /* 0x000fe20000744270 */
[----:B------:R-:W-:Y:S01]  /*8840*/  IMAD.WIDE.U32 R44, R53, R30, R38 ;  /* 0x0000001e352c7225 */ /* 0x000fe200078e0026 */
        /* <DEDUP_REMOVED lines=12> */
.L_x_116:
[----:B------:R-:W-:Y:S05]  /*8910*/  BSYNC B1 ;  /* 0x0000000000017941 */ /* 0x000fea0003800000 */
.L_x_115:
[----:B--2--5:R-:W-:Y:S01]  /*8920*/  FMUL R45, R59, UR21 ;  /* 0x000000153b2d7c20 */ /* 0x024fe20008400000 */
        /* <DEDUP_REMOVED lines=16> */
.L_x_118:
[----:B------:R-:W-:Y:S05]  /*8a30*/  BSYNC B1 ;  /* 0x0000000000017941 */ /* 0x000fea0003800000 */
.L_x_117:
[----:B---3-5:R-:W-:Y:S01]  /*8a40*/  FMUL R40, R59, UR21 ;  /* 0x000000153b287c20 */ /* 0x028fe20008400000 */
[----:B------:R-:W-:-:S03]  /*8a50*/  LEA R42, P2, R43, UR10, 0x2 ;  /* 0x0000000a2b2a7c11 */ /* 0x000fc6000f8410ff */
[----:B------:R-:W-:Y:S01]  /*8a60*/  FFMA R165, R165, UR20, R40 ;  /* 0x00000014a5a57c23 */ /* 0x000fe20008000028 */
[----:B------:R-:W-:-:S04]  /*8a70*/  LEA.HI.X R43, R43, UR11, R46, 0x2, P2 ;  /* 0x0000000b2b2b7c11 */ /* 0x000fc800090f142e */
[----:B------:R3:W-:Y:S04]  /*8a80*/  @P1 STG.E desc[UR18][R24.64+0x20], R165 ;  /* 0x000020a518001986 */ /* 0x0007e8000c101912 */
[----:B------:R4:W3:Y:S01]  /*8a90*/  @P4 LDG.E.LTC128B R59, desc[UR18][R42.64] ;  /* 0x000000122a3b4981 */ /* 0x0008e2000c1e1920 */
[----:B------:R-:W-:Y:S01]  /*8aa0*/  IMAD.WIDE.U32 R36, R30, 0x7, R36 ;  /* 0x000000071e247825 */ /* 0x000fe200078e0024 */
[-C--:B--2---:R-:W-:Y:S01]  /*8ab0*/  IADD3 R48, P2, R44, R30.reuse, RZ ;  /* 0x0000001e2c307210 */ /* 0x084fe20007f5e0ff */
[----:B------:R-:W-:Y:S02]  /*8ac0*/  BSSY B1, `(.L_x_119) ;  /* 0x0000018000017945 */ /* 0x000fe40003800000 */
[----:B------:R-:W-:Y:S01]  /*8ad0*/  IMAD.WIDE.U32 R44, R32, 0x1c, R24 ;  /* 0x0000001c202c7825 */ /* 0x000fe200078e0018 */
[----:B------:R-:W-:-:S02]  /*8ae0*/  IADD3 R40, P1, R36, R30, RZ ;  /* 0x0000001e24287210 */ /* 0x000fc40007f3e0ff */
[----:B------:R-:W-:Y:S01]  /*8af0*/  IADD3.X R49, R60, R31, RZ, P2, !PT ;  /* 0x0000001f3c317210 */ /* 0x000fe200017fe4ff */
[----:B------:R-:W-:Y:S01]  /*8b00*/  IMAD.IADD R61, R56, 0x1, R45 ;  /* 0x00000001383d7824 */ /* 0x000fe200078e022d */
[----:B------:R-:W-:Y:S01]  /*8b10*/  IADD3.X R41, R31, R54, R37, P1, !PT ;  /* 0x000000361f297210 */ /* 0x000fe20000ffe425 */
[----:B------:R-:W-:Y:S01]  /*8b20*/  IMAD.MOV.U32 R60, RZ, RZ, R44 ;  /* 0x000000ffff3c7224 */ /* 0x000fe200078e002c */
[----:B----4-:R-:W-:Y:S01]  /*8b30*/  IADD3 R42, P2, R48, R28, RZ ;  /* 0x0000001c302a7210 */ /* 0x010fe20007f5e0ff */
[----:B------:R-:W-:-:S04]  /*8b40*/  IMAD.WIDE.U32 R38, R30, 0x7, R38 ;  /* 0x000000071e267825 */ /* 0x000fc800078e0026 */
[----:B------:R-:W-:-:S04]  /*8b50*/  IMAD.WIDE.U32 R36, R53, R30, R40 ;  /* 0x0000001e35247225 */ /* 0x000fc800078e0028 */
[----:B------:R-:W-:Y:S01]  /*8b60*/  IMAD.X R43, R49, 0x1, R27, P2 ;  /* 0x00000001312b7824 */ /* 0x000fe200010e061b */
[----:B------:R-:W-:Y:S02]  /*8b70*/  IADD3 R46, P1, R34, R36, RZ ;  /* 0x00000024222e7210 */ /* 0x000fe40007f3e0ff */
[----:B------:R-:W-:Y:S02]  /*8b80*/  IADD3 R36, P6, R38, R30, RZ ;  /* 0x0000001e26247210 */ /* 0x000fe40007fde0ff */
[----:B------:R-:W-:Y:S02]  /*8b90*/  IADD3.X R47, R35, R55, R37, P1, !PT ;  /* 0x00000037232f7210 */ /* 0x000fe40000ffe425 */
[----:B------:R-:W-:Y:S02]  /*8ba0*/  ISETP.GT.AND P1, PT, R51, 0x81, PT ;  /* 0x000000813300780c */ /* 0x000fe40003f24270 */
[----:B------:R-:W-:Y:S02]  /*8bb0*/  LEA R38, P2, R42, UR10, 0x2 ;  /* 0x0000000a2a267c11 */ /* 0x000fe4000f8410ff */
[----:B------:R-:W-:Y:S01]  /*8bc0*/  ISETP.GT.AND P5, PT, R50, RZ, P1 ;  /* 0x000000ff3200720c */ /* 0x000fe20000fa4270 */
[----:B---3--:R-:W-:-:S04]  /*8bd0*/  FMUL R37, R59, UR21 ;  /* 0x000000153b257c20 */ /* 0x008fc80008400000 */
[----:B------:R-:W-:Y:S01]  /*8be0*/  FFMA R63, R164, UR20, R37 ;  /* 0x00000014a43f7c23 */ /* 0x000fe20008000025 */
[----:B------:R-:W-:Y:S02]  /*8bf0*/  IADD3.X R37, R31, R54, R39, P6, !PT ;  /* 0x000000361f257210 */ /* 0x000fe400037fe427 */
[----:B------:R-:W-:Y:S02]  /*8c00*/  LEA.HI.X R39, R42, UR11, R43, 0x2, P2 ;  /* 0x0000000b2a277c11 */ /* 0x000fe400090f142b */
[----:B------:R2:W-:Y:S03]  /*8c10*/  @P4 STG.E desc[UR18][R60.64], R63 ;  /* 0x0000003f3c004986 */ /* 0x0005e6000c101912 */
[----:B------:R-:W-:Y:S05]  /*8c20*/  @!P5 BRA `(.L_x_120) ;  /* 0x000000000004d947 */ /* 0x000fea0003800000 */
[----:B------:R3:W5:Y:S02]  /*8c30*/  LDG.E.LTC128B R59, desc[UR18][R38.64] ;  /* 0x00000012263b7981 */ /* 0x000764000c1e1920 */
.L_x_120:
[----:B------:R-:W-:Y:S05]  /*8c40*/  BSYNC B1 ;  /* 0x0000000000017941 */ /* 0x000fea0003800000 */
.L_x_119:
[----:B-1----:R-:W-:Y:S01]  /*8c50*/  IADD3 R24, P4, R24, R58, RZ ;  /* 0x0000003a18187210 */ /* 0x002fe20007f9e0ff */
[----:B---3--:R-:W-:-:S04]  /*8c60*/  IMAD.WIDE.U32 R38, R52, UR23, R46 ;  /* 0x0000001734267c25 */ /* 0x008fc8000f8e002e */
[----:B-----5:R-:W-:Y:S01]  /*8c70*/  FMUL R46, R59, UR21 ;  /* 0x000000153b2e7c20 */ /* 0x020fe20008400000 */
[----:B------:R-:W-:Y:S01]  /*8c80*/  ISETP.GT.AND P2, PT, R50, 0x8, P0 ;  /* 0x000000083200780c */ /* 0x000fe20000744270 */
[----:B------:R-:W-:Y:S01]  /*8c90*/  BSSY B1, `(.L_x_121) ;  /* 0x000000c000017945 */ /* 0x000fe20003800000 */
[----:B------:R-:W-:Y:S02]  /*8ca0*/  IMAD.X R25, R25, 0x1, R33, P4 ;  /* 0x0000000119197824 */ /* 0x000fe400020e0621 */
[----:B------:R-:W-:Y:S01]  /*8cb0*/  FFMA R163, R163, UR20, R46 ;  /* 0x00000014a3a37c23 */ /* 0x000fe2000800002e */
[----:B------:R-:W-:-:S04]  /*8cc0*/  IMAD.WIDE.U32 R42, R53, R30, R36 ;  /* 0x0000001e352a7225 */ /* 0x000fc800078e0024 */
[----:B------:R1:W-:Y:S01]  /*8cd0*/  @P5 STG.E desc[UR18][R24.64], R163 ;  /* 0x000000a318005986 */ /* 0x0003e2000c101912 */
[----:B------:R-:W-:Y:S01]  /*8ce0*/  IADD3 R44, P4, R34, R42, RZ ;  /* 0x0000002a222c7210 */ /* 0x000fe20007f9e0ff */
[----:B------:R-:W-:Y:S01]  /*8cf0*/  VIADD R39, R39, UR6 ;  /* 0x0000000627277c36 */ /* 0x000fe20008000000 */
[C---:B------:R-:W-:Y:S02]  /*8d00*/  LEA R42, P0, R38.reuse, UR10, 0x2 ;  /* 0x0000000a262a7c11 */ /* 0x040fe4000f8010ff */
[----:B------:R-:W-:Y:S02]  /*8d10*/  IADD3.X R45, R35, R55, R43, P4, !PT ;  /* 0x00000037232d7210 */ /* 0x000fe400027fe42b */
[----:B------:R-:W-:Y:S01]  /*8d20*/  LEA.HI.X R43, R38, UR11, R39, 0x2, P0 ;  /* 0x0000000b262b7c11 */ /* 0x000fe200080f1427 */
[----:B------:R-:W-:Y:S08]  /*8d30*/  @!P2 BRA `(.L_x_122) ;  /* 0x000000000004a947 */ /* 0x000ff00003800000 */
[----:B------:R3:W5:Y:S02]  /*8d40*/  LDG.E.LTC128B R59, desc[UR18][R42.64+0x20] ;  /* 0x000020122a3b7981 */ /* 0x000764000c1e1920 */
.L_x_122:
[----:B------:R-:W-:Y:S05]  /*8d50*/  BSYNC B1 ;  /* 0x0000000000017941 */ /* 0x000fea0003800000 */
.L_x_121:
        /* <DEDUP_REMOVED lines=13> */
[----:B------:R-:W-:Y:S02]  /*8e30*/  LEA.HI.X R43, R38, UR11, R43, 0x2, P5 ;  /* 0x0000000b262b7c11 */ /* 0x000fe4000a8f142b */
[----:B------:R-:W-:Y:S01]  /*8e40*/  IADD3.X R44, R48, R27, RZ, P6, !PT ;  /* 0x0000001b302c7210 */ /* 0x000fe200037fe4ff */
[----:B------:R-:W-:Y:S08]  /*8e50*/  @!P1 BRA `(.L_x_124) ;  /* 0x0000000000049947 */ /* 0x000ff00003800000 */
[----:B------:R4:W5:Y:S02]  /*8e60*/  LDG.E.LTC128B R59, desc[UR18][R42.64+0x20] ;  /* 0x000020122a3b7981 */ /* 0x000964000c1e1920 */
.L_x_124:
[----:B------:R-:W-:Y:S05]  /*8e70*/  BSYNC B1 ;  /* 0x0000000000017941 */ /* 0x000fea0003800000 */
.L_x_123:
[----:B-----5:R-:W-:Y:S01]  /*8e80*/  FMUL R38, R59, UR21 ;  /* 0x000000153b267c20 */ /* 0x020fe20008400000 */
[----:B----4-:R-:W-:-:S03]  /*8e90*/  LEA R42, P2, R39, UR10, 0x2 ;  /* 0x0000000a272a7c11 */ /* 0x010fc6000f8410ff */
[----:B------:R-:W-:Y:S01]  /*8ea0*/  FFMA R161, R161, UR20, R38 ;  /* 0x00000014a1a17c23 */ /* 0x000fe20008000026 */
        /* <DEDUP_REMOVED lines=8> */
[----:B------:R-:W-:Y:S01]  /*8f30*/  IMAD.X R47, R48, 0x1, R31, P2 ;  /* 0x00000001302f7824 */ /* 0x000fe200010e061f */
[----:B------:R-:W-:Y:S02]  /*8f40*/  IADD3.X R39, R31, R54, R41, P1, !PT ;  /* 0x000000361f277210 */ /* 0x000fe40000ffe429 */
[----:B0-----:R-:W-:Y:S02]  /*8f50*/  IADD3 R43, P2, R46, R28, RZ ;  /* 0x0000001c2e2b7210 */ /* 0x001fe40007f5e0ff */
[-C--:B------:R-:W-:Y:S01]  /*8f60*/  IADD3 R36, P6, R36, R30.reuse, RZ ;  /* 0x0000001e24247210 */ /* 0x080fe20007fde0ff */
[----:B------:R-:W-:-:S03]  /*8f70*/  IMAD.WIDE.U32 R40, R53, R30, R38 ;  /* 0x0000001e35287225 */ /* 0x000fc600078e0026 */
[----:B------:R-:W-:Y:S01]  /*8f80*/  IADD3.X R37, R31, R54, R37, P6, !PT ;  /* 0x000000361f257210 */ /* 0x000fe200037fe425 */
[----:B--23--:R-:W-:Y:S01]  /*8f90*/  IMAD.X R60, R47, 0x1, R27, P2 ;  /* 0x000000012f3c7824 */ /* 0x00cfe200010e061b */
[----:B------:R-:W-:Y:S02]  /*8fa0*/  IADD3 R44, P1, R34, R40, RZ ;  /* 0x00000028222c7210 */ /* 0x000fe40007f3e0ff */
[----:B------:R-:W-:Y:S02]  /*8fb0*/  LEA R42, P2, R43, UR10, 0x2 ;  /* 0x0000000a2b2a7c11 */ /* 0x000fe4000f8410ff */
[----:B------:R-:W-:Y:S01]  /*8fc0*/  IADD3.X R45, R35, R55, R41, P1, !PT ;  /* 0x00000037232d7210 */ /* 0x000fe20000ffe429 */
[----:B------:R-:W-:Y:S01]  /*8fd0*/  IMAD.WIDE.U32 R40, R32, 0x1c, R24 ;  /* 0x0000001c20287825 */ /* 0x000fe200078e0018 */
[----:B------:R-:W-:Y:S02]  /*8fe0*/  ISETP.GT.AND P1, PT, R51, 0x89, PT ;  /* 0x000000893300780c */ /* 0x000fe40003f24270 */
[----:B------:R-:W-:Y:S01]  /*8ff0*/  LEA.HI.X R43, R43, UR11, R60, 0x2, P2 ;  /* 0x0000000b2b2b7c11 */ /* 0x000fe200090f143c */
[----:B------:R-:W-:Y:S01]  /*9000*/  IMAD.MOV.U32 R48, RZ, RZ, R40 ;  /* 0x000000ffff307224 */ /* 0x000fe200078e0028 */
[----:B------:R-:W-:Y:S01]  /*9010*/  ISETP.GT.AND P5, PT, R50, RZ, P1 ;  /* 0x000000ff3200720c */ /* 0x000fe20000fa4270 */
[----:B----4-:R-:W-:-:S04]  /*9020*/  FMUL R49, R59, UR21 ;  /* 0x000000153b317c20 */ /* 0x010fc80008400000 */
[----:B------:R-:W-:Y:S01]  /*9030*/  FFMA R61, R160, UR20, R49 ;  /* 0x00000014a03d7c23 */ /* 0x000fe20008000031 */
[----:B------:R-:W-:-:S05]  /*9040*/  IMAD.IADD R49, R56, 0x1, R41 ;  /* 0x0000000138317824 */ /* 0x000fca00078e0229 */
[----:B------:R0:W-:Y:S02]  /*9050*/  @P4 STG.E desc[UR18][R48.64], R61 ;  /* 0x0000003d30004986 */ /* 0x0001e4000c101912 */
[----:B------:R-:W-:Y:S05]  /*9060*/  @!P5 BRA `(.L_x_126) ;  /* 0x000000000004d947 */ /* 0x000fea0003800000 */
[----:B------:R2:W5:Y:S02]  /*9070*/  LDG.E.LTC128B R59, desc[UR18][R42.64] ;  /* 0x000000122a3b7981 */ /* 0x000564000c1e1920 */
.L_x_126:
[----:B------:R-:W-:Y:S05]  /*9080*/  BSYNC B1 ;  /* 0x0000000000017941 */ /* 0x000fea0003800000 */
.L_x_125:
[----:B-1----:R-:W-:Y:S01]  /*9090*/  IADD3 R24, P4, R24, R58, RZ ;  /* 0x0000003a18187210 */ /* 0x002fe20007f9e0ff */
[----:B-----5:R-:W-:Y:S01]  /*90a0*/  FMUL R60, R59, UR21 ;  /* 0x000000153b3c7c20 */ /* 0x020fe20008400000 */
[----:B------:R-:W-:Y:S01]  /*90b0*/  ISETP.GT.AND P2, PT, R50, 0x8, P0 ;  /* 0x000000083200780c */ /* 0x000fe20000744270 */
[----:B--2---:R-:W-:Y:S01]  /*90c0*/  IMAD.WIDE.U32 R42, R53, R30, R36 ;  /* 0x0000001e352a7225 */ /* 0x004fe200078e0024 */
        /* <DEDUP_REMOVED lines=12> */
.L_x_128:
[----:B------:R-:W-:Y:S05]  /*9190*/  BSYNC B1 ;  /* 0x0000000000017941 */ /* 0x000fea0003800000 */
.L_x_127:
        /* <DEDUP_REMOVED lines=10> */
[----:B------:R-:W-:-:S02]  /*9240*/  IADD3 R60, R54, R47, RZ ;  /* 0x0000002f363c7210 */ /* 0x000fc40007ffe0ff */
[----:B------:R-:W-:Y:S02]  /*9250*/  IADD3 R41, P6, R28, R46, RZ ;  /* 0x0000002e1c297210 */ /* 0x000fe40007fde0ff */
[----:B------:R-:W-:Y:S02]  /*9260*/  ISETP.GT.AND P4, PT, R50, RZ, P0 ;  /* 0x000000ff3200720c */ /* 0x000fe40000784270 */
[----:B------:R-:W-:Y:S01]  /*9270*/  LEA.HI.X R43, R40, UR11, R43, 0x2, P5 ;  /* 0x0000000b282b7c11 */ /* 0x000fe2000a8f142b */
[----:B------:R-:W-:Y:S01]  /*9280*/  IMAD.X R44, R60, 0x1, R27, P6 ;  /* 0x000000013c2c7824 */ /* 0x000fe200030e061b */
[----:B------:R-:W-:Y:S09]  /*9290*/  @!P1 BRA `(.L_x_130) ;  /* 0x0000000000049947 */ /* 0x000ff20003800000 */
[----:B------:R3:W5:Y:S02]  /*92a0*/  LDG.E.LTC128B R59, desc[UR18][R42.64+0x20] ;  /* 0x000020122a3b7981 */ /* 0x000764000c1e1920 */
.L_x_130:
[----:B------:R-:W-:Y:S05]  /*92b0*/  BSYNC B1 ;  /* 0x0000000000017941 */ /* 0x000fea0003800000 */
.L_x_129:
        /* <DEDUP_REMOVED lines=9> */
[----:B------:R-:W-:Y:S01]  /*9350*/  IMAD.WIDE.U32 R36, R30, 0x7, R36 ;  /* 0x000000071e247825 */ /* 0x000fe200078e0024 */
[----:B------:R-:W-:-:S03]  /*9360*/  IADD3 R38, P1, R38, R30, RZ ;  /* 0x0000001e26267210 */ /* 0x000fc60007f3e0ff */
[----:B------:R-:W-:Y:S01]  /*9370*/  IMAD.X R47, R60, 0x1, R31, P2 ;  /* 0x000000013c2f7824 */ /* 0x000fe200010e061f */
[----:B------:R-:W-:Y:S02]  /*9380*/  IADD3.X R39, R31, R54, R39, P1, !PT ;  /* 0x000000361f277210 */ /* 0x000fe40000ffe427 */
[----:B----4-:R-:W-:Y:S02]  /*9390*/  IADD3 R41, P2, R46, R28, RZ ;  /* 0x0000001c2e297210 */ /* 0x010fe40007f5e0ff */
[-C--:B------:R-:W-:Y:S01]  /*93a0*/  IADD3 R36, P6, R36, R30.reuse, RZ ;  /* 0x0000001e24247210 */ /* 0x080fe20007fde0ff */
[----:B------:R-:W-:-:S03]  /*93b0*/  IMAD.WIDE.U32 R42, R53, R30, R38 ;  /* 0x0000001e352a7225 */ /* 0x000fc600078e0026 */
[----:B------:R-:W-:Y:S01]  /*93c0*/  IADD3.X R37, R31, R54, R37, P6, !PT ;  /* 0x000000361f257210 */ /* 0x000fe200037fe425 */
[----:B------:R-:W-:Y:S01]  /*93d0*/  IMAD.X R60, R47, 0x1, R27, P2 ;  /* 0x000000012f3c7824 */ /* 0x000fe200010e061b */
[----:B------:R-:W-:Y:S02]  /*93e0*/  IADD3 R44, P1, R34, R42, RZ ;  /* 0x0000002a222c7210 */ /* 0x000fe40007f3e0ff */
[----:B------:R-:W-:Y:S02]  /*93f0*/  LEA R40, P2, R41, UR10, 0x2 ;  /* 0x0000000a29287c11 */ /* 0x000fe4000f8410ff */
[----:B--2---:R-:W-:Y:S01]  /*9400*/  IADD3.X R45, R35, R55, R43, P1, !PT ;  /* 0x00000037232d7210 */ /* 0x004fe20000ffe42b */
[----:B------:R-:W-:Y:S01]  /*9410*/  IMAD.WIDE.U32 R42, R32, 0x1c, R24 ;  /* 0x0000001c202a7825 */ /* 0x000fe200078e0018 */
[----:B------:R-:W-:Y:S02]  /*9420*/  ISETP.GT.AND P1, PT, R51, 0x91, PT ;  /* 0x000000913300780c */ /* 0x000fe40003f24270 */
[----:B------:R-:W-:Y:S01]  /*9430*/  LEA.HI.X R41, R41, UR11, R60, 0x2, P2 ;  /* 0x0000000b29297c11 */ /* 0x000fe200090f143c */
[----:B0-----:R-:W-:Y:S01]  /*9440*/  IMAD.MOV.U32 R48, RZ, RZ, R42 ;  /* 0x000000ffff307224 */ /* 0x001fe200078e002a */
[----:B------:R-:W-:Y:S01]  /*9450*/  ISETP.GT.AND P5, PT, R50, RZ, P1 ;  /* 0x000000ff3200720c */ /* 0x000fe20000fa4270 */
[----:B---3--:R-:W-:-:S04]  /*9460*/  FMUL R49, R59, UR21 ;  /* 0x000000153b317c20 */ /* 0x008fc80008400000 */
[----:B------:R-:W-:Y:S01]  /*9470*/  FFMA R61, R156, UR20, R49 ;  /* 0x000000149c3d7c23 */ /* 0x000fe20008000031 */
[----:B------:R-:W-:-:S05]  /*9480*/  IMAD.IADD R49, R56, 0x1, R43 ;  /* 0x0000000138317824 */ /* 0x000fca00078e022b */
[----:B------:R0:W-:Y:S02]  /*9490*/  @P4 STG.E desc[UR18][R48.64], R61 ;  /* 0x0000003d30004986 */ /* 0x0001e4000c101912 */
[----:B------:R-:W-:Y:S05]  /*94a0*/  @!P5 BRA `(.L_x_132) ;  /* 0x000000000004d947 */ /* 0x000fea0003800000 */
[----:B------:R2:W5:Y:S02]  /*94b0*/  LDG.E.LTC128B R59, desc[UR18][R40.64] ;  /* 0x00000012283b7981 */ /* 0x000564000c1e1920 */
.L_x_132:
[----:B------:R-:W-:Y:S05]  /*94c0*/  BSYNC B1 ;  /* 0x0000000000017941 */ /* 0x000fea0003800000 */
.L_x_131:
[----:B-1----:R-:W-:Y:S01]  /*94d0*/  IADD3 R24, P4, R24, R58, RZ ;  /* 0x0000003a18187210 */ /* 0x002fe20007f9e0ff */
[----:B-----5:R-:W-:Y:S01]  /*94e0*/  FMUL R60, R59, UR21 ;  /* 0x000000153b3c7c20 */ /* 0x020fe20008400000 */
[----:B------:R-:W-:Y:S01]  /*94f0*/  ISETP.GT.AND P2, PT, R50, 0x8, P0 ;  /* 0x000000083200780c */ /* 0x000fe20000744270 */
[----:B------:R-:W-:Y:S01]  /*9500*/  IMAD.WIDE.U32 R42, R53, R30, R36 ;  /* 0x0000001e352a7225 */ /* 0x000fe200078e0024 */
[----:B------:R-:W-:Y:S03]  /*9510*/  BSSY B1, `(.L_x_133) ;  /* 0x000000c000017945 */ /* 0x000fe60003800000 */
[----:B------:R-:W-:Y:S01]  /*9520*/  FFMA R155, R155, UR20, R60 ;  /* 0x000000149b9b7c23 */ /* 0x000fe2000800003c */
[----:B------:R-:W-:Y:S02]  /*9530*/  IMAD.X R25, R25, 0x1, R33, P4 ;  /* 0x0000000119197824 */ /* 0x000fe400020e0621 */
[----:B--2---:R-:W-:Y:S01]  /*9540*/  IMAD.WIDE.U32 R40, R52, UR23, R44 ;  /* 0x0000001734287c25 */ /* 0x004fe2000f8e002c */
        /* <DEDUP_REMOVED lines=8> */
.L_x_134:
[----:B------:R-:W-:Y:S05]  /*95d0*/  BSYNC B1 ;  /* 0x0000000000017941 */ /* 0x000fea0003800000 */
.L_x_133:
[----:B--2--5:R-:W-:Y:S01]  /*95e0*/  FMUL R43, R59, UR21 ;  /* 0x000000153b2b7c20 */ /* 0x024fe20008400000 */
[----:B------:R-:W-:Y:S01]  /*95f0*/  IMAD.WIDE.U32 R40, R52, UR23, R44 ;  /* 0x0000001734287c25 */ /* 0x000fe2000f8e002c */
[----:B------:R-:W-:Y:S01]  /*9600*/  ISETP.GT.AND P1, PT, R50, 0x8, P1 ;  /* 0x000000083200780c */ /* 0x000fe20000f24270 */
[----:B------:R-:W-:Y:S02]  /*9610*/  BSSY B1, `(.L_x_135) ;  /* 0x000000e000017945 */ /* 0x000fe40003800000 */
[----:B------:R-:W-:Y:S01]  /*9620*/  FFMA R45, R154, UR20, R43 ;  /* 0x000000149a2d7c23 */ /* 0x000fe2000800002b */
[----:B------:R-:W-:Y:S01]  /*9630*/  IMAD.WIDE.U32 R46, R30, 0x7, R46 ;  /* 0x000000071e2e7825 */ /* 0x000fe200078e002e */
[----:B------:R-:W-:Y:S02]  /*9640*/  IADD3 R43, R41, UR6, RZ ;  /* 0x00000006292b7c10 */ /* 0x000fe4000fffe0ff */
[----:B------:R-:W-:Y:S01]  /*9650*/  ISETP.GT.AND P0, PT, R51, 0x98, PT ;  /* 0x000000983300780c */ /* 0x000fe20003f04270 */
[----:B------:R2:W-:Y:S01]  /*9660*/  @P2 STG.E desc[UR18][R48.64+0x20], R45 ;  /* 0x0000202d30002986 */ /* 0x0005e2000c101912 */
[----:B------:R-:W-:Y:S01]  /*9670*/  IADD3 R41, P6, R28, R46, RZ ;  /* 0x0000002e1c297210 */ /* 0x000fe20007fde0ff */
[----:B------:R-:W-:Y:S01]  /*9680*/  IMAD.IADD R60, R54, 0x1, R47 ;  /* 0x00000001363c7824 */ /* 0x000fe200078e022f */
[----:B------:R-:W-:-:S02]  /*9690*/  LEA R42, P5, R40, UR10, 0x2 ;  /* 0x0000000a282a7c11 */ /* 0x000fc4000f8a10ff */
[----:B------:R-:W-:Y:S01]  /*96a0*/  ISETP.GT.AND P4, PT, R50, RZ, P0 ;  /* 0x000000ff3200720c */ /* 0x000fe20000784270 */
[----:B------:R-:W-:Y:S01]  /*96b0*/  IMAD.X R44, R60, 0x1, R27, P6 ;  /* 0x000000013c2c7824 */ /* 0x000fe200030e061b */
[----:B------:R-:W-:Y:S01]  /*96c0*/  LEA.HI.X R43, R40, UR11, R43, 0x2, P5 ;  /* 0x0000000b282b7c11 */ /* 0x000fe2000a8f142b */
[----:B------:R-:W-:Y:S10]  /*96d0*/  @!P1 BRA `(.L_x_136) ;  /* 0x0000000000049947 */ /* 0x000ff40003800000 */
[----:B------:R3:W5:Y:S02]  /*96e0*/  LDG.E.LTC128B R59, desc[UR18][R42.64+0x20] ;  /* 0x000020122a3b7981 */ /* 0x000764000c1e1920 */
.L_x_136:
[----:B------:R-:W-:Y:S05]  /*96f0*/  BSYNC B1 ;  /* 0x0000000000017941 */ /* 0x000fea0003800000 */
.L_x_135:
        /* <DEDUP_REMOVED lines=14> */
[-C--:B----4-:R-:W-:Y:S01]  /*97e0*/  IADD3 R40, P6, R36, R30.reuse, RZ ;  /* 0x0000001e24287210 */ /* 0x090fe20007fde0ff */
[----:B------:R-:W-:-:S03]  /*97f0*/  IMAD.WIDE.U32 R38, R53, R30, R42 ;  /* 0x0000001e35267225 */ /* 0x000fc600078e002a */
[----:B------:R-:W-:Y:S02]  /*9800*/  IADD3.X R41, R31, R54, R37, P6, !PT ;  /* 0x000000361f297210 */ /* 0x000fe400037fe425 */
[----:B------:R-:W-:-:S04]  /*9810*/  IADD3 R44, P1, R34, R38, RZ ;  /* 0x00000026222c7210 */ /* 0x000fc80007f3e0ff */
[----:B--2---:R-:W-:Y:S01]  /*9820*/  IADD3.X R45, R35, R55, R39, P1, !PT ;  /* 0x00000037232d7210 */ /* 0x004fe20000ffe427 */
[----:B------:R-:W-:Y:S01]  /*9830*/  IMAD.WIDE.U32 R38, R32, 0x1c, R24 ;  /* 0x0000001c20267825 */ /* 0x000fe200078e0018 */
[----:B------:R-:W-:-:S03]  /*9840*/  ISETP.GT.AND P1, PT, R51, 0x99, PT ;  /* 0x000000993300780c */ /* 0x000fc60003f24270 */
[----:B0-----:R-:W-:Y:S01]  /*9850*/  IMAD.IADD R49, R56, 0x1, R39 ;  /* 0x0000000138317824 */ /* 0x001fe200078e0227 */
[----:B------:R-:W-:Y:S01]  /*9860*/  ISETP.GT.AND P5, PT, R50, RZ, P1 ;  /* 0x000000ff3200720c */ /* 0x000fe20000fa4270 */
[----:B------:R-:W-:Y:S02]  /*9870*/  IMAD.MOV.U32 R48, RZ, RZ, R38 ;  /* 0x000000ffff307224 */ /* 0x000fe400078e0026 */
[----:B---3--:R-:W-:-:S04]  /*9880*/  FMUL R23, R59, UR21 ;  /* 0x000000153b177c20 */ /* 0x008fc80008400000 */
[----:B------:R-:W-:Y:S01]  /*9890*/  FFMA R61, R22, UR20, R23 ;  /* 0x00000014163d7c23 */ /* 0x000fe20008000017 */
[----:B------:R-:W-:Y:S01]  /*98a0*/  IMAD.X R23, R47, 0x1, R27, P2 ;  /* 0x000000012f177824 */ /* 0x000fe200010e061b */
[----:B------:R-:W-:-:S03]  /*98b0*/  LEA R22, P2, R60, UR10, 0x2 ;  /* 0x0000000a3c167c11 */ /* 0x000fc6000f8410ff */
[----:B------:R0:W-:Y:S01]  /*98c0*/  @P4 STG.E desc[UR18][R48.64], R61 ;  /* 0x0000003d30004986 */ /* 0x0001e2000c101912 */
[----:B------:R-:W-:Y:S01]  /*98d0*/  LEA.HI.X R23, R60, UR11, R23, 0x2, P2 ;  /* 0x0000000b3c177c11 */ /* 0x000fe200090f1417 */
[----:B------:R-:W-:Y:S08]  /*98e0*/  @!P5 BRA `(.L_x_138) ;  /* 0x000000000004d947 */ /* 0x000ff00003800000 */
[----:B------:R2:W5:Y:S02]  /*98f0*/  LDG.E.LTC128B R59, desc[UR18][R22.64] ;  /* 0x00000012163b7981 */ /* 0x000564000c1e1920 */
.L_x_138:
[----:B------:R-:W-:Y:S05]  /*9900*/  BSYNC B1 ;  /* 0x0000000000017941 */ /* 0x000fea0003800000 */
.L_x_137:
[----:B--2---:R-:W-:Y:S01]  /*9910*/  IADD3 R22, P4, R24, R58, RZ ;  /* 0x0000003a18167210 */ /* 0x004fe20007f9e0ff */
[----:B------:R-:W-:-:S04]  /*9920*/  IMAD.WIDE.U32 R36, R52, UR23, R44 ;  /* 0x0000001734247c25 */ /* 0x000fc8000f8e002c */
[----:B-----5:R-:W-:Y:S01]  /*9930*/  FMUL R44, R59, UR21 ;  /* 0x000000153b2c7c20 */ /* 0x020fe20008400000 */
[----:B------:R-:W-:Y:S01]  /*9940*/  ISETP.GT.AND P2, PT, R50, 0x8, P0 ;  /* 0x000000083200780c */ /* 0x000fe20000744270 */
[----:B------:R-:W-:Y:S01]  /*9950*/  BSSY B1, `(.L_x_139) ;  /* 0x000000c000017945 */ /* 0x000fe20003800000 */
[----:B------:R-:W-:Y:S02]  /*9960*/  IMAD.X R23, R25, 0x1, R33, P4 ;  /* 0x0000000119177824 */ /* 0x000fe400020e0621 */
[----:B------:R-:W-:Y:S01]  /*9970*/  FFMA R21, R21, UR20, R44 ;  /* 0x0000001415157c23 */ /* 0x000fe2000800002c */
[----:B------:R-:W-:Y:S01]  /*9980*/  IMAD.WIDE.U32 R38, R53, R30, R40 ;  /* 0x0000001e35267225 */ /* 0x000fe200078e0028 */
[----:B-1----:R-:W-:Y:S02]  /*9990*/  IADD3 R25, R37, UR6, RZ ;  /* 0x0000000625197c10 */ /* 0x002fe4000fffe0ff */
[----:B------:R-:W-:Y:S01]  /*99a0*/  LEA R24, P0, R36, UR10, 0x2 ;  /* 0x0000000a24187c11 */ /* 0x000fe2000f8010ff */
[----:B------:R1:W-:Y:S01]  /*99b0*/  @P5 STG.E desc[UR18][R22.64], R21 ;  /* 0x0000001516005986 */ /* 0x0003e2000c101912 */
[----:B------:R-:W-:-:S02]  /*99c0*/  IADD3 R38, P4, R34, R38, RZ ;  /* 0x0000002622267210 */ /* 0x000fc40007f9e0ff */
[----:B------:R-:W-:Y:S02]  /*99d0*/  LEA.HI.X R25, R36, UR11, R25, 0x2, P0 ;  /* 0x0000000b24197c11 */ /* 0x000fe400080f1419 */
[----:B------:R-:W-:Y:S01]  /*99e0*/  IADD3.X R39, R35, R55, R39, P4, !PT ;  /* 0x0000003723277210 */ /* 0x000fe200027fe427 */
[----:B------:R-:W-:Y:S08]  /*99f0*/  @!P2 BRA `(.L_x_140) ;  /* 0x000000000004a947 */ /* 0x000ff00003800000 */
[----:B------:R2:W5:Y:S02]  /*9a00*/  LDG.E.LTC128B R59, desc[UR18][R24.64+0x20] ;  /* 0x00002012183b7981 */ /* 0x000564000c1e1920 */
.L_x_140:
[----:B------:R-:W-:Y:S05]  /*9a10*/  BSYNC B1 ;  /* 0x0000000000017941 */ /* 0x000fea0003800000 */
.L_x_139:
[----:B-1---5:R-:W-:Y:S01]  /*9a20*/  FMUL R21, R59, UR21 ;  /* 0x000000153b157c20 */ /* 0x022fe20008400000 */
[----:B------:R-:W-:Y:S01]  /*9a30*/  ISETP.GT.AND P1, PT, R50, 0x8, P1 ;  /* 0x000000083200780c */ /* 0x000fe20000f24270 */
[----:B--2---:R-:W-:Y:S01]  /*9a40*/  IMAD.WIDE.U32 R24, R52, UR23, R38 ;  /* 0x0000001734187c25 */ /* 0x004fe2000f8e0026 */
        /* <DEDUP_REMOVED lines=14> */
.L_x_142:
[----:B------:R-:W-:Y:S05]  /*9b30*/  BSYNC B1 ;  /* 0x0000000000017941 */ /* 0x000fea0003800000 */
.L_x_141:
[----:B-----5:R-:W-:Y:S01]  /*9b40*/  FMUL R24, R59, UR21 ;  /* 0x000000153b187c20 */ /* 0x020fe20008400000 */
[----:B--2---:R-:W-:-:S03]  /*9b50*/  LEA R20, P2, R25, UR10, 0x2 ;  /* 0x0000000a19147c11 */ /* 0x004fc6000f8410ff */
[----:B------:R-:W-:Y:S01]  /*9b60*/  FFMA R19, R19, UR20, R24 ;  /* 0x0000001413137c23 */ /* 0x000fe20008000018 */
[----:B------:R-:W-:-:S04]  /*9b70*/  LEA.HI.X R21, R25, UR11, R36, 0x2, P2 ;  /* 0x0000000b19157c11 */ /* 0x000fc800090f1424 */
[----:B------:R2:W-:Y:S04]  /*9b80*/  @P1 STG.E desc[UR18][R22.64+0x20], R19 ;  /* 0x0000201316001986 */ /* 0x0005e8000c101912 */
[----:B------:R3:W2:Y:S01]  /*9b90*/  @P4 LDG.E.LTC128B R59, desc[UR18][R20.64] ;  /* 0x00000012143b4981 */ /* 0x0006a2000c1e1920 */
[C---:B------:R-:W-:Y:S01]  /*9ba0*/  IMAD.WIDE.U32 R42, R30.reuse, 0x7, R42 ;  /* 0x000000071e2a7825 */ /* 0x040fe200078e002a */
[----:B------:R-:W-:Y:S03]  /*9bb0*/  BSSY B1, `(.L_x_143) ;  /* 0x0000019000017945 */ /* 0x000fe60003800000 */
[----:B------:R-:W-:Y:S01]  /*9bc0*/  IMAD.WIDE.U32 R40, R30, 0x7, R40 ;  /* 0x000000071e287825 */ /* 0x000fe200078e0028 */
[----:B------:R-:W-:-:S02]  /*9bd0*/  IADD3 R36, P1, R42, R30, RZ ;  /* 0x0000001e2a247210 */ /* 0x000fc40007f3e0ff */
[----:B------:R-:W-:Y:S02]  /*9be0*/  IADD3 R42, P2, R46, R30, RZ ;  /* 0x0000001e2e2a7210 */ /* 0x000fe40007f5e0ff */
[----:B-1----:R-:W-:Y:S02]  /*9bf0*/  IADD3.X R37, R31, R54, R43, P1, !PT ;  /* 0x000000361f257210 */ /* 0x002fe40000ffe42b */
[----:B------:R-:W-:Y:S01]  /*9c00*/  IADD3 R40, P6, R40, R30, RZ ;  /* 0x0000001e28287210 */ /* 0x000fe20007fde0ff */
[----:B------:R-:W-:Y:S01]  /*9c10*/  IMAD.X R43, R44, 0x1, R31, P2 ;  /* 0x000000012c2b7824 */ /* 0x000fe200010e061f */
[----:B---3--:R-:W-:Y:S01]  /*9c20*/  IADD3 R20, P2, R42, R28, RZ ;  /* 0x0000001c2a147210 */ /* 0x008fe20007f5e0ff */
[----:B------:R-:W-:Y:S01]  /*9c30*/  IMAD.WIDE.U32 R24, R53, R30, R36 ;  /* 0x0000001e35187225 */ /* 0x000fe200078e0024 */
[----:B------:R-:W-:Y:S02]  /*9c40*/  IADD3.X R41, R31, R54, R41, P6, !PT ;  /* 0x000000361f297210 */ /* 0x000fe400037fe429 */
[----:B------:R-:W-:-:S04]  /*9c50*/  IADD3 R38, P1, R34, R24, RZ ;  /* 0x0000001822267210 */ /* 0x000fc80007f3e0ff */
[----:B------:R-:W-:Y:S01]  /*9c60*/  IADD3.X R39, R35, R55, R25, P1, !PT ;  /* 0x0000003723277210 */ /* 0x000fe20000ffe419 */
[----:B------:R-:W-:Y:S01]  /*9c70*/  IMAD.WIDE.U32 R24, R32, 0x1c, R22 ;  /* 0x0000001c20187825 */ /* 0x000fe200078e0016 */
[----:B------:R-:W-:-:S03]  /*9c80*/  ISETP.GT.AND P1, PT, R51, 0xa1, PT ;  /* 0x000000a13300780c */ /* 0x000fc60003f24270 */
[----:B------:R-:W-:Y:S01]  /*9c90*/  IMAD.IADD R45, R56, 0x1, R25 ;  /* 0x00000001382d7824 */ /* 0x000fe200078e0219 */
[----:B------:R-:W-:Y:S01]  /*9ca0*/  ISETP.GT.AND P5, PT, R50, RZ, P1 ;  /* 0x000000ff3200720c */ /* 0x000fe20000fa4270 */
[----:B------:R-:W-:Y:S02]  /*9cb0*/  IMAD.MOV.U32 R44, RZ, RZ, R24 ;  /* 0x000000ffff2c7224 */ /* 0x000fe400078e0018 */
[----:B--2---:R-:W-:-:S04]  /*9cc0*/  FMUL R19, R59, UR21 ;  /* 0x000000153b137c20 */ /* 0x004fc80008400000 */
[----:B------:R-:W-:Y:S01]  /*9cd0*/  FFMA R21, R18, UR20, R19 ;  /* 0x0000001412157c23 */ /* 0x000fe20008000013 */
[----:B------:R-:W-:Y:S01]  /*9ce0*/  IMAD.X R19, R43, 0x1, R27, P2 ;  /* 0x000000012b137824 */ /* 0x000fe200010e061b */
[----:B------:R-:W-:-:S03]  /*9cf0*/  LEA R18, P2, R20, UR10, 0x2 ;  /* 0x0000000a14127c11 */ /* 0x000fc6000f8410ff */
[----:B------:R1:W-:Y:S01]  /*9d00*/  @P4 STG.E desc[UR18][R44.64], R21 ;  /* 0x000000152c004986 */ /* 0x0003e2000c101912 */
[----:B------:R-:W-:Y:S01]  /*9d10*/  LEA.HI.X R19, R20, UR11, R19, 0x2, P2 ;  /* 0x0000000b14137c11 */ /* 0x000fe200090f1413 */
[----:B------:R-:W-:Y:S08]  /*9d20*/  @!P5 BRA `(.L_x_144) ;  /* 0x000000000004d947 */ /* 0x000ff00003800000 */
[----:B------:R2:W5:Y:S02]  /*9d30*/  LDG.E.LTC128B R59, desc[UR18][R18.64] ;  /* 0x00000012123b7981 */ /* 0x000564000c1e1920 */
.L_x_144:
[----:B------:R-:W-:Y:S05]  /*9d40*/  BSYNC B1 ;  /* 0x0000000000017941 */ /* 0x000fea0003800000 */
.L_x_143:
[----:B-1----:R-:W-:Y:S01]  /*9d50*/  IMAD.WIDE.U32 R20, R52, UR23, R38 ;  /* 0x0000001734147c25 */ /* 0x002fe2000f8e0026 */
[----:B--2---:R-:W-:-:S03]  /*9d60*/  IADD3 R18, P4, R22, R58, RZ ;  /* 0x0000003a16127210 */ /* 0x004fc60007f9e0ff */
[----:B-----5:R-:W-:Y:S01]  /*9d70*/  FMUL R38, R59, UR21 ;  /* 0x000000153b267c20 */ /* 0x020fe20008400000 */
[----:B------:R-:W-:Y:S01]  /*9d80*/  ISETP.GT.AND P2, PT, R50, 0x8, P0 ;  /* 0x000000083200780c */ /* 0x000fe20000744270 */
[----:B------:R-:W-:Y:S01]  /*9d90*/  IMAD.WIDE.U32 R24, R53, R30, R40 ;  /* 0x0000001e35187225 */ /* 0x000fe200078e0028 */
[----:B------:R-:W-:-:S03]  /*9da0*/  IADD3.X R19, R23, R33, RZ, P4, !PT ;  /* 0x0000002117137210 */ /* 0x000fc600027fe4ff */
[----:B------:R-:W-:Y:S01]  /*9db0*/  FFMA R17, R17, UR20, R38 ;  /* 0x0000001411117c23 */ /* 0x000fe20008000026 */
[----:B------:R-:W-:Y:S01]  /*9dc0*/  LEA R22, P0, R20, UR10, 0x2 ;  /* 0x0000000a14167c11 */ /* 0x000fe2000f8010ff */
[----:B------:R-:W-:Y:S01]  /*9dd0*/  VIADD R21, R21, UR6 ;  /* 0x0000000615157c36 */ /* 0x000fe20008000000 */
[----:B------:R-:W-:Y:S01]  /*9de0*/  IADD3 R24, P4, R34, R24, RZ ;  /* 0x0000001822187210 */ /* 0x000fe20007f9e0ff */
[----:B------:R-:W-:Y:S01]  /*9df0*/  BSSY B1, `(.L_x_145) ;  /* 0x0000006000017945 */ /* 0x000fe20003800000 */
[----:B------:R1:W-:Y:S02]  /*9e00*/  @P5 STG.E desc[UR18][R18.64], R17 ;  /* 0x0000001112005986 */ /* 0x0003e4000c101912 */
[----:B------:R-:W-:Y:S02]  /*9e10*/  IADD3.X R25, R35, R55, R25, P4, !PT ;  /* 0x0000003723197210 */ /* 0x000fe400027fe419 */
[----:B------:R-:W-:Y:S01]  /*9e20*/  LEA.HI.X R23, R20, UR11, R21, 0x2, P0 ;  /* 0x0000000b14177c11 */ /* 0x000fe200080f1415 */
[----:B------:R-:W-:Y:S06]  /*9e30*/  @!P2 BRA `(.L_x_146) ;  /* 0x000000000004a947 */ /* 0x000fec0003800000 */
[----:B------:R2:W5:Y:S02]  /*9e40*/  LDG.E.LTC128B R59, desc[UR18][R22.64+0x20] ;  /* 0x00002012163b7981 */ /* 0x000564000c1e1920 */
.L_x_146:
[----:B------:R-:W-:Y:S05]  /*9e50*/  BSYNC B1 ;  /* 0x0000000000017941 */ /* 0x000fea0003800000 */
.L_x_145:
[----:B-1---5:R-:W-:Y:S01]  /*9e60*/  FMUL R17, R59, UR21 ;  /* 0x000000153b117c20 */ /* 0x022fe20008400000 */
        /* <DEDUP_REMOVED lines=16> */
.L_x_148:
[----:B------:R-:W-:Y:S05]  /*9f70*/  BSYNC B1 ;  /* 0x0000000000017941 */ /* 0x000fea0003800000 */
.L_x_147:
[----:B-----5:R-:W-:Y:S01]  /*9f80*/  FMUL R20, R59, UR21 ;  /* 0x000000153b147c20 */ /* 0x020fe20008400000 */
[----:B--2---:R-:W-:-:S03]  /*9f90*/  LEA R16, P2, R21, UR10, 0x2 ;  /* 0x0000000a15107c11 */ /* 0x004fc6000f8410ff */
        /* <DEDUP_REMOVED lines=10> */
[----:B-1----:R-:W-:Y:S02]  /*a040*/  IADD3.X R23, R31, R54, R37, P1, !PT ;  /* 0x000000361f177210 */ /* 0x002fe40000ffe425 */
[----:B---3--:R-:W-:Y:S02]  /*a050*/  IADD3 R16, P2, R38, R28, RZ ;  /* 0x0000001c26107210 */ /* 0x008fe40007f5e0ff */
[-C--:B------:R-:W-:Y:S01]  /*a060*/  IADD3 R36, P6, R40, R30.reuse, RZ ;  /* 0x0000001e28247210 */ /* 0x080fe20007fde0ff */
[----:B------:R-:W-:-:S03]  /*a070*/  IMAD.WIDE.U32 R20, R53, R30, R22 ;  /* 0x0000001e35147225 */ /* 0x000fc600078e0016 */
[----:B------:R-:W-:Y:S02]  /*a080*/  IADD3.X R37, R31, R54, R41, P6, !PT ;  /* 0x000000361f257210 */ /* 0x000fe400037fe429 */
[----:B------:R-:W-:-:S04]  /*a090*/  IADD3 R24, P1, R34, R20, RZ ;  /* 0x0000001422187210 */ /* 0x000fc80007f3e0ff */
[----:B------:R-:W-:Y:S01]  /*a0a0*/  IADD3.X R25, R35, R55, R21, P1, !PT ;  /* 0x0000003723197210 */ /* 0x000fe20000ffe415 */
[----:B------:R-:W-:Y:S01]  /*a0b0*/  IMAD.WIDE.U32 R20, R32, 0x1c, R18 ;  /* 0x0000001c20147825 */ /* 0x000fe200078e0012 */
[----:B------:R-:W-:-:S03]  /*a0c0*/  ISETP.GT.AND P1, PT, R51, 0xa9, PT ;  /* 0x000000a93300780c */ /* 0x000fc60003f24270 */
[----:B------:R-:W-:Y:S01]  /*a0d0*/  IMAD.IADD R43, R56, 0x1, R21 ;  /* 0x00000001382b7824 */ /* 0x000fe200078e0215 */
[----:B------:R-:W-:Y:S02]  /*a0e0*/  MOV R42, R20 ;  /* 0x00000014002a7202 */ /* 0x000fe40000000f00 */
[----:B------:R-:W-:Y:S01]  /*a0f0*/  ISETP.GT.AND P5, PT, R50, RZ, P1 ;  /* 0x000000ff3200720c */ /* 0x000fe20000fa4270 */
[----:B--2---:R-:W-:-:S04]  /*a100*/  FMUL R15, R59, UR21 ;  /* 0x000000153b0f7c20 */ /* 0x004fc80008400000 */
[----:B------:R-:W-:Y:S01]  /*a110*/  FFMA R17, R14, UR20, R15 ;  /* 0x000000140e117c23 */ /* 0x000fe2000800000f */
[----:B------:R-:W-:Y:S01]  /*a120*/  IMAD.X R15, R39, 0x1, R27, P2 ;  /* 0x00000001270f7824 */ /* 0x000fe200010e061b */
[----:B------:R-:W-:-:S03]  /*a130*/  LEA R14, P2, R16, UR10, 0x2 ;  /* 0x0000000a100e7c11 */ /* 0x000fc6000f8410ff */
[----:B------:R1:W-:Y:S01]  /*a140*/  @P4 STG.E desc[UR18][R42.64], R17 ;  /* 0x000000112a004986 */ /* 0x0003e2000c101912 */
[----:B------:R-:W-:Y:S02]  /*a150*/  LEA.HI.X R15, R16, UR11, R15, 0x2, P2 ;  /* 0x0000000b100f7c11 */ /* 0x000fe400090f140f */
[----:B------:R-:W-:Y:S07]  /*a160*/  @!P5 BRA `(.L_x_150) ;  /* 0x000000000004d947 */ /* 0x000fee0003800000 */
[----:B------:R2:W5:Y:S02]  /*a170*/  LDG.E.LTC128B R59, desc[UR18][R14.64] ;  /* 0x000000120e3b7981 */ /* 0x000564000c1e1920 */
.L_x_150:
[----:B------:R-:W-:Y:S05]  /*a180*/  BSYNC B1 ;  /* 0x0000000000017941 */ /* 0x000fea0003800000 */
.L_x_149:
[----:B--2---:R-:W-:Y:S01]  /*a190*/  IADD3 R14, P4, R18, R58, RZ ;  /* 0x0000003a120e7210 */ /* 0x004fe20007f9e0ff */
[----:B-1----:R-:W-:-:S04]  /*a1a0*/  IMAD.WIDE.U32 R16, R52, UR23, R24 ;  /* 0x0000001734107c25 */ /* 0x002fc8000f8e0018 */
[----:B-----5:R-:W-:Y:S01]  /*a1b0*/  FMUL R24, R59, UR21 ;  /* 0x000000153b187c20 */ /* 0x020fe20008400000 */
[----:B------:R-:W-:Y:S01]  /*a1c0*/  ISETP.GT.AND P2, PT, R50, 0x8, P0 ;  /* 0x000000083200780c */ /* 0x000fe20000744270 */
[----:B------:R-:W-:Y:S01]  /*a1d0*/  BSSY B1, `(.L_x_151) ;  /* 0x000000c000017945 */ /* 0x000fe20003800000 */
[----:B------:R-:W-:Y:S02]  /*a1e0*/  IMAD.X R15, R19, 0x1, R33, P4 ;  /* 0x00000001130f7824 */ /* 0x000fe400020e0621 */
[----:B------:R-:W-:Y:S01]  /*a1f0*/  FFMA R13, R13, UR20, R24 ;  /* 0x000000140d0d7c23 */ /* 0x000fe20008000018 */
[----:B------:R-:W-:Y:S01]  /*a200*/  IMAD.WIDE.U32 R20, R53, R30, R36 ;  /* 0x0000001e35147225 */ /* 0x000fe200078e0024 */
[----:B------:R-:W-:-:S03]  /*a210*/  LEA R18, P0, R16, UR10, 0x2 ;  /* 0x0000000a10127c11 */ /* 0x000fc6000f8010ff */
[----:B------:R1:W-:Y:S01]  /*a220*/  @P5 STG.E desc[UR18][R14.64], R13 ;  /* 0x0000000d0e005986 */ /* 0x0003e2000c101912 */
[----:B------:R-:W-:Y:S01]  /*a230*/  VIADD R17, R17, UR6 ;  /* 0x0000000611117c36 */ /* 0x000fe20008000000 */
[----:B------:R-:W-:-:S04]  /*a240*/  IADD3 R20, P4, R34, R20, RZ ;  /* 0x0000001422147210 */ /* 0x000fc80007f9e0ff */
[----:B------:R-:W-:Y:S02]  /*a250*/  IADD3.X R21, R35, R55, R21, P4, !PT ;  /* 0x0000003723157210 */ /* 0x000fe400027fe415 */
[----:B------:R-:W-:Y:S01]  /*a260*/  LEA.HI.X R19, R16, UR11, R17, 0x2, P0 ;  /* 0x0000000b10137c11 */ /* 0x000fe200080f1411 */
[----:B------:R-:W-:Y:S06]  /*a270*/  @!P2 BRA `(.L_x_152) ;  /* 0x000000000004a947 */ /* 0x000fec0003800000 */
[----:B------:R2:W5:Y:S02]  /*a280*/  LDG.E.LTC128B R59, desc[UR18][R18.64+0x20] ;  /* 0x00002012123b7981 */ /* 0x000564000c1e1920 */
.L_x_152:
[----:B------:R-:W-:Y:S05]  /*a290*/  BSYNC B1 ;  /* 0x0000000000017941 */ /* 0x000fea0003800000 */
.L_x_151:
        /* <DEDUP_REMOVED lines=17> */
.L_x_154:
[----:B------:R-:W-:Y:S05]  /*a3b0*/  BSYNC B1 ;  /* 0x0000000000017941 */ /* 0x000fea0003800000 */
.L_x_153:
        /* <DEDUP_REMOVED lines=26> */
[----:B------:R-:W-:Y:S02]  /*a560*/  IADD3.X R11, R25, R27, RZ, P2, !PT ;  /* 0x0000001b190b7210 */ /* 0x000fe400017fe4ff */
[C---:B------:R-:W-:Y:S02]  /*a570*/  LEA R10, P2, R12.reuse, UR10, 0x2 ;  /* 0x0000000a0c0a7c11 */ /* 0x040fe4000f8410ff */
[----:B------:R1:W-:Y:S02]  /*a580*/  @P4 STG.E desc[UR18][R38.64], R13 ;  /* 0x0000000d26004986 */ /* 0x0003e4000c101912 */
[----:B------:R-:W-:Y:S01]  /*a590*/  LEA.HI.X R11, R12, UR11, R11, 0x2, P2 ;  /* 0x0000000b0c0b7c11 */ /* 0x000fe200090f140b */
[----:B------:R-:W-:Y:S08]  /*a5a0*/  @!P5 BRA `(.L_x_156) ;  /* 0x000000000004d947 */ /* 0x000ff00003800000 */
[----:B------:R2:W5:Y:S02]  /*a5b0*/  LDG.E.LTC128B R59, desc[UR18][R10.64] ;  /* 0x000000120a3b7981 */ /* 0x000564000c1e1920 */
.L_x_156:
[----:B------:R-:W-:Y:S05]  /*a5c0*/  BSYNC B1 ;  /* 0x0000000000017941 */ /* 0x000fea0003800000 */
.L_x_155:
        /* <DEDUP_REMOVED lines=16> */
.L_x_158:
[----:B------:R-:W-:Y:S05]  /*a6d0*/  BSYNC B1 ;  /* 0x0000000000017941 */ /* 0x000fea0003800000 */
.L_x_157:
        /* <DEDUP_REMOVED lines=17> */
.L_x_160:
[----:B------:R-:W-:Y:S05]  /*a7f0*/  BSYNC B1 ;  /* 0x0000000000017941 */ /* 0x000fea0003800000 */
.L_x_159:
        /* <DEDUP_REMOVED lines=21> */
[----:B------:R-:W-:Y:S01]  /*a950*/  IMAD.MOV.U32 R24, RZ, RZ, R12 ;  /* 0x000000ffff187224 */ /* 0x000fe200078e000c */
[----:B------:R-:W-:Y:S02]  /*a960*/  IADD3 R25, R56, R13, RZ ;  /* 0x0000000d38197210 */ /* 0x000fe40007ffe0ff */
        /* <DEDUP_REMOVED lines=9> */
.L_x_162:
[----:B------:R-:W-:Y:S05]  /*aa00*/  BSYNC B1 ;  /* 0x0000000000017941 */ /* 0x000fea0003800000 */
.L_x_161:
        /* <DEDUP_REMOVED lines=16> */
.L_x_164:
[----:B------:R-:W-:Y:S05]  /*ab10*/  BSYNC B1 ;  /* 0x0000000000017941 */ /* 0x000fea0003800000 */
.L_x_163:
        /* <DEDUP_REMOVED lines=17> */
.L_x_166:
[----:B------:R-:W-:Y:S05]  /*ac30*/  BSYNC B1 ;  /* 0x0000000000017941 */ /* 0x000fea0003800000 */
.L_x_165:
        /* <DEDUP_REMOVED lines=10> */
[----:B------:R-:W-:-:S02]  /*ace0*/  IADD3 R10, P1, R14, R30, RZ ;  /* 0x0000001e0e0a7210 */ /* 0x000fc40007f3e0ff */
[----:B------:R-:W-:Y:S02]  /*acf0*/  IADD3.X R17, R20, R31, RZ, P2, !PT ;  /* 0x0000001f14117210 */ /* 0x000fe400017fe4ff */
        /* <DEDUP_REMOVED lines=20> */
.L_x_168:
[----:B------:R-:W-:Y:S05]  /*ae40*/  BSYNC B1 ;  /* 0x0000000000017941 */ /* 0x000fea0003800000 */
.L_x_167:
[----:B--2---:R-:W-:Y:S01]  /*ae50*/  IADD3 R2, P4, R6, R58, RZ ;  /* 0x0000003a06027210 */ /* 0x004fe20007f9e0ff */
[----:B-1----:R-:W-:Y:S01]  /*ae60*/  IMAD.WIDE.U32 R4, R52, UR23, R12 ;  /* 0x0000001734047c25 */ /* 0x002fe2000f8e000c */
[----:B------:R-:W-:Y:S01]  /*ae70*/  ISETP.GT.AND P2, PT, R50, 0x8, P0 ;  /* 0x000000083200780c */ /* 0x000fe20000744270 */
[----:B------:R-:W-:Y:S02]  /*ae80*/  BSSY B1, `(.L_x_169) ;  /* 0x000000d000017945 */ /* 0x000fe40003800000 */
[----:B------:R-:W-:Y:S02]  /*ae90*/  IMAD.X R3, R7, 0x1, R33, P4 ;  /* 0x0000000107037824 */ /* 0x000fe400020e0621 */
[----:B-----5:R-:W-:Y:S01]  /*aea0*/  FMUL R7, R59, UR21 ;  /* 0x000000153b077c20 */ /* 0x020fe20008400000 */
[----:B------:R-:W-:Y:S01]  /*aeb0*/  IMAD.WIDE.U32 R8, R53, R30, R14 ;  /* 0x0000001e35087225 */ /* 0x000fe200078e000e */
[----:B------:R-:W-:-:S03]  /*aec0*/  LEA R6, P0, R4, UR10, 0x2 ;  /* 0x0000000a04067c11 */ /* 0x000fc6000f8010ff */
[----:B------:R-:W-:Y:S01]  /*aed0*/  FFMA R13, R152, UR20, R7 ;  /* 0x00000014980d7c23 */ /* 0x000fe20008000007 */
[----:B------:R-:W-:Y:S01]  /*aee0*/  VIADD R5, R5, UR6 ;  /* 0x0000000605057c36 */ /* 0x000fe20008000000 */
[----:B------:R-:W-:-:S03]  /*aef0*/  IADD3 R8, P4, R34, R8, RZ ;  /* 0x0000000822087210 */ /* 0x000fc60007f9e0ff */
[----:B------:R1:W-:Y:S01]  /*af00*/  @P5 STG.E desc[UR18][R2.64], R13 ;  /* 0x0000000d02005986 */ /* 0x0003e2000c101912 */
[----:B------:R-:W-:Y:S02]  /*af10*/  IADD3.X R9, R35, R55, R9, P4, !PT ;  /* 0x0000003723097210 */ /* 0x000fe400027fe409 */
[----:B------:R-:W-:Y:S01]  /*af20*/  LEA.HI.X R7, R4, UR11, R5, 0x2, P0 ;  /* 0x0000000b04077c11 */ /* 0x000fe200080f1405 */
[----:B------:R-:W-:Y:S06]  /*af30*/  @!P2 BRA `(.L_x_170) ;  /* 0x000000000004a947 */ /* 0x000fec0003800000 */
[----:B------:R2:W5:Y:S02]  /*af40*/  LDG.E.LTC128B R59, desc[UR18][R6.64+0x20] ;  /* 0x00002012063b7981 */ /* 0x000564000c1e1920 */
.L_x_170:
[----:B------:R-:W-:Y:S05]  /*af50*/  BSYNC B1 ;  /* 0x0000000000017941 */ /* 0x000fea0003800000 */
.L_x_169:
        /* <DEDUP_REMOVED lines=17> */
.L_x_172:
[----:B------:R-:W-:Y:S05]  /*b070*/  BSYNC B1 ;  /* 0x0000000000017941 */ /* 0x000fea0003800000 */
.L_x_171:
[----:B-----5:R-:W-:Y:S01]  /*b080*/  FMUL R0, R59, UR21 ;  /* 0x000000153b007c20 */ /* 0x020fe20008400000 */
[----:B------:R-:W-:-:S03]  /*b090*/  LEA R4, P2, R5, UR10, 0x2 ;  /* 0x0000000a05047c11 */ /* 0x000fc6000f8410ff */
        /* <DEDUP_REMOVED lines=10> */
[----:B--2---:R-:W-:Y:S02]  /*b140*/  IADD3.X R9, R31, R54, R11, P1, !PT ;  /* 0x000000361f097210 */ /* 0x004fe40000ffe40b */
[----:B0-----:R-:W-:Y:S02]  /*b150*/  IADD3 R5, P2, R16, R28, RZ ;  /* 0x0000001c10057210 */ /* 0x001fe40007f5e0ff */
[-C--:B------:R-:W-:Y:S01]  /*b160*/  IADD3 R12, P6, R14, R30.reuse, RZ ;  /* 0x0000001e0e0c7210 */ /* 0x080fe20007fde0ff */
[----:B---3--:R-:W-:-:S03]  /*b170*/  IMAD.WIDE.U32 R6, R53, R30, R8 ;  /* 0x0000001e35067225 */ /* 0x008fc600078e0008 */
[----:B-1----:R-:W-:Y:S02]  /*b180*/  IADD3.X R13, R31, R54, R15, P6, !PT ;  /* 0x000000361f0d7210 */ /* 0x002fe400037fe40f */
[----:B------:R-:W-:-:S04]  /*b190*/  IADD3 R10, P1, R34, R6, RZ ;  /* 0x00000006220a7210 */ /* 0x000fc80007f3e0ff */
[----:B------:R-:W-:Y:S01]  /*b1a0*/  IADD3.X R11, R35, R55, R7, P1, !PT ;  /* 0x00000037230b7210 */ /* 0x000fe20000ffe407 */
[----:B------:R-:W-:Y:S01]  /*b1b0*/  IMAD.WIDE.U32 R6, R32, 0x1c, R2 ;  /* 0x0000001c20067825 */ /* 0x000fe200078e0002 */
[----:B------:R-:W-:-:S03]  /*b1c0*/  ISETP.GT.AND P1, PT, R51, 0xc9, PT ;  /* 0x000000c93300780c */ /* 0x000fc60003f24270 */
[----:B------:R-:W-:Y:S01]  /*b1d0*/  IMAD.IADD R19, R56, 0x1, R7 ;  /* 0x0000000138137824 */ /* 0x000fe200078e0207 */
[----:B------:R-:W-:Y:S01]  /*b1e0*/  ISETP.GT.AND P5, PT, R50, RZ, P1 ;  /* 0x000000ff3200720c */ /* 0x000fe20000fa4270 */
[----:B------:R-:W-:Y:S02]  /*b1f0*/  IMAD.MOV.U32 R18, RZ, RZ, R6 ;  /* 0x000000ffff127224 */ /* 0x000fe400078e0006 */
[----:B----4-:R-:W-:-:S04]  /*b200*/  FMUL R0, R59, UR21 ;  /* 0x000000153b007c20 */ /* 0x010fc80008400000 */
[----:B------:R-:W-:Y:S01]  /*b210*/  FFMA R229, R229, UR20, R0 ;  /* 0x00000014e5e57c23 */ /* 0x000fe20008000000 */
[----:B------:R-:W-:Y:S01]  /*b220*/  IMAD.X R0, R17, 0x1, R27, P2 ;  /* 0x0000000111007824 */ /* 0x000fe200010e061b */
[----:B------:R-:W-:-:S03]  /*b230*/  LEA R4, P2, R5, UR10, 0x2 ;  /* 0x0000000a05047c11 */ /* 0x000fc6000f8410ff */
[----:B------:R0:W-:Y:S01]  /*b240*/  @P4 STG.E desc[UR18][R18.64], R229 ;  /* 0x000000e512004986 */ /* 0x0001e2000c101912 */
[----:B------:R-:W-:Y:S01]  /*b250*/  LEA.HI.X R5, R5, UR11, R0, 0x2, P2 ;  /* 0x0000000b05057c11 */ /* 0x000fe200090f1400 */
[----:B------:R-:W-:Y:S08]  /*b260*/  @!P5 BRA `(.L_x_174) ;  /* 0x000000000004d947 */ /* 0x000ff00003800000 */
[----:B------:R1:W5:Y:S02]  /*b270*/  LDG.E.LTC128B R59, desc[UR18][R4.64] ;  /* 0x00000012043b7981 */ /* 0x000364000c1e1920 */
.L_x_174:
[----:B------:R-:W-:Y:S05]  /*b280*/  BSYNC B1 ;  /* 0x0000000000017941 */ /* 0x000fea0003800000 */
.L_x_173:
[----:B------:R-:W2:Y:S01]  /*b290*/  LDL.LU R14, [R1+0x10] ;  /* 0x00001000010e7983 */ /* 0x000ea20000300800 */
[----:B------:R-:W-:Y:S01]  /*b2a0*/  IADD3 R2, P4, R2, R58, RZ ;  /* 0x0000003a02027210 */ /* 0x000fe20007f9e0ff */
[----:B-----5:R-:W-:Y:S01]  /*b2b0*/  FMUL R0, R59, UR21 ;  /* 0x000000153b007c20 */ /* 0x020fe20008400000 */
[----:B------:R-:W-:Y:S01]  /*b2c0*/  ISETP.GT.AND P2, PT, R50, 0x8, P0 ;  /* 0x000000083200780c */ /* 0x000fe20000744270 */
[----:B------:R-:W-:Y:S01]  /*b2d0*/  IMAD.WIDE.U32 R6, R53, R30, R12 ;  /* 0x0000001e35067225 */ /* 0x000fe200078e000c */
[----:B------:R-:W-:Y:S03]  /*b2e0*/  BSSY B1, `(.L_x_175) ;  /* 0x000000c000017945 */ /* 0x000fe60003800000 */
[----:B------:R-:W-:Y:S02]  /*b2f0*/  IMAD.X R3, R3, 0x1, R33, P4 ;  /* 0x0000000103037824 */ /* 0x000fe400020e0621 */
[----:B-1----:R-:W-:Y:S01]  /*b300*/  IMAD.WIDE.U32 R4, R52, UR23, R10 ;  /* 0x0000001734047c25 */ /* 0x002fe2000f8e000a */
[----:B------:R-:W-:-:S03]  /*b310*/  IADD3 R10, P4, R34, R6, RZ ;  /* 0x00000006220a7210 */ /* 0x000fc60007f9e0ff */
[----:B------:R-:W-:Y:S01]  /*b320*/  VIADD R5, R5, UR6 ;  /* 0x0000000605057c36 */ /* 0x000fe20008000000 */
[C---:B------:R-:W-:Y:S02]  /*b330*/  LEA R6, P0, R4.reuse, UR10, 0x2 ;  /* 0x0000000a04067c11 */ /* 0x040fe4000f8010ff */
[----:B------:R-:W-:Y:S02]  /*b340*/  IADD3.X R11, R35, R55, R7, P4, !PT ;  /* 0x00000037230b7210 */ /* 0x000fe400027fe407 */
[----:B------:R-:W-:Y:S01]  /*b350*/  LEA.HI.X R7, R4, UR11, R5, 0x2, P0 ;  /* 0x0000000b04077c11 */ /* 0x000fe200080f1405 */
[----:B--2---:R-:W-:-:S05]  /*b360*/  FFMA R15, R14, UR20, R0 ;  /* 0x000000140e0f7c23 */ /* 0x004fca0008000000 */
[----:B------:R1:W-:Y:S01]  /*b370*/  @P5 STG.E desc[UR18][R2.64], R15 ;  /* 0x0000000f02005986 */ /* 0x0003e2000c101912 */
[----:B------:R-:W-:Y:S05]  /*b380*/  @!P2 BRA `(.L_x_176) ;  /* 0x000000000004a947 */ /* 0x000fea0003800000 */
[----:B------:R2:W5:Y:S02]  /*b390*/  LDG.E.LTC128B R59, desc[UR18][R6.64+0x20] ;  /* 0x00002012063b7981 */ /* 0x000564000c1e1920 */
.L_x_176:
[----:B------:R-:W-:Y:S05]  /*b3a0*/  BSYNC B1 ;  /* 0x0000000000017941 */ /* 0x000fea0003800000 */
.L_x_175:
[----:B--2---:R-:W2:Y:S01]  /*b3b0*/  LDL.LU R6, [R1+0x14] ;  /* 0x0000140001067983 */ /* 0x004ea20000300800 */
[----:B-----5:R-:W-:Y:S01]  /*b3c0*/  FMUL R0, R59, UR21 ;  /* 0x000000153b007c20 */ /* 0x020fe20008400000 */
[----:B------:R-:W-:Y:S01]  /*b3d0*/  IMAD.WIDE.U32 R4, R52, UR23, R10 ;  /* 0x0000001734047c25 */ /* 0x000fe2000f8e000a */
[----:B------:R-:W-:Y:S01]  /*b3e0*/  ISETP.GT.AND P1, PT, R50, 0x8, P1 ;  /* 0x000000083200780c */ /* 0x000fe20000f24270 */
[----:B------:R-:W-:Y:S01]  /*b3f0*/  BSSY B1, `(.L_x_177) ;  /* 0x000000e000017945 */ /* 0x000fe20003800000 */
[----:B------:R-:W-:Y:S01]  /*b400*/  ISETP.GT.AND P0, PT, R51, 0xd0, PT ;  /* 0x000000d03300780c */ /* 0x000fe20003f04270 */
[----:B-1----:R-:W-:-:S03]  /*b410*/  IMAD.WIDE.U32 R14, R30, 0x7, R16 ;  /* 0x000000071e0e7825 */ /* 0x002fc600078e0010 */
[----:B------:R-:W-:Y:S01]  /*b420*/  ISETP.GT.AND P4, PT, R50, RZ, P0 ;  /* 0x000000ff3200720c */ /* 0x000fe20000784270 */
[----:B------:R-:W-:Y:S01]  /*b430*/  VIADD R7, R5, UR6 ;  /* 0x0000000605077c36 */ /* 0x000fe20008000000 */
[----:B------:R-:W-:Y:S02]  /*b440*/  IADD3 R16, R54, R15, RZ ;  /* 0x0000000f36107210 */ /* 0x000fe40007ffe0ff */
[----:B------:R-:W-:-:S05]  /*b450*/  IADD3 R5, P6, R28, R14, RZ ;  /* 0x0000000e1c057210 */ /* 0x000fca0007fde0ff */
[----:B------:R-:W-:Y:S02]  /*b460*/  IMAD.X R10, R16, 0x1, R27, P6 ;  /* 0x00000001100a7824 */ /* 0x000fe400030e061b */
[----:B--2---:R-:W-:Y:S01]  /*b470*/  FFMA R11, R6, UR20, R0 ;  /* 0x00000014060b7c23 */ /* 0x004fe20008000000 */
[----:B------:R-:W-:-:S04]  /*b480*/  LEA R6, P5, R4, UR10, 0x2 ;  /* 0x0000000a04067c11 */ /* 0x000fc8000f8a10ff */
[----:B------:R1:W-:Y:S01]  /*b490*/  @P2 STG.E desc[UR18][R18.64+0x20], R11 ;  /* 0x0000200b12002986 */ /* 0x0003e2000c101912 */
[----:B------:R-:W-:Y:S01]  /*b4a0*/  LEA.HI.X R7, R4, UR11, R7, 0x2, P5 ;  /* 0x0000000b04077c11 */ /* 0x000fe2000a8f1407 */
[----:B------:R-:W-:Y:S07]  /*b4b0*/  @!P1 BRA `(.L_x_178) ;  /* 0x0000000000049947 */ /* 0x000fee0003800000 */
[----:B------:R2:W5:Y:S02]  /*b4c0*/  LDG.E.LTC128B R59, desc[UR18][R6.64+0x20] ;  /* 0x00002012063b7981 */ /* 0x000564000c1e1920 */
.L_x_178:
[----:B------:R-:W-:Y:S05]  /*b4d0*/  BSYNC B1 ;  /* 0x0000000000017941 */ /* 0x000fea0003800000 */
.L_x_177:
[----:B--2---:R-:W2:Y:S01]  /*b4e0*/  LDL.LU R6, [R1+0x18] ;  /* 0x0000180001067983 */ /* 0x004ea20000300800 */
[----:B-----5:R-:W-:Y:S01]  /*b4f0*/  FMUL R0, R59, UR21 ;  /* 0x000000153b007c20 */ /* 0x020fe20008400000 */
[C---:B------:R-:W-:Y:S02]  /*b500*/  LEA R4, P2, R5.reuse, UR10, 0x2 ;  /* 0x0000000a05047c11 */ /* 0x040fe4000f8410ff */
[----:B01----:R-:W3:Y:S02]  /*b510*/  LDL.LU R18, [R1+0x1c] ;  /* 0x00001c0001127983 */ /* 0x003ee40000300800 */
[----:B------:R-:W-:Y:S01]  /*b520*/  LEA.HI.X R5, R5, UR11, R10, 0x2, P2 ;  /* 0x0000000b05057c11 */ /* 0x000fe200090f140a */
[----:B------:R-:W-:-:S04]  /*b530*/  IMAD.WIDE.U32 R8, R30, 0x7, R8 ;  /* 0x000000071e087825 */ /* 0x000fc800078e0008 */
[----:B--2---:R-:W-:-:S05]  /*b540*/  FFMA R17, R6, UR20, R0 ;  /* 0x0000001406117c23 */ /* 0x004fca0008000000 */
[----:B------:R0:W-:Y:S04]  /*b550*/  @P1 STG.E desc[UR18][R2.64+0x20], R17 ;  /* 0x0000201102001986 */ /* 0x0001e8000c101912 */
[----:B------:R1:W2:Y:S01]  /*b560*/  @P4 LDG.E.LTC128B R59, desc[UR18][R4.64] ;  /* 0x00000012043b4981 */ /* 0x0002a2000c1e1920 */
[-C--:B------:R-:W-:Y:S01]  /*b570*/  IADD3 R8, P1, R8, R30.reuse, RZ ;  /* 0x0000001e08087210 */ /* 0x080fe20007f3e0ff */
[----:B------:R-:W-:Y:S01]  /*b580*/  IMAD.WIDE.U32 R12, R30, 0x7, R12 ;  /* 0x000000071e0c7825 */ /* 0x000fe200078e000c */
[----:B------:R-:W-:Y:S01]  /*b590*/  IADD3 R14, P2, R14, R30, RZ ;  /* 0x0000001e0e0e7210 */ /* 0x000fe20007f5e0ff */
[----:B------:R-:W-:Y:S01]  /*b5a0*/  BSSY B1, `(.L_x_179) ;  /* 0x0000016000017945 */ /* 0x000fe20003800000 */
[----:B------:R-:W-:Y:S02]  /*b5b0*/  IADD3.X R9, R31, R54, R9, P1, !PT ;  /* 0x000000361f097210 */ /* 0x000fe40000ffe409 */
[----:B------:R-:W-:Y:S01]  /*b5c0*/  IADD3 R12, P6, R12, R30, RZ ;  /* 0x0000001e0c0c7210 */ /* 0x000fe20007fde0ff */
[----:B------:R-:W-:-:S02]  /*b5d0*/  IMAD.X R15, R16, 0x1, R31, P2 ;  /* 0x00000001100f7824 */ /* 0x000fc400010e061f */
[----:B------:R-:W-:Y:S01]  /*b5e0*/  IMAD.WIDE.U32 R6, R53, R30, R8 ;  /* 0x0000001e35067225 */ /* 0x000fe200078e0008 */
[----:B-1----:R-:W-:Y:S02]  /*b5f0*/  IADD3 R5, P2, R14, R28, RZ ;  /* 0x0000001c0e057210 */ /* 0x002fe40007f5e0ff */
[----:B------:R-:W-:Y:S02]  /*b600*/  IADD3.X R13, R31, R54, R13, P6, !PT ;  /* 0x000000361f0d7210 */ /* 0x000fe400037fe40d */
[----:B------:R-:W-:-:S04]  /*b610*/  IADD3 R10, P1, R34, R6, RZ ;  /* 0x00000006220a7210 */ /* 0x000fc80007f3e0ff */
[----:B------:R-:W-:Y:S01]  /*b620*/  IADD3.X R11, R35, R55, R7, P1, !PT ;  /* 0x00000037230b7210 */ /* 0x000fe20000ffe407 */
[----:B------:R-:W-:Y:S01]  /*b630*/  IMAD.WIDE.U32 R6, R32, 0x1c, R2 ;  /* 0x0000001c20067825 */ /* 0x000fe200078e0002 */
[----:B------:R-:W-:-:S03]  /*b640*/  ISETP.GT.AND P1, PT, R51, 0xd1, PT ;  /* 0x000000d13300780c */ /* 0x000fc60003f24270 */
[----:B0-----:R-:W-:Y:S01]  /*b650*/  IMAD.IADD R17, R56, 0x1, R7 ;  /* 0x0000000138117824 */ /* 0x001fe200078e0207 */
[----:B------:R-:W-:Y:S01]  /*b660*/  ISETP.GT.AND P5, PT, R50, RZ, P1 ;  /* 0x000000ff3200720c */ /* 0x000fe20000fa4270 */
[----:B------:R-:W-:Y:S02]  /*b670*/  IMAD.MOV.U32 R16, RZ, RZ, R6 ;  /* 0x000000ffff107224 */ /* 0x000fe400078e0006 */
[----:B--2---:R-:W-:-:S04]  /*b680*/  FMUL R0, R59, UR21 ;  /* 0x000000153b007c20 */ /* 0x004fc80008400000 */
[----:B---3--:R-:W-:Y:S01]  /*b690*/  FFMA R19, R18, UR20, R0 ;  /* 0x0000001412137c23 */ /* 0x008fe20008000000 */
[----:B------:R-:W-:Y:S01]  /*b6a0*/  IMAD.X R0, R15, 0x1, R27, P2 ;  /* 0x000000010f007824 */ /* 0x000fe200010e061b */
[----:B------:R-:W-:-:S03]  /*b6b0*/  LEA R4, P2, R5, UR10, 0x2 ;  /* 0x0000000a05047c11 */ /* 0x000fc6000f8410ff */
[----:B------:R0:W-:Y:S01]  /*b6c0*/  @P4 STG.E desc[UR18][R16.64], R19 ;  /* 0x0000001310004986 */ /* 0x0001e2000c101912 */
[----:B------:R-:W-:Y:S01]  /*b6d0*/  LEA.HI.X R5, R5, UR11, R0, 0x2, P2 ;  /* 0x0000000b05057c11 */ /* 0x000fe200090f1400 */
[----:B------:R-:W-:Y:S08]  /*b6e0*/  @!P5 BRA `(.L_x_180) ;  /* 0x000000000004d947 */ /* 0x000ff00003800000 */
[----:B------:R1:W5:Y:S02]  /*b6f0*/  LDG.E.LTC128B R59, desc[UR18][R4.64] ;  /* 0x00000012043b7981 */ /* 0x000364000c1e1920 */
.L_x_180:
[----:B------:R-:W-:Y:S05]  /*b700*/  BSYNC B1 ;  /* 0x0000000000017941 */ /* 0x000fea0003800000 */
.L_x_179:
[----:B------:R-:W0:Y:S01]  /*b710*/  LDL.LU R18, [R1+0x20] ;  /* 0x0000200001127983 */ /* 0x000e220000300800 */
        /* <DEDUP_REMOVED lines=12> */
[----:B0-----:R-:W-:-:S05]  /*b7e0*/  FFMA R19, R18, UR20, R0 ;  /* 0x0000001412137c23 */ /* 0x001fca0008000000 */
[----:B------:R0:W-:Y:S01]  /*b7f0*/  @P5 STG.E desc[UR18][R2.64], R19 ;  /* 0x0000001302005986 */ /* 0x0001e2000c101912 */
[----:B------:R-:W-:Y:S05]  /*b800*/  @!P2 BRA `(.L_x_182) ;  /* 0x000000000004a947 */ /* 0x000fea0003800000 */
[----:B------:R1:W5:Y:S02]  /*b810*/  LDG.E.LTC128B R59, desc[UR18][R6.64+0x20] ;  /* 0x00002012063b7981 */ /* 0x000364000c1e1920 */
.L_x_182:
[----:B------:R-:W-:Y:S05]  /*b820*/  BSYNC B1 ;  /* 0x0000000000017941 */ /* 0x000fea0003800000 */
.L_x_181:
[----:B-1----:R-:W2:Y:S01]  /*b830*/  LDL.LU R6, [R1+0x24] ;  /* 0x0000240001067983 */ /* 0x002ea20000300800 */
[----:B-----5:R-:W-:Y:S01]  /*b840*/  FMUL R0, R59, UR21 ;  /* 0x000000153b007c20 */ /* 0x020fe20008400000 */
[----:B------:R-:W-:Y:S01]  /*b850*/  IMAD.WIDE.U32 R4, R52, UR23, R10 ;  /* 0x0000001734047c25 */ /* 0x000fe2000f8e000a */
[----:B------:R-:W-:Y:S01]  /*b860*/  ISETP.GT.AND P1, PT, R50, 0x8, P1 ;  /* 0x000000083200780c */ /* 0x000fe20000f24270 */
[----:B------:R-:W-:Y:S01]  /*b870*/  BSSY B1, `(.L_x_183) ;  /* 0x000000e000017945 */ /* 0x000fe20003800000 */
[----:B------:R-:W-:Y:S01]  /*b880*/  ISETP.GT.AND P0, PT, R51, 0xd8, PT ;  /* 0x000000d83300780c */ /* 0x000fe20003f04270 */
[----:B------:R-:W-:Y:S01]  /*b890*/  IMAD.WIDE.U32 R14, R30, 0x7, R14 ;  /* 0x000000071e0e7825 */ /* 0x000fe200078e000e */
[----:B------:R-:W-:Y:S02]  /*b8a0*/  IADD3 R7, R5, UR6, RZ ;  /* 0x0000000605077c10 */ /* 0x000fe4000fffe0ff */
[----:B------:R-:W-:Y:S01]  /*b8b0*/  ISETP.GT.AND P4, PT, R50, RZ, P0 ;  /* 0x000000ff3200720c */ /* 0x000fe20000784270 */
[----:B------:R-:W-:Y:S01]  /*b8c0*/  IMAD.IADD R18, R54, 0x1, R15 ;  /* 0x0000000136127824 */ /* 0x000fe200078e020f */
        /* <DEDUP_REMOVED lines=8> */
.L_x_184:
[----:B------:R-:W-:Y:S05]  /*b950*/  BSYNC B1 ;  /* 0x0000000000017941 */ /* 0x000fea0003800000 */
.L_x_183:
[----:B--2---:R-:W1:Y:S01]  /*b960*/  LDL.LU R6, [R1+0x28] ;  /* 0x0000280001067983 */ /* 0x004e620000300800 */
[----:B-----5:R-:W-:Y:S01]  /*b970*/  FMUL R0, R59, UR21 ;  /* 0x000000153b007c20 */ /* 0x020fe20008400000 */
[C---:B------:R-:W-:Y:S02]  /*b980*/  LEA R4, P2, R5.reuse, UR10, 0x2 ;  /* 0x0000000a05047c11 */ /* 0x040fe4000f8410ff */
[----:B0-----:R-:W2:Y:S02]  /*b990*/  LDL.LU R19, [R1+0x2c] ;  /* 0x00002c0001137983 */ /* 0x001ea40000300800 */
[----:B------:R-:W-:Y:S01]  /*b9a0*/  LEA.HI.X R5, R5, UR11, R10, 0x2, P2 ;  /* 0x0000000b05057c11 */ /* 0x000fe200090f140a */
[----:B------:R-:W-:-:S04]  /*b9b0*/  IMAD.WIDE.U32 R8, R30, 0x7, R8 ;  /* 0x000000071e087825 */ /* 0x000fc800078e0008 */
[----:B-1----:R-:W-:-:S05]  /*b9c0*/  FFMA R17, R6, UR20, R0 ;  /* 0x0000001406117c23 */ /* 0x002fca0008000000 */
[----:B------:R0:W-:Y:S04]  /*b9d0*/  @P1 STG.E desc[UR18][R2.64+0x20], R17 ;  /* 0x0000201102001986 */ /* 0x0001e8000c101912 */
[----:B------:R1:W3:Y:S01]  /*b9e0*/  @P4 LDG.E.LTC128B R59, desc[UR18][R4.64] ;  /* 0x00000012043b4981 */ /* 0x0002e2000c1e1920 */
        /* <DEDUP_REMOVED lines=17> */
[----:B---3--:R-:W-:-:S04]  /*bb00*/  FMUL R0, R59, UR21 ;  /* 0x000000153b007c20 */ /* 0x008fc80008400000 */
[----:B--2---:R-:W-:Y:S01]  /*bb10*/  FFMA R19, R19, UR20, R0 ;  /* 0x0000001413137c23 */ /* 0x004fe20008000000 */
[----:B------:R-:W-:Y:S01]  /*bb20*/  IMAD.X R0, R15, 0x1, R27, P2 ;  /* 0x000000010f007824 */ /* 0x000fe200010e061b */
[----:B------:R-:W-:-:S03]  /*bb30*/  LEA R4, P2, R5, UR10, 0x2 ;  /* 0x0000000a05047c11 */ /* 0x000fc6000f8410ff */
[----:B------:R0:W-:Y:S01]  /*bb40*/  @P4 STG.E desc[UR18][R16.64], R19 ;  /* 0x0000001310004986 */ /* 0x0001e2000c101912 */
[----:B------:R-:W-:Y:S01]  /*bb50*/  LEA.HI.X R5, R5, UR11, R0, 0x2, P2 ;  /* 0x0000000b05057c11 */ /* 0x000fe200090f1400 */
[----:B------:R-:W-:Y:S08]  /*bb60*/  @!P5 BRA `(.L_x_186) ;  /* 0x000000000004d947 */ /* 0x000ff00003800000 */
[----:B------:R1:W5:Y:S02]  /*bb70*/  LDG.E.LTC128B R59, desc[UR18][R4.64] ;  /* 0x00000012043b7981 */ /* 0x000364000c1e1920 */
.L_x_186:
[----:B------:R-:W-:Y:S05]  /*bb80*/  BSYNC B1 ;  /* 0x0000000000017941 */ /* 0x000fea0003800000 */
.L_x_185:
        /* <DEDUP_REMOVED lines=8> */
[----:B------:R-:W-:-:S04]  /*bc10*/  IADD3 R10, P4, R34, R6, RZ ;  /* 0x00000006220a7210 */ /* 0x000fc80007f9e0ff */
[----:B------:R-:W-:Y:S02]  /*bc20*/  IADD3 R5, R5, UR6, RZ ;  /* 0x0000000605057c10 */ /* 0x000fe4000fffe0ff */
[C---:B------:R-:W-:Y:S02]  /*bc30*/  LEA R6, P0, R4.reuse, UR10, 0x2 ;  /* 0x0000000a04067c11 */ /* 0x040fe4000f8010ff */
[----:B------:R-:W-:Y:S02]  /*bc40*/  IADD3.X R11, R35, R55, R7, P4, !PT ;  /* 0x00000037230b7210 */ /* 0x000fe400027fe407 */
[----:B------:R-:W-:Y:S01]  /*bc50*/  LEA.HI.X R7, R4, UR11, R5, 0x2, P0 ;  /* 0x0000000b04077c11 */ /* 0x000fe200080f1405 */
[----:B0-----:R-:W-:-:S05]  /*bc60*/  FFMA R19, R18, UR20, R0 ;  /* 0x0000001412137c23 */ /* 0x001fca0008000000 */
[----:B------:R0:W-:Y:S01]  /*bc70*/  @P5 STG.E desc[UR18][R2.64], R19 ;  /* 0x0000001302005986 */ /* 0x0001e2000c101912 */
[----:B------:R-:W-:Y:S05]  /*bc80*/  @!P2 BRA `(.L_x_188) ;  /* 0x000000000004a947 */ /* 0x000fea0003800000 */
[----:B------:R1:W5:Y:S02]  /*bc90*/  LDG.E.LTC128B R59, desc[UR18][R6.64+0x20] ;  /* 0x00002012063b7981 */ /* 0x000364000c1e1920 */
.L_x_188:
[----:B------:R-:W-:Y:S05]  /*bca0*/  BSYNC B1 ;  /* 0x0000000000017941 */ /* 0x000fea0003800000 */
.L_x_187:
[----:B-1----:R-:W2:Y:S01]  /*bcb0*/  LDL.LU R6, [R1+0x34] ;  /* 0x0000340001067983 */ /* 0x002ea20000300800 */
[----:B-----5:R-:W-:Y:S01]  /*bcc0*/  FMUL R0, R59, UR21 ;  /* 0x000000153b007c20 */ /* 0x020fe20008400000 */
[----:B------:R-:W-:Y:S01]  /*bcd0*/  IMAD.WIDE.U32 R4, R52, UR23, R10 ;  /* 0x0000001734047c25 */ /* 0x000fe2000f8e000a */
[----:B------:R-:W-:Y:S01]  /*bce0*/  ISETP.GT.AND P1, PT, R50, 0x8, P1 ;  /* 0x000000083200780c */ /* 0x000fe20000f24270 */
[----:B------:R-:W-:Y:S01]  /*bcf0*/  BSSY B1, `(.L_x_189) ;  /* 0x000000e000017945 */ /* 0x000fe20003800000 */
[----:B------:R-:W-:Y:S01]  /*bd00*/  ISETP.GT.AND P0, PT, R51, 0xe0, PT ;  /* 0x000000e03300780c */ /* 0x000fe20003f04270 */
[----:B------:R-:W-:-:S03]  /*bd10*/  IMAD.WIDE.U32 R14, R30, 0x7, R14 ;  /* 0x000000071e0e7825 */ /* 0x000fc600078e000e */
[----:B------:R-:W-:Y:S01]  /*bd20*/  ISETP.GT.AND P4, PT, R50, RZ, P0 ;  /* 0x000000ff3200720c */ /* 0x000fe20000784270 */
[----:B------:R-:W-:Y:S01]  /*bd30*/  VIADD R7, R5, UR6 ;  /* 0x0000000605077c36 */ /* 0x000fe20008000000 */
[----:B------:R-:W-:Y:S01]  /*bd40*/  IADD3 R5, P6, R28, R14, RZ ;  /* 0x0000000e1c057210 */ /* 0x000fe20007fde0ff */
[----:B------:R-:W-:-:S04]  /*bd50*/  IMAD.IADD R18, R54, 0x1, R15 ;  /* 0x0000000136127824 */ /* 0x000fc800078e020f */
[----:B------:R-:W-:Y:S02]  /*bd60*/  IMAD.X R10, R18, 0x1, R27, P6 ;  /* 0x00000001120a7824 */ /* 0x000fe400030e061b */
[----:B--2---:R-:W-:Y:S01]  /*bd70*/  FFMA R11, R6, UR20, R0 ;  /* 0x00000014060b7c23 */ /* 0x004fe20008000000 */
[----:B------:R-:W-:-:S04]  /*bd80*/  LEA R6, P5, R4, UR10, 0x2 ;  /* 0x0000000a04067c11 */ /* 0x000fc8000f8a10ff */
[----:B------:R1:W-:Y:S01]  /*bd90*/  @P2 STG.E desc[UR18][R16.64+0x20], R11 ;  /* 0x0000200b10002986 */ /* 0x0003e2000c101912 */
[----:B------:R-:W-:Y:S01]  /*bda0*/  LEA.HI.X R7, R4, UR11, R7, 0x2, P5 ;  /* 0x0000000b04077c11 */ /* 0x000fe2000a8f1407 */
[----:B------:R-:W-:Y:S07]  /*bdb0*/  @!P1 BRA `(.L_x_190) ;  /* 0x0000000000049947 */ /* 0x000fee0003800000 */
[----:B------:R2:W5:Y:S02]  /*bdc0*/  LDG.E.LTC128B R59, desc[UR18][R6.64+0x20] ;  /* 0x00002012063b7981 */ /* 0x000564000c1e1920 */
.L_x_190:
[----:B------:R-:W-:Y:S05]  /*bdd0*/  BSYNC B1 ;  /* 0x0000000000017941 */ /* 0x000fea0003800000 */
.L_x_189:
        /* <DEDUP_REMOVED lines=34> */
.L_x_192:
[----:B------:R-:W-:Y:S05]  /*c000*/  BSYNC B1 ;  /* 0x0000000000017941 */ /* 0x000fea0003800000 */
.L_x_191:
[----:B------:R-:W0:Y:S01]  /*c010*/  LDL.LU R18, [R1+0x40] ;  /* 0x0000400001127983 */ /* 0x000e220000300800 */
[----:B------:R-:W-:Y:S01]  /*c020*/  IADD3 R2, P4, R2, R58, RZ ;  /* 0x0000003a02027210 */ /* 0x000fe20007f9e0ff */
[----:B-----5:R-:W-:Y:S01]  /*c030*/  FMUL R0, R59, UR21 ;  /* 0x000000153b007c20 */ /* 0x020fe20008400000 */
[----:B------:R-:W-:Y:S01]  /*c040*/  ISETP.GT.AND P2, PT, R50, 0x8, P0 ;  /* 0x000000083200780c */ /* 0x000fe20000744270 */
[----:B------:R-:W-:Y:S01]  /*c050*/  IMAD.WIDE.U32 R6, R53, R30, R12 ;  /* 0x0000001e35067225 */ /* 0x000fe200078e000c */
[----:B------:R-:W-:Y:S01]  /*c060*/  IADD3.X R3, R3, R33, RZ, P4, !PT ;  /* 0x0000002103037210 */ /* 0x000fe200027fe4ff */
[----:B------:R-:W-:Y:S02]  /*c070*/  BSSY B1, `(.L_x_193) ;  /* 0x000000b000017945 */ /* 0x000fe40003800000 */
        /* <DEDUP_REMOVED lines=10> */
.L_x_194:
[----:B------:R-:W-:Y:S05]  /*c120*/  BSYNC B1 ;  /* 0x0000000000017941 */ /* 0x000fea0003800000 */
.L_x_193:
        /* <DEDUP_REMOVED lines=18> */
.L_x_196:
[----:B------:R-:W-:Y:S05]  /*c250*/  BSYNC B1 ;  /* 0x0000000000017941 */ /* 0x000fea0003800000 */
.L_x_195:
        /* <DEDUP_REMOVED lines=24> */
[----:B------:R-:W-:Y:S02]  /*c3e0*/  MOV R16, R6 ;  /* 0x0000000600107202 */ /* 0x000fe40000000f00 */
[----:B------:R-:W-:Y:S01]  /*c3f0*/  ISETP.GT.AND P5, PT, R50, RZ, P1 ;  /* 0x000000ff3200720c */ /* 0x000fe20000fa4270 */
[----:B---3--:R-:W-:-:S04]  /*c400*/  FMUL R0, R59, UR21 ;  /* 0x000000153b007c20 */ /* 0x008fc80008400000 */
[----:B--2---:R-:W-:Y:S01]  /*c410*/  FFMA R19, R19, UR20, R0 ;  /* 0x0000001413137c23 */ /* 0x004fe20008000000 */
[----:B------:R-:W-:Y:S01]  /*c420*/  IMAD.X R0, R15, 0x1, R27, P2 ;  /* 0x000000010f007824 */ /* 0x000fe200010e061b */
[----:B------:R-:W-:-:S03]  /*c430*/  LEA R4, P2, R5, UR10, 0x2 ;  /* 0x0000000a05047c11 */ /* 0x000fc6000f8410ff */
[----:B------:R0:W-:Y:S01]  /*c440*/  @P4 STG.E desc[UR18][R16.64], R19 ;  /* 0x0000001310004986 */ /* 0x0001e2000c101912 */
[----:B------:R-:W-:Y:S02]  /*c450*/  LEA.HI.X R5, R5, UR11, R0, 0x2, P2 ;  /* 0x0000000b05057c11 */ /* 0x000fe400090f1400 */
[----:B------:R-:W-:Y:S07]  /*c460*/  @!P5 BRA `(.L_x_198) ;  /* 0x000000000004d947 */ /* 0x000fee0003800000 */
[----:B------:R1:W5:Y:S02]  /*c470*/  LDG.E.LTC128B R59, desc[UR18][R4.64] ;  /* 0x00000012043b7981 */ /* 0x000364000c1e1920 */
.L_x_198:
[----:B------:R-:W-:Y:S05]  /*c480*/  BSYNC B1 ;  /* 0x0000000000017941 */ /* 0x000fea0003800000 */
.L_x_197:
        /* <DEDUP_REMOVED lines=17> */
.L_x_200:
[----:B------:R-:W-:Y:S05]  /*c5a0*/  BSYNC B1 ;  /* 0x0000000000017941 */ /* 0x000fea0003800000 */
.L_x_199:
        /* <DEDUP_REMOVED lines=18> */
.L_x_202:
[----:B------:R-:W-:Y:S05]  /*c6d0*/  BSYNC B1 ;  /* 0x0000000000017941 */ /* 0x000fea0003800000 */
.L_x_201:
        /* <DEDUP_REMOVED lines=28> */
[----:B------:R-:W-:Y:S02]  /*c8a0*/  IADD3.X R0, R15, R27, RZ, P2, !PT ;  /* 0x0000001b0f007210 */ /* 0x000fe400017fe4ff */
[C---:B------:R-:W-:Y:S02]  /*c8b0*/  LEA R4, P2, R5.reuse, UR10, 0x2 ;  /* 0x0000000a05047c11 */ /* 0x040fe4000f8410ff */
[----:B------:R0:W-:Y:S02]  /*c8c0*/  @P4 STG.E desc[UR18][R16.64], R19 ;  /* 0x0000001310004986 */ /* 0x0001e4000c101912 */
[----:B------:R-:W-:Y:S01]  /*c8d0*/  LEA.HI.X R5, R5, UR11, R0, 0x2, P2 ;  /* 0x0000000b05057c11 */ /* 0x000fe200090f1400 */
[----:B------:R-:W-:Y:S08]  /*c8e0*/  @!P5 BRA `(.L_x_204) ;  /* 0x000000000004d947 */ /* 0x000ff00003800000 */
[----:B------:R1:W5:Y:S02]  /*c8f0*/  LDG.E.LTC128B R59, desc[UR18][R4.64] ;  /* 0x00000012043b7981 */ /* 0x000364000c1e1920 */
.L_x_204:
[----:B------:R-:W-:Y:S05]  /*c900*/  BSYNC B1 ;  /* 0x0000000000017941 */ /* 0x000fea0003800000 */
.L_x_203:
        /* <DEDUP_REMOVED lines=17> */
.L_x_206:
[----:B------:R-:W-:Y:S05]  /*ca20*/  BSYNC B1 ;  /* 0x0000000000017941 */ /* 0x000fea0003800000 */
.L_x_205:
        /* <DEDUP_REMOVED lines=10> */
[----:B0-----:R-:W-:-:S04]  /*cad0*/  IMAD.IADD R19, R54, 0x1, R15 ;  /* 0x0000000136137824 */ /* 0x001fc800078e020f */
[----:B------:R-:W-:Y:S02]  /*cae0*/  IMAD.X R10, R19, 0x1, R27, P6 ;  /* 0x00000001130a7824 */ /* 0x000fe400030e061b */
[----:B--2---:R-:W-:Y:S01]  /*caf0*/  FFMA R11, R6, UR20, R0 ;  /* 0x00000014060b7c23 */ /* 0x004fe20008000000 */
[----:B------:R-:W-:-:S04]  /*cb00*/  LEA R6, P5, R4, UR10, 0x2 ;  /* 0x0000000a04067c11 */ /* 0x000fc8000f8a10ff */
[----:B------:R0:W-:Y:S01]  /*cb10*/  @P2 STG.E desc[UR18][R16.64+0x20], R11 ;  /* 0x0000200b10002986 */ /* 0x0001e2000c101912 */
[----:B------:R-:W-:Y:S01]  /*cb20*/  LEA.HI.X R7, R4, UR11, R7, 0x2, P5 ;  /* 0x0000000b04077c11 */ /* 0x000fe2000a8f1407 */
[----:B------:R-:W-:Y:S07]  /*cb30*/  @!P1 BRA `(.L_x_208) ;  /* 0x0000000000049947 */ /* 0x000fee0003800000 */
[----:B------:R1:W5:Y:S02]  /*cb40*/  LDG.E.LTC128B R59, desc[UR18][R6.64+0x20] ;  /* 0x00002012063b7981 */ /* 0x000364000c1e1920 */
.L_x_208:
[----:B------:R-:W-:Y:S05]  /*cb50*/  BSYNC B1 ;  /* 0x0000000000017941 */ /* 0x000fea0003800000 */
.L_x_207:
[----:B-1----:R-:W2:Y:S01]  /*cb60*/  LDL.LU R6, [R1+0x68] ;  /* 0x0000680001067983 */ /* 0x002ea20000300800 */
[----:B-----5:R-:W-:Y:S01]  /*cb70*/  FMUL R0, R59, UR21 ;  /* 0x000000153b007c20 */ /* 0x020fe20008400000 */
[C---:B------:R-:W-:Y:S01]  /*cb80*/  LEA R4, P2, R5.reuse, UR10, 0x2 ;  /* 0x0000000a05047c11 */ /* 0x040fe2000f8410ff */
[----:B------:R-:W-:Y:S01]  /*cb90*/  IMAD.MOV.U32 R15, RZ, RZ, R59 ;  /* 0x000000ffff0f7224 */ /* 0x000fe200078e003b */
[----:B0-----:R-:W3:Y:S02]  /*cba0*/  LDL.LU R16, [R1+0x6c] ;  /* 0x00006c0001107983 */ /* 0x001ee40000300800 */
[----:B------:R-:W-:Y:S01]  /*cbb0*/  LEA.HI.X R5, R5, UR11, R10, 0x2, P2 ;  /* 0x0000000b05057c11 */ /* 0x000fe200090f140a */
[----:B--2---:R-:W-:-:S05]  /*cbc0*/  FFMA R11, R6, UR20, R0 ;  /* 0x00000014060b7c23 */ /* 0x004fca0008000000 */
[----:B------:R0:W-:Y:S04]  /*cbd0*/  @P1 STG.E desc[UR18][R2.64+0x20], R11 ;  /* 0x0000200b02001986 */ /* 0x0001e8000c101912 */
[----:B------:R1:W2:Y:S01]  /*cbe0*/  @P4 LDG.E.LTC128B R15, desc[UR18][R4.64] ;  /* 0x00000012040f4981 */ /* 0x0002a2000c1e1920 */
[----:B------:R-:W-:Y:S01]  /*cbf0*/  IMAD.WIDE.U32 R8, R30, 0x7, R8 ;  /* 0x000000071e087825 */ /* 0x000fe200078e0008 */
[----:B------:R-:W-:Y:S01]  /*cc00*/  IADD3 R58, P2, R2, R58, RZ ;  /* 0x0000003a023a7210 */ /* 0x000fe20007f5e0ff */
[----:B------:R-:W-:Y:S02]  /*cc10*/  BSSY B1, `(.L_x_209) ;  /* 0x000001a000017945 */ /* 0x000fe40003800000 */
[----:B------:R-:W-:Y:S01]  /*cc20*/  IMAD.WIDE.U32 R6, R32, 0x1c, R2 ;  /* 0x0000001c20067825 */ /* 0x000fe200078e0002 */
[----:B------:R-:W-:-:S03]  /*cc30*/  IADD3 R8, P1, R8, R30, RZ ;  /* 0x0000001e08087210 */ /* 0x000fc60007f3e0ff */
[----:B------:R-:W-:Y:S01]  /*cc40*/  IMAD.WIDE.U32 R12, R30, 0x7, R12 ;  /* 0x000000071e0c7825 */ /* 0x000fe200078e000c */
[----:B0-----:R-:W-:Y:S02]  /*cc50*/  IADD3 R11, R56, R7, RZ ;  /* 0x00000007380b7210 */ /* 0x001fe40007ffe0ff */
[----:B------:R-:W-:Y:S01]  /*cc60*/  IADD3.X R9, R31, R54, R9, P1, !PT ;  /* 0x000000361f097210 */ /* 0x000fe20000ffe409 */
[----:B------:R-:W-:Y:S01]  /*cc70*/  IMAD.MOV.U32 R10, RZ, RZ, R6 ;  /* 0x000000ffff0a7224 */ /* 0x000fe200078e0006 */
[----:B------:R-:W-:Y:S01]  /*cc80*/  ISETP.GT.AND P1, PT, R51, 0xf9, PT ;  /* 0x000000f93300780c */ /* 0x000fe20003f24270 */
[----:B------:R-:W-:Y:S01]  /*cc90*/  IMAD.X R59, R3, 0x1, R33, P2 ;  /* 0x00000001033b7824 */ /* 0x000fe200010e0621 */
[-C--:B-1----:R-:W-:Y:S01]  /*cca0*/  IADD3 R4, P2, R12, R30.reuse, RZ ;  /* 0x0000001e0c047210 */ /* 0x082fe20007f5e0ff */
[----:B------:R-:W-:-:S03]  /*ccb0*/  IMAD.WIDE.U32 R8, R53, R30, R8 ;  /* 0x0000001e35087225 */ /* 0x000fc600078e0008 */
[----:B------:R-:W-:Y:S02]  /*ccc0*/  IADD3.X R5, R31, R54, R13, P2, !PT ;  /* 0x000000361f057210 */ /* 0x000fe400017fe40d */
[----:B------:R-:W-:Y:S02]  /*ccd0*/  ISETP.GT.AND P2, PT, R50, RZ, P1 ;  /* 0x000000ff3200720c */ /* 0x000fe40000f44270 */
[----:B------:R-:W-:-:S04]  /*cce0*/  IADD3 R8, P5, R34, R8, RZ ;  /* 0x0000000822087210 */ /* 0x000fc80007fbe0ff */
[----:B------:R-:W-:Y:S02]  /*ccf0*/  IADD3.X R9, R35, R55, R9, P5, !PT ;  /* 0x0000003723097210 */ /* 0x000fe40002ffe409 */
[----:B------:R-:W-:-:S04]  /*cd00*/  IADD3 R14, P5, P6, R28, R30, R14 ;  /* 0x0000001e1c0e7210 */ /* 0x000fc80007ebe00e */
[----:B------:R-:W-:Y:S01]  /*cd10*/  IADD3.X R27, R27, R31, R19, P5, P6 ;  /* 0x0000001f1b1b7210 */ /* 0x000fe20002fec413 */
[----:B------:R-:W-:Y:S01]  /*cd20*/  IMAD.WIDE.U32 R30, R53, R30, R4 ;  /* 0x0000001e351e7225 */ /* 0x000fe200078e0004 */
[----:B------:R-:W-:-:S03]  /*cd30*/  LEA R2, P5, R14, UR10, 0x2 ;  /* 0x0000000a0e027c11 */ /* 0x000fc6000f8a10ff */
[----:B------:R-:W-:Y:S01]  /*cd40*/  IMAD.WIDE.U32 R4, R52, UR23, R8 ;  /* 0x0000001734047c25 */ /* 0x000fe2000f8e0008 */
[----:B------:R-:W-:-:S03]  /*cd50*/  LEA.HI.X R3, R14, UR11, R27, 0x2, P5 ;  /* 0x0000000b0e037c11 */ /* 0x000fc6000a8f141b */
[----:B--2---:R-:W-:-:S04]  /*cd60*/  FMUL R0, R15, UR21 ;  /* 0x000000150f007c20 */ /* 0x004fc80008400000 */
[----:B---3--:R-:W-:-:S05]  /*cd70*/  FFMA R7, R16, UR20, R0 ;  /* 0x0000001410077c23 */ /* 0x008fca0008000000 */
[----:B------:R0:W-:Y:S01]  /*cd80*/  @P4 STG.E desc[UR18][R10.64], R7 ;  /* 0x000000070a004986 */ /* 0x0001e2000c101912 */
[----:B------:R-:W-:Y:S05]  /*cd90*/  @!P2 BRA `(.L_x_210) ;  /* 0x000000000004a947 */ /* 0x000fea0003800000 */
[----:B------:R1:W5:Y:S02]  /*cda0*/  LDG.E.LTC128B R15, desc[UR18][R2.64] ;  /* 0x00000012020f7981 */ /* 0x000364000c1e1920 */
.L_x_210:
[----:B------:R-:W-:Y:S05]  /*cdb0*/  BSYNC B1 ;  /* 0x0000000000017941 */ /* 0x000fea0003800000 */
.L_x_209:
[----:B------:R-:W2:Y:S01]  /*cdc0*/  LDL.LU R8, [R1+0x70] ;  /* 0x0000700001087983 */ /* 0x000ea20000300800 */
[----:B-----5:R-:W-:Y:S01]  /*cdd0*/  FMUL R0, R15, UR21 ;  /* 0x000000150f007c20 */ /* 0x020fe20008400000 */
[----:B-1----:R-:W-:Y:S01]  /*cde0*/  VIADD R3, R5, UR6 ;  /* 0x0000000605037c36 */ /* 0x002fe20008000000 */
[----:B------:R-:W-:Y:S01]  /*cdf0*/  ISETP.GT.AND P0, PT, R50, 0x8, P0 ;  /* 0x000000083200780c */ /* 0x000fe20000704270 */
[----:B------:R-:W-:Y:S01]  /*ce00*/  BSSY B1, `(.L_x_211) ;  /* 0x0000009000017945 */ /* 0x000fe20003800000 */
[----:B------:R-:W-:Y:S02]  /*ce10*/  IADD3 R6, P5, R34, R30, RZ ;  /* 0x0000001e22067210 */ /* 0x000fe40007fbe0ff */
[C---:B------:R-:W-:Y:S02]  /*ce20*/  LEA R2, P4, R4.reuse, UR10, 0x2 ;  /* 0x0000000a04027c11 */ /* 0x040fe4000f8810ff */
[----:B0-----:R-:W-:Y:S02]  /*ce30*/  IADD3.X R7, R35, R55, R31, P5, !PT ;  /* 0x0000003723077210 */ /* 0x001fe40002ffe41f */
[----:B------:R-:W-:Y:S01]  /*ce40*/  LEA.HI.X R3, R4, UR11, R3, 0x2, P4 ;  /* 0x0000000b04037c11 */ /* 0x000fe2000a0f1403 */
[----:B--2---:R-:W-:-:S05]  /*ce50*/  FFMA R5, R8, UR20, R0 ;  /* 0x0000001408057c23 */ /* 0x004fca0008000000 */
[----:B------:R0:W-:Y:S01]  /*ce60*/  @P2 STG.E desc[UR18][R58.64], R5 ;  /* 0x000000053a002986 */ /* 0x0001e2000c101912 */
[----:B------:R-:W-:Y:S05]  /*ce70*/  @!P0 BRA `(.L_x_212) ;  /* 0x0000000000048947 */ /* 0x000fea0003800000 */
[----:B------:R1:W5:Y:S02]  /*ce80*/  LDG.E.LTC128B R15, desc[UR18][R2.64+0x20] ;  /* 0x00002012020f7981 */ /* 0x000364000c1e1920 */
.L_x_212:
[----:B------:R-:W-:Y:S05]  /*ce90*/  BSYNC B1 ;  /* 0x0000000000017941 */ /* 0x000fea0003800000 */
.L_x_211:
[----:B-1----:R-:W0:Y:S01]  /*cea0*/  LDL.LU R2, [R1+0x74] ;  /* 0x0000740001027983 */ /* 0x002e220000300800 */
[----:B------:R-:W-:Y:S01]  /*ceb0*/  ISETP.GT.AND P1, PT, R50, 0x8, P1 ;  /* 0x000000083200780c */ /* 0x000fe20000f24270 */
[----:B-----5:R-:W-:Y:S01]  /*cec0*/  FMUL R0, R15, UR21 ;  /* 0x000000150f007c20 */ /* 0x020fe20008400000 */
[----:B------:R-:W-:Y:S01]  /*ced0*/  IMAD.WIDE.U32 R52, R52, UR23, R6 ;  /* 0x0000001734347c25 */ /* 0x000fe2000f8e0006 */
[----:B------:R-:W-:Y:S03]  /*cee0*/  BSSY B1, `(.L_x_213) ;  /* 0x0000008000017945 */ /* 0x000fe60003800000 */
[----:B------:R-:W-:Y:S02]  /*cef0*/  VIADD R3, R53, UR6 ;  /* 0x0000000635037c36 */ /* 0x000fe40008000000 */
[----:B0-----:R-:W-:-:S05]  /*cf00*/  FFMA R5, R2, UR20, R0 ;  /* 0x0000001402057c23 */ /* 0x001fca0008000000 */
[----:B------:R0:W-:Y:S01]  /*cf10*/  @P0 STG.E desc[UR18][R10.64+0x20], R5 ;  /* 0x000020050a000986 */ /* 0x0001e2000c101912 */
[----:B------:R-:W-:-:S04]  /*cf20*/  LEA R2, P0, R52, UR10, 0x2 ;  /* 0x0000000a34027c11 */ /* 0x000fc8000f8010ff */
[----:B------:R-:W-:Y:S01]  /*cf30*/  LEA.HI.X R3, R52, UR11, R3, 0x2, P0 ;  /* 0x0000000b34037c11 */ /* 0x000fe200080f1403 */
[----:B------:R-:W-:Y:S08]  /*cf40*/  @!P1 BRA `(.L_x_214) ;  /* 0x0000000000049947 */ /* 0x000ff00003800000 */
[----:B------:R1:W5:Y:S02]  /*cf50*/  LDG.E.LTC128B R15, desc[UR18][R2.64+0x20] ;  /* 0x00002012020f7981 */ /* 0x000364000c1e1920 */
.L_x_214:
[----:B------:R-:W-:Y:S05]  /*cf60*/  BSYNC B1 ;  /* 0x0000000000017941 */ /* 0x000fea0003800000 */
.L_x_213:
[----:B------:R-:W2:Y:S01]  /*cf70*/  LDL.LU R0, [R1+0x84] ;  /* 0x0000840001007983 */ /* 0x000ea20000300800 */
[----:B-----5:R-:W-:-:S04]  /*cf80*/  FMUL R15, R15, UR21 ;  /* 0x000000150f0f7c20 */ /* 0x020fc80008400000 */
[----:B--2---:R-:W-:Y:S01]  /*cf90*/  FFMA R15, R0, UR20, R15 ;  /* 0x00000014000f7c23 */ /* 0x004fe2000800000f */
[----:B------:R-:W-:Y:S06]  /*cfa0*/  @!P1 BRA `(.L_x_215) ;  /* 0x0000002400b49947 */ /* 0x000fec0003800000 */
[----:B------:R2:W-:Y:S01]  /*cfb0*/  STG.E desc[UR18][R58.64+0x20], R15 ;  /* 0x0000200f3a007986 */ /* 0x0005e2000c101912 */
[----:B------:R-:W-:Y:S05]  /*cfc0*/  BRA `(.L_x_215) ;  /* 0x0000002400ac7947 */ /* 0x000fea0003800000 */
.L_x_24:
[----:B------:R-:W-:Y:S01]  /*cfd0*/  ISETP.GT.AND P0, PT, R51, 0x1, PT ;  /* 0x000000013300780c */ /* 0x000fe20003f04270 */
[----:B------:R-:W-:Y:S01]  /*cfe0*/  ULDC.64 UR6, c[0x0][0x6c0] ;  /* 0x0001b00000067ab9 */ /* 0x000fe20000000a00 */
[----:B------:R-:W-:Y:S01]  /*cff0*/  ISETP.GT.AND P1, PT, R50, 0x8, P1 ;  /* 0x000000083200780c */ /* 0x000fe20000f24270 */
[----:B------:R-:W-:Y:S01]  /*d000*/  FMUL R29, R228, UR20 ;  /* 0x00000014e41d7c20 */ /* 0x000fe20008400000 */
[----:B------:R-:W-:Y:S01]  /*d010*/  LEA R24, P5, R36, UR6, 0x2 ;  /* 0x0000000624187c11 */ /* 0x000fe2000f8a10ff */
[----:B------:R-:W-:Y:S01]  /*d020*/  FMUL R227, R227, UR20 ;  /* 0x00000014e3e37c20 */ /* 0x000fe20008400000 */
[----:B------:R-:W-:Y:S01]  /*d030*/  ISETP.GT.AND P4, PT, R50, RZ, P0 ;  /* 0x000000ff3200720c */ /* 0x000fe20000784270 */
[----:B------:R-:W-:Y:S01]  /*d040*/  FMUL R31, R226, UR20 ;  /* 0x00000014e21f7c20 */ /* 0x000fe20008400000 */
[----:B------:R-:W-:Y:S01]  /*d050*/  LEA.HI.X R25, R36, UR7, R43, 0x2, P5 ;  /* 0x0000000724197c11 */ /* 0x000fe2000a8f142b */
[----:B------:R-:W-:Y:S01]  /*d060*/  FMUL R225, R225, UR20 ;  /* 0x00000014e1e17c20 */ /* 0x000fe20008400000 */
[C---:B------:R-:W-:Y:S01]  /*d070*/  LEA R26, P5, R32.reuse, R24, 0x2 ;  /* 0x00000018201a7211 */ /* 0x040fe200078a10ff */
[----:B------:R-:W-:Y:S01]  /*d080*/  IMAD.SHL.U32 R37, R32, 0x20, RZ ;  /* 0x0000002020257824 */ /* 0x000fe200078e00ff */
[----:B------:R-:W-:Y:S01]  /*d090*/  ISETP.GT.AND P0, PT, R50, 0x8, P0 ;  /* 0x000000083200780c */ /* 0x000fe20000704270 */
[----:B------:R1:W-:Y:S01]  /*d0a0*/  @P2 STG.E desc[UR18][R24.64], R29 ;  /* 0x0000001d18002986 */ /* 0x0003e2000c101912 */
[----:B------:R-:W-:-:S02]  /*d0b0*/  LEA.HI.X R27, R32, R25, R33, 0x2, P5 ;  /* 0x00000019201b7211 */ /* 0x000fc400028f1421 */
[----:B------:R-:W-:Y:S01]  /*d0c0*/  SHF.L.U64.HI R39, R32, 0x5, R33 ;  /* 0x0000000520277819 */ /* 0x000fe20000010221 */
[----:B------:R-:W-:Y:S01]  /*d0d0*/  FMUL R35, R224, UR20 ;  /* 0x00000014e0237c20 */ /* 0x000fe20008400000 */
[----:B------:R-:W-:Y:S01]  /*d0e0*/  FMUL R223, R223, UR20 ;  /* 0x00000014dfdf7c20 */ /* 0x000fe20008400000 */
[----:B------:R-:W-:Y:S04]  /*d0f0*/  @P4 STG.E desc[UR18][R26.64], R227 ;  /* 0x000000e31a004986 */ /* 0x000fe8000c101912 */
[----:B------:R2:W-:Y:S01]  /*d100*/  @P1 STG.E desc[UR18][R24.64+0x20], R31 ;  /* 0x0000201f18001986 */ /* 0x0005e2000c101912 */
[----:B------:R-:W-:-:S03]  /*d110*/  ISETP.GT.AND P1, PT, R51, 0x8, PT ;  /* 0x000000083300780c */ /* 0x000fc60003f24270 */
[----:B------:R3:W-:Y:S01]  /*d120*/  @P0 STG.E desc[UR18][R26.64+0x20], R225 ;  /* 0x000020e11a000986 */ /* 0x0007e2000c101912 */
[----:B------:R-:W-:Y:S02]  /*d130*/  ISETP.GT.AND P0, PT, R51, 0x9, PT ;  /* 0x000000093300780c */ /* 0x000fe40003f04270 */
[C---:B------:R-:W-:Y:S01]  /*d140*/  ISETP.GT.AND P4, PT, R50.reuse, RZ, P1 ;  /* 0x000000ff3200720c */ /* 0x040fe20000f84270 */
[----:B------:R-:W-:Y:S01]  /*d150*/  IMAD R33, R33, 0x1c, RZ ;  /* 0x0000001c21217824 */ /* 0x000fe200078e02ff */
[----:B------:R-:W-:Y:S01]  /*d160*/  ISETP.GT.AND P5, PT, R50, RZ, P0 ;  /* 0x000000ff3200720c */ /* 0x000fe200007a4270 */
[----:B-1----:R-:W-:Y:S01]  /*d170*/  IMAD.WIDE.U32 R28, R32, 0x1c, R26 ;  /* 0x0000001c201c7825 */ /* 0x002fe200078e001a */
[----:B------:R-:W-:-:S03]  /*d180*/  ISETP.GT.AND P1, PT, R50, 0x8, P1 ;  /* 0x000000083200780c */ /* 0x000fc60000f24270 */
[----:B------:R-:W-:Y:S01]  /*d190*/  FMUL R221, R221, UR20 ;  /* 0x00000014dddd7c20 */ /* 0x000fe20008400000 */
[----:B--2---:R-:W-:Y:S01]  /*d1a0*/  IADD3 R24, P2, R37, R26, RZ ;  /* 0x0000001a25187210 */ /* 0x004fe20007f5e0ff */
[----:B------:R-:W-:Y:S01]  /*d1b0*/  IMAD.IADD R29, R33, 0x1, R29 ;  /* 0x00000001211d7824 */ /* 0x000fe200078e021d */
[----:B------:R-:W-:Y:S01]  /*d1c0*/  ISETP.GT.AND P0, PT, R50, 0x8, P0 ;  /* 0x000000083200780c */ /* 0x000fe20000704270 */
[----:B------:R-:W-:Y:S01]  /*d1d0*/  FMUL R41, R220, UR20 ;  /* 0x00000014dc297c20 */ /* 0x000fe20008400000 */
[----:B------:R-:W-:Y:S01]  /*d1e0*/  FMUL R219, R219, UR20 ;  /* 0x00000014dbdb7c20 */ /* 0x000fe20008400000 */
[----:B------:R-:W-:Y:S01]  /*d1f0*/  IMAD.X R25, R39, 0x1, R27, P2 ;  /* 0x0000000127197824 */ /* 0x000fe200010e061b */
[C---:B------:R-:W-:Y:S01]  /*d200*/  ISETP.GT.AND P2, PT, R51.reuse, 0x10, PT ;  /* 0x000000103300780c */ /* 0x040fe20003f44270 */
[----:B------:R-:W-:Y:S01]  /*d210*/  @P4 STG.E desc[UR18][R28.64], R35 ;  /* 0x000000231c004986 */ /* 0x000fe2000c101912 */
[----:B------:R-:W-:Y:S01]  /*d220*/  ISETP.GT.AND P4, PT, R51, 0x11, PT ;  /* 0x000000113300780c */ /* 0x000fe20003f84270 */
[----:B------:R-:W-:Y:S01]  /*d230*/  FMUL R31, R222, UR20 ;  /* 0x00000014de1f7c20 */ /* 0x000fe20008400000 */
[C---:B------:R-:W-:Y:S01]  /*d240*/  ISETP.GT.AND P6, PT, R50.reuse, RZ, P2 ;  /* 0x000000ff3200720c */ /* 0x040fe200017c4270 */
[----:B------:R-:W-:Y:S01]  /*d250*/  @P5 STG.E desc[UR18][R24.64], R223 ;  /* 0x000000df18005986 */ /* 0x000fe2000c101912 */
[----:B------:R-:W-:Y:S01]  /*d260*/  ISETP.GT.AND P5, PT, R50, RZ, P4 ;  /* 0x000000ff3200720c */ /* 0x000fe200027a4270 */
[----:B---3--:R-:W-:Y:S01]  /*d270*/  IMAD.WIDE.U32 R26, R32, 0x1c, R24 ;  /* 0x0000001c201a7825 */ /* 0x008fe200078e0018 */
[----:B------:R-:W-:Y:S01]  /*d280*/  ISETP.GT.AND P2, PT, R50, 0x8, P2 ;  /* 0x000000083200780c */ /* 0x000fe20001744270 */
[----:B------:R1:W-:Y:S03]  /*d290*/  @P1 STG.E desc[UR18][R28.64+0x20], R31 ;  /* 0x0000201f1c001986 */ /* 0x0003e6000c101912 */
[----:B------:R-:W-:Y:S01]  /*d2a0*/  IADD3 R27, R33, R27, RZ ;  /* 0x0000001b211b7210 */ /* 0x000fe20007ffe0ff */
[----:B------:R2:W-:Y:S01]  /*d2b0*/  @P0 STG.E desc[UR18][R24.64+0x20], R221 ;  /* 0x000020dd18000986 */ /* 0x0005e2000c101912 */
[----:B------:R-:W-:Y:S01]  /*d2c0*/  ISETP.GT.AND P0, PT, R51, 0x18, PT ;  /* 0x000000183300780c */ /* 0x000fe20003f04270 */
[----:B------:R-:W-:Y:S01]  /*d2d0*/  FMUL R217, R217, UR20 ;  /* 0x00000014d9d97c20 */ /* 0x000fe20008400000 */
[----:B------:R-:W-:Y:S01]  /*d2e0*/  FMUL R215, R215, UR20 ;  /* 0x00000014d7d77c20 */ /* 0x000fe20008400000 */
[----:B------:R-:W-:Y:S01]  /*d2f0*/  FMUL R213, R213, UR20 ;  /* 0x00000014d5d57c20 */ /* 0x000fe20008400000 */
[----:B------:R-:W-:Y:S01]  /*d300*/  FMUL R211, R211, UR20 ;  /* 0x00000014d3d37c20 */ /* 0x000fe20008400000 */
[----:B------:R-:W-:Y:S01]  /*d310*/  FMUL R45, R210, UR20 ;  /* 0x00000014d22d7c20 */ /* 0x000fe20008400000 */
[----:B------:R-:W-:Y:S01]  /*d320*/  FMUL R209, R209, UR20 ;  /* 0x00000014d1d17c20 */ /* 0x000fe20008400000 */
[----:B-1----:R-:W-:Y:S01]  /*d330*/  IADD3 R28, P1, R37, R24, RZ ;  /* 0x00000018251c7210 */ /* 0x002fe20007f3e0ff */
[----:B------:R-:W-:Y:S01]  /*d340*/  FMUL R31, R218, UR20 ;  /* 0x00000014da1f7c20 */ /* 0x000fe20008400000 */
[----:B------:R-:W-:Y:S01]  /*d350*/  FMUL R207, R207, UR20 ;  /* 0x00000014cfcf7c20 */ /* 0x000fe20008400000 */
[----:B------:R-:W-:Y:S01]  /*d360*/  FMUL R205, R205, UR20 ;  /* 0x00000014cdcd7c20 */ /* 0x000fe20008400000 */
[----:B------:R-:W-:Y:S01]  /*d370*/  FMUL R203, R203, UR20 ;  /* 0x00000014cbcb7c20 */ /* 0x000fe20008400000 */
[----:B------:R-:W-:Y:S01]  /*d380*/  IMAD.X R29, R39, 0x1, R25, P1 ;  /* 0x00000001271d7824 */ /* 0x000fe200008e0619 */
[----:B------:R-:W-:Y:S01]  /*d390*/  ISETP.GT.AND P1, PT, R51, 0x19, PT ;  /* 0x000000193300780c */ /* 0x000fe20003f24270 */
[----:B------:R1:W-:Y:S01]  /*d3a0*/  @P6 STG.E desc[UR18][R26.64], R41 ;  /* 0x000000291a006986 */ /* 0x0003e2000c101912 */
[----:B------:R-:W-:-:S02]  /*d3b0*/  ISETP.GT.AND P4, PT, R50, 0x8, P4 ;  /* 0x000000083200780c */ /* 0x000fc40002784270 */
[C---:B------:R-:W-:Y:S01]  /*d3c0*/  ISETP.GT.AND P6, PT, R50.reuse, RZ, P0 ;  /* 0x000000ff3200720c */ /* 0x040fe200007c4270 */
[----:B------:R-:W-:Y:S01]  /*d3d0*/  @P5 STG.E desc[UR18][R28.64], R219 ;  /* 0x000000db1c005986 */ /* 0x000fe2000c101912 */
[----:B------:R-:W-:Y:S01]  /*d3e0*/  ISETP.GT.AND P5, PT, R50, RZ, P1 ;  /* 0x000000ff3200720c */ /* 0x000fe20000fa4270 */
[----:B--2---:R-:W-:Y:S02]  /*d3f0*/  IMAD.WIDE.U32 R24, R32, 0x1c, R28 ;  /* 0x0000001c20187825 */ /* 0x004fe400078e001c */
[----:B------:R2:W-:Y:S02]  /*d400*/  @P2 STG.E desc[UR18][R26.64+0x20], R31 ;  /* 0x0000201f1a002986 */ /* 0x0005e4000c101912 */
[----:B------:R-:W-:Y:S02]  /*d410*/  IMAD.IADD R25, R33, 0x1, R25 ;  /* 0x0000000121197824 */ /* 0x000fe400078e0219 */
[----:B-1----:R-:W-:Y:S01]  /*d420*/  FMUL R41, R216, UR20 ;  /* 0x00000014d8297c20 */ /* 0x002fe20008400000 */
[----:B------:R-:W3:Y:S01]  /*d430*/  LDL.LU R226, [R1+0x24] ;  /* 0x0000240001e27983 */ /* 0x000ee20000300800 */
[----:B--2---:R-:W-:-:S03]  /*d440*/  IADD3 R26, P2, R37, R28, RZ ;  /* 0x0000001c251a7210 */ /* 0x004fc60007f5e0ff */
[----:B------:R1:W-:Y:S02]  /*d450*/  @P4 STG.E desc[UR18][R28.64+0x20], R217 ;  /* 0x000020d91c004986 */ /* 0x0003e4000c101912 */
[----:B------:R-:W-:Y:S01]  /*d460*/  IMAD.X R27, R39, 0x1, R29, P2 ;  /* 0x00000001271b7824 */ /* 0x000fe200010e061d */
[----:B------:R-:W-:Y:S01]  /*d470*/  ISETP.GT.AND P2, PT, R51, 0x20, PT ;  /* 0x000000203300780c */ /* 0x000fe20003f44270 */
[----:B------:R2:W-:Y:S01]  /*d480*/  @P6 STG.E desc[UR18][R24.64], R41 ;  /* 0x0000002918006986 */ /* 0x0005e2000c101912 */
[C---:B------:R-:W-:Y:S02]  /*d490*/  ISETP.GT.AND P0, PT, R50.reuse, 0x8, P0 ;  /* 0x000000083200780c */ /* 0x040fe40000704270 */
[C---:B------:R-:W-:Y:S01]  /*d4a0*/  ISETP.GT.AND P1, PT, R50.reuse, 0x8, P1 ;  /* 0x000000083200780c */ /* 0x040fe20000f24270 */
[----:B------:R-:W-:Y:S01]  /*d4b0*/  @P5 STG.E desc[UR18][R26.64], R215 ;  /* 0x000000d71a005986 */ /* 0x000fe2000c101912 */
[----:B------:R-:W-:Y:S02]  /*d4c0*/  ISETP.GT.AND P5, PT, R50, RZ, P2 ;  /* 0x000000ff3200720c */ /* 0x000fe400017a4270 */
[----:B-1----:R-:W-:Y:S01]  /*d4d0*/  IADD3 R28, P6, R37, R26, RZ ;  /* 0x0000001a251c7210 */ /* 0x002fe20007fde0ff */
[----:B------:R-:W-:Y:S01]  /*d4e0*/  FMUL R43, R212, UR20 ;  /* 0x00000014d42b7c20 */ /* 0x000fe20008400000 */
[----:B------:R-:W-:Y:S01]  /*d4f0*/  ISETP.GT.AND P4, PT, R51, 0x21, PT ;  /* 0x000000213300780c */ /* 0x000fe20003f84270 */
[----:B------:R-:W-:Y:S01]  /*d500*/  IMAD.WIDE.U32 R34, R32, 0x1c, R26 ;  /* 0x0000001c20227825 */ /* 0x000fe200078e001a */
[----:B------:R-:W4:Y:S03]  /*d510*/  LDL.LU R227, [R1+0x20] ;  /* 0x0000200001e37983 */ /* 0x000f260000300800 */
[----:B--2---:R-:W-:Y:S01]  /*d520*/  FMUL R41, R214, UR20 ;  /* 0x00000014d6297c20 */ /* 0x004fe20008400000 */
[----:B------:R-:W-:Y:S01]  /*d530*/  IMAD.X R29, R39, 0x1, R27, P6 ;  /* 0x00000001271d7824 */ /* 0x000fe200030e061b */
[----:B------:R-:W-:Y:S01]  /*d540*/  ISETP.GT.AND P6, PT, R50, RZ, P4 ;  /* 0x000000ff3200720c */ /* 0x000fe200027c4270 */
[----:B------:R-:W-:-:S02]  /*d550*/  IMAD.IADD R35, R33, 0x1, R35 ;  /* 0x0000000121237824 */ /* 0x000fc400078e0223 */
[----:B------:R1:W-:Y:S04]  /*d560*/  @P0 STG.E desc[UR18][R24.64+0x20], R41 ;  /* 0x0000202918000986 */ /* 0x0003e8000c101912 */
[----:B------:R-:W-:Y:S01]  /*d570*/  @P1 STG.E desc[UR18][R26.64+0x20], R213 ;  /* 0x000020d51a001986 */ /* 0x000fe2000c101912 */
[----:B------:R-:W-:-:S03]  /*d580*/  ISETP.GT.AND P1, PT, R51, 0x28, PT ;  /* 0x000000283300780c */ /* 0x000fc60003f24270 */
[----:B------:R2:W-:Y:S01]  /*d590*/  @P5 STG.E desc[UR18][R34.64], R43 ;  /* 0x0000002b22005986 */ /* 0x0005e2000c101912 */
[C---:B------:R-:W-:Y:S02]  /*d5a0*/  ISETP.GT.AND P2, PT, R50.reuse, 0x8, P2 ;  /* 0x000000083200780c */ /* 0x040fe40001744270 */
[----:B-1----:R-:W-:Y:S01]  /*d5b0*/  IADD3 R24, P5, R37, R28, RZ ;  /* 0x0000001c25187210 */ /* 0x002fe20007fbe0ff */
[----:B------:R-:W-:Y:S01]  /*d5c0*/  FMUL R201, R201, UR20 ;  /* 0x00000014c9c97c20 */ /* 0x000fe20008400000 */
[----:B------:R-:W-:Y:S01]  /*d5d0*/  ISETP.GT.AND P0, PT, R51, 0x29, PT ;  /* 0x000000293300780c */ /* 0x000fe20003f04270 */
[----:B------:R-:W-:Y:S01]  /*d5e0*/  @P6 STG.E desc[UR18][R28.64], R211 ;  /* 0x000000d31c006986 */ /* 0x000fe2000c101912 */
[C---:B------:R-:W-:Y:S01]  /*d5f0*/  ISETP.GT.AND P4, PT, R50.reuse, 0x8, P4 ;  /* 0x000000083200780c */ /* 0x040fe20002784270 */
[--C-:B------:R-:W-:Y:S01]  /*d600*/  IMAD.X R25, R39, 0x1, R29.reuse, P5 ;  /* 0x0000000127197824 */ /* 0x100fe200028e061d */
[C---:B------:R-:W-:Y:S01]  /*d610*/  ISETP.GT.AND P6, PT, R50.reuse, RZ, P1 ;  /* 0x000000ff3200720c */ /* 0x040fe20000fc4270 */
[----:B------:R-:W3:Y:S01]  /*d620*/  LDL.LU R225, [R1+0x18] ;  /* 0x0000180001e17983 */ /* 0x000ee20000300800 */
[----:B------:R-:W-:Y:S01]  /*d630*/  ISETP.GT.AND P5, PT, R50, RZ, P0 ;  /* 0x000000ff3200720c */ /* 0x000fe200007a4270 */
[----:B------:R-:W-:Y:S01]  /*d640*/  IMAD.WIDE.U32 R30, R32, 0x1c, R28 ;  /* 0x0000001c201e7825 */ /* 0x000fe200078e001c */
[----:B------:R-:W-:-:S03]  /*d650*/  ISETP.GT.AND P1, PT, R50, 0x8, P1 ;  /* 0x000000083200780c */ /* 0x000fc60000f24270 */
[----:B------:R-:W-:Y:S01]  /*d660*/  FMUL R41, R208, UR20 ;  /* 0x00000014d0297c20 */ /* 0x000fe20008400000 */
[----:B------:R1:W-:Y:S01]  /*d670*/  @P2 STG.E desc[UR18][R34.64+0x20], R45 ;  /* 0x0000202d22002986 */ /* 0x0003e2000c101912 */
[----:B------:R-:W-:Y:S01]  /*d680*/  IMAD.IADD R31, R33, 0x1, R31 ;  /* 0x00000001211f7824 */ /* 0x000fe200078e021f */
[----:B------:R-:W-:Y:S01]  /*d690*/  ISETP.GT.AND P2, PT, R51, 0x30, PT ;  /* 0x000000303300780c */ /* 0x000fe20003f44270 */
[----:B--2---:R-:W-:Y:S01]  /*d6a0*/  FMUL R43, R206, UR20 ;  /* 0x00000014ce2b7c20 */ /* 0x004fe20008400000 */
[----:B------:R-:W-:Y:S01]  /*d6b0*/  IMAD.WIDE.U32 R26, R32, 0x1c, R24 ;  /* 0x0000001c201a7825 */ /* 0x000fe200078e0018 */
[----:B------:R-:W-:Y:S01]  /*d6c0*/  @P4 STG.E desc[UR18][R28.64+0x20], R209 ;  /* 0x000020d11c004986 */ /* 0x000fe2000c101912 */
[----:B------:R-:W-:-:S03]  /*d6d0*/  ISETP.GT.AND P0, PT, R50, 0x8, P0 ;  /* 0x000000083200780c */ /* 0x000fc60000704270 */
[----:B------:R2:W-:Y:S01]  /*d6e0*/  @P6 STG.E desc[UR18][R30.64], R41 ;  /* 0x000000291e006986 */ /* 0x0005e2000c101912 */
[----:B------:R-:W-:-:S03]  /*d6f0*/  ISETP.GT.AND P4, PT, R50, RZ, P2 ;  /* 0x000000ff3200720c */ /* 0x000fc60001784270 */
[----:B------:R-:W-:Y:S01]  /*d700*/  @P5 STG.E desc[UR18][R24.64], R207 ;  /* 0x000000cf18005986 */ /* 0x000fe2000c101912 */
[----:B------:R-:W-:-:S03]  /*d710*/  ISETP.GT.AND P5, PT, R51, 0x31, PT ;  /* 0x000000313300780c */ /* 0x000fc60003fa4270 */
[----:B------:R-:W-:Y:S01]  /*d720*/  @P1 STG.E desc[UR18][R30.64+0x20], R43 ;  /* 0x0000202b1e001986 */ /* 0x000fe2000c101912 */
[----:B------:R-:W-:Y:S01]  /*d730*/  ISETP.GT.AND P1, PT, R50, RZ, P5 ;  /* 0x000000ff3200720c */ /* 0x000fe20002f24270 */
[----:B-1----:R-:W-:Y:S01]  /*d740*/  FMUL R45, R204, UR20 ;  /* 0x00000014cc2d7c20 */ /* 0x002fe20008400000 */
[----:B------:R-:W-:Y:S01]  /*d750*/  IADD3 R34, P6, R37, R24, RZ ;  /* 0x0000001825227210 */ /* 0x000fe20007fde0ff */
[----:B------:R-:W4:Y:S01]  /*d760*/  LDL.LU R224, [R1+0x10] ;  /* 0x0000100001e07983 */ /* 0x000f220000300800 */
[----:B------:R-:W-:Y:S02]  /*d770*/  ISETP.GT.AND P2, PT, R50, 0x8, P2 ;  /* 0x000000083200780c */ /* 0x000fe40001744270 */
[----:B------:R-:W-:Y:S01]  /*d780*/  IADD3 R27, R33, R27, RZ ;  /* 0x0000001b211b7210 */ /* 0x000fe20007ffe0ff */
[----:B------:R1:W-:Y:S01]  /*d790*/  @P0 STG.E desc[UR18][R24.64+0x20], R205 ;  /* 0x000020cd18000986 */ /* 0x0003e2000c101912 */
[----:B------:R-:W-:Y:S01]  /*d7a0*/  IMAD.X R35, R39, 0x1, R25, P6 ;  /* 0x0000000127237824 */ /* 0x000fe200030e0619 */
[----:B------:R-:W-:-:S02]  /*d7b0*/  ISETP.GT.AND P0, PT, R51, 0x38, PT ;  /* 0x000000383300780c */ /* 0x000fc40003f04270 */
[----:B------:R-:W-:Y:S01]  /*d7c0*/  @P4 STG.E desc[UR18][R26.64], R45 ;  /* 0x0000002d1a004986 */ /* 0x000fe2000c101912 */
[----:B------:R-:W-:Y:S01]  /*d7d0*/  ISETP.GT.AND P4, PT, R51, 0x39, PT ;  /* 0x000000393300780c */ /* 0x000fe20003f84270 */
[----:B--2---:R-:W-:Y:S01]  /*d7e0*/  FMUL R41, R202, UR20 ;  /* 0x00000014ca297c20 */ /* 0x004fe20008400000 */
[C---:B------:R-:W-:Y:S01]  /*d7f0*/  ISETP.GT.AND P5, PT, R50.reuse, 0x8, P5 ;  /* 0x000000083200780c */ /* 0x040fe20002fa4270 */
[----:B------:R-:W-:Y:S01]  /*d800*/  @P1 STG.E desc[UR18][R34.64], R203 ;  /* 0x000000cb22001986 */ /* 0x000fe2000c101912 */
[C---:B------:R-:W-:Y:S02]  /*d810*/  ISETP.GT.AND P6, PT, R50.reuse, RZ, P0 ;  /* 0x000000ff3200720c */ /* 0x040fe400007c4270 */
[----:B------:R-:W-:Y:S01]  /*d820*/  ISETP.GT.AND P1, PT, R50, RZ, P4 ;  /* 0x000000ff3200720c */ /* 0x000fe20002724270 */
[----:B------:R-:W-:Y:S01]  /*d830*/  @P2 STG.E desc[UR18][R26.64+0x20], R41 ;  /* 0x000020291a002986 */ /* 0x000fe2000c101912 */
[----:B------:R-:W-:Y:S01]  /*d840*/  IMAD.WIDE.U32 R28, R32, 0x1c, R34 ;  /* 0x0000001c201c7825 */ /* 0x000fe200078e0022 */
[----:B-1----:R-:W-:-:S03]  /*d850*/  IADD3 R24, P2, R37, R34, RZ ;  /* 0x0000002225187210 */ /* 0x002fc60007f5e0ff */
[----:B------:R-:W-:Y:S01]  /*d860*/  FMUL R43, R200, UR20 ;  /* 0x00000014c82b7c20 */ /* 0x000fe20008400000 */
[----:B------:R-:W-:Y:S01]  /*d870*/  FMUL R199, R199, UR20 ;  /* 0x00000014c7c77c20 */ /* 0x000fe20008400000 */
[----:B------:R-:W-:Y:S02]  /*d880*/  IMAD.IADD R29, R33, 0x1, R29 ;  /* 0x00000001211d7824 */ /* 0x000fe400078e021d */
[----:B------:R-:W-:Y:S01]  /*d890*/  FMUL R197, R197, UR20 ;  /* 0x00000014c5c57c20 */ /* 0x000fe20008400000 */
[----:B------:R-:W-:Y:S01]  /*d8a0*/  IMAD.X R25, R39, 0x1, R35, P2 ;  /* 0x0000000127197824 */ /* 0x000fe200010e0623 */
[----:B------:R1:W-:Y:S01]  /*d8b0*/  @P5 STG.E desc[UR18][R34.64+0x20], R201 ;  /* 0x000020c922005986 */ /* 0x0003e2000c101912 */
[----:B------:R-:W-:Y:S02]  /*d8c0*/  IADD3 R30, P5, R37, R24, RZ ;  /* 0x00000018251e7210 */ /* 0x000fe40007fbe0ff */
[----:B------:R-:W-:Y:S01]  /*d8d0*/  ISETP.GT.AND P2, PT, R51, 0x40, PT ;  /* 0x000000403300780c */ /* 0x000fe20003f44270 */
[----:B------:R2:W-:Y:S01]  /*d8e0*/  @P6 STG.E desc[UR18][R28.64], R43 ;  /* 0x0000002b1c006986 */ /* 0x0005e2000c101912 */
[----:B------:R-:W-:-:S03]  /*d8f0*/  ISETP.GT.AND P0, PT, R50, 0x8, P0 ;  /* 0x000000083200780c */ /* 0x000fc60000704270 */
[----:B------:R-:W-:Y:S01]  /*d900*/  @P1 STG.E desc[UR18][R24.64], R199 ;  /* 0x000000c718001986 */ /* 0x000fe2000c101912 */
[----:B------:R-:W-:Y:S01]  /*d910*/  ISETP.GT.AND P1, PT, R51, 0x41, PT ;  /* 0x000000413300780c */ /* 0x000fe20003f24270 */
[--C-:B------:R-:W-:Y:S01]  /*d920*/  IMAD.X R31, R39, 0x1, R25.reuse, P5 ;  /* 0x00000001271f7824 */ /* 0x100fe200028e0619 */
[C---:B------:R-:W-:Y:S01]  /*d930*/  ISETP.GT.AND P4, PT, R50.reuse, 0x8, P4 ;  /* 0x000000083200780c */ /* 0x040fe20002784270 */
[----:B------:R-:W-:Y:S01]  /*d940*/  FMUL R195, R195, UR20 ;  /* 0x00000014c3c37c20 */ /* 0x000fe20008400000 */
[----:B------:R-:W-:Y:S01]  /*d950*/  ISETP.GT.AND P6, PT, R50, RZ, P2 ;  /* 0x000000ff3200720c */ /* 0x000fe200017c4270 */
[----:B------:R-:W-:Y:S01]  /*d960*/  FMUL R47, R194, UR20 ;  /* 0x00000014c22f7c20 */ /* 0x000fe20008400000 */
[C---:B------:R-:W-:Y:S01]  /*d970*/  ISETP.GT.AND P5, PT, R50.reuse, RZ, P1 ;  /* 0x000000ff3200720c */ /* 0x040fe20000fa4270 */
[----:B------:R-:W-:Y:S01]  /*d980*/  FMUL R193, R193, UR20 ;  /* 0x00000014c1c17c20 */ /* 0x000fe20008400000 */
[----:B------:R-:W-:Y:S01]  /*d990*/  ISETP.GT.AND P2, PT, R50, 0x8, P2 ;  /* 0x000000083200780c */ /* 0x000fe20001744270 */
[----:B-1----:R-:W-:-:S04]  /*d9a0*/  IMAD.WIDE.U32 R34, R32, 0x1c, R24 ;  /* 0x0000001c20227825 */ /* 0x002fc800078e0018 */
[----:B------:R-:W-:Y:S01]  /*d9b0*/  FMUL R45, R198, UR20 ;  /* 0x00000014c62d7c20 */ /* 0x000fe20008400000 */
[----:B--2---:R-:W-:Y:S01]  /*d9c0*/  FMUL R43, R196, UR20 ;  /* 0x00000014c42b7c20 */ /* 0x004fe20008400000 */
[----:B------:R-:W-:Y:S01]  /*d9d0*/  FMUL R191, R191, UR20 ;  /* 0x00000014bfbf7c20 */ /* 0x000fe20008400000 */
[----:B------:R-:W-:Y:S02]  /*d9e0*/  IMAD.IADD R35, R33, 0x1, R35 ;  /* 0x0000000121237824 */ /* 0x000fe400078e0223 */
[----:B------:R-:W-:Y:S01]  /*d9f0*/  FMUL R189, R189, UR20 ;  /* 0x00000014bdbd7c20 */ /* 0x000fe20008400000 */
[----:B------:R1:W-:Y:S01]  /*da00*/  @P0 STG.E desc[UR18][R28.64+0x20], R45 ;  /* 0x0000202d1c000986 */ /* 0x0003e2000c101912 */
[----:B------:R-:W-:-:S03]  /*da10*/  ISETP.GT.AND P0, PT, R51, 0x48, PT ;  /* 0x000000483300780c */ /* 0x000fc60003f04270 */
[----:B------:R-:W-:Y:S01]  /*da20*/  @P4 STG.E desc[UR18][R24.64+0x20], R197 ;  /* 0x000020c518004986 */ /* 0x000fe2000c101912 */
[----:B------:R-:W-:-:S03]  /*da30*/  ISETP.GT.AND P1, PT, R50, 0x8, P1 ;  /* 0x000000083200780c */ /* 0x000fc60000f24270 */
[----:B------:R2:W-:Y:S01]  /*da40*/  @P6 STG.E desc[UR18][R34.64], R43 ;  /* 0x0000002b22006986 */ /* 0x0005e2000c101912 */
[----:B------:R-:W-:-:S03]  /*da50*/  ISETP.GT.AND P4, PT, R50, RZ, P0 ;  /* 0x000000ff3200720c */ /* 0x000fc60000784270 */
[----:B------:R-:W-:Y:S04]  /*da60*/  @P5 STG.E desc[UR18][R30.64], R195 ;  /* 0x000000c31e005986 */ /* 0x000fe8000c101912 */
[----:B------:R0:W-:Y:S01]  /*da70*/  @P2 STG.E desc[UR18][R34.64+0x20], R47 ;  /* 0x0000202f22002986 */ /* 0x0001e2000c101912 */
[----:B------:R-:W-:Y:S01]  /*da80*/  ISETP.GT.AND P2, PT, R51, 0x49, PT ;  /* 0x000000493300780c */ /* 0x000fe20003f44270 */
[----:B------:R-:W-:-:S04]  /*da90*/  IMAD.WIDE.U32 R26, R32, 0x1c, R30 ;  /* 0x0000001c201a7825 */ /* 0x000fc800078e001e */
[----:B------:R-:W-:Y:S01]  /*daa0*/  FMUL R187, R187, UR20 ;  /* 0x00000014bbbb7c20 */ /* 0x000fe20008400000 */
[----:B------:R-:W-:Y:S01]  /*dab0*/  FMUL R185, R185, UR20 ;  /* 0x00000014b9b97c20 */ /* 0x000fe20008400000 */
[----:B------:R-:W-:Y:S01]  /*dac0*/  ISETP.GT.AND P5, PT, R50, RZ, P2 ;  /* 0x000000ff3200720c */ /* 0x000fe200017a4270 */
[----:B------:R-:W-:Y:S01]  /*dad0*/  IMAD.IADD R27, R33, 0x1, R27 ;  /* 0x00000001211b7824 */ /* 0x000fe200078e021b */
[----:B------:R-:W-:Y:S01]  /*dae0*/  IADD3 R40, P6, R37, R30, RZ ;  /* 0x0000001e25287210 */ /* 0x000fe20007fde0ff */
[----:B-1----:R-:W-:Y:S01]  /*daf0*/  FMUL R29, R192, UR20 ;  /* 0x00000014c01d7c20 */ /* 0x002fe20008400000 */
[----:B------:R-:W-:Y:S01]  /*db00*/  ISETP.GT.AND P0, PT, R50, 0x8, P0 ;  /* 0x000000083200780c */ /* 0x000fe20000704270 */
[----:B------:R1:W-:Y:S02]  /*db10*/  @P1 STG.E desc[UR18][R30.64+0x20], R193 ;  /* 0x000020c11e001986 */ /* 0x0003e4000c101912 */
[----:B------:R-:W-:Y:S02]  /*db20*/  IMAD.X R41, R39, 0x1, R31, P6 ;  /* 0x0000000127297824 */ /* 0x000fe400030e061f */
[----:B------:R-:W-:Y:S01]  /*db30*/  @P4 STG.E desc[UR18][R26.64], R29 ;  /* 0x0000001d1a004986 */ /* 0x000fe2000c101912 */
[C---:B------:R-:W-:Y:S01]  /*db40*/  ISETP.GT.AND P4, PT, R51.reuse, 0x50, PT ;  /* 0x000000503300780c */ /* 0x040fe20003f84270 */
[----:B--2---:R-:W-:Y:S01]  /*db50*/  FMUL R43, R190, UR20 ;  /* 0x00000014be2b7c20 */ /* 0x004fe20008400000 */
[----:B------:R-:W-:Y:S01]  /*db60*/  ISETP.GT.AND P1, PT, R51, 0x51, PT ;  /* 0x000000513300780c */ /* 0x000fe20003f24270 */
[----:B------:R-:W-:Y:S01]  /*db70*/  IMAD.WIDE.U32 R24, R32, 0x1c, R40 ;  /* 0x0000001c20187825 */ /* 0x000fe200078e0028 */
[C---:B------:R-:W-:Y:S01]  /*db80*/  ISETP.GT.AND P2, PT, R50.reuse, 0x8, P2 ;  /* 0x000000083200780c */ /* 0x040fe20001744270 */
[----:B------:R-:W-:Y:S01]  /*db90*/  @P5 STG.E desc[UR18][R40.64], R191 ;  /* 0x000000bf28005986 */ /* 0x000fe2000c101912 */
[----:B------:R-:W-:-:S02]  /*dba0*/  ISETP.GT.AND P6, PT, R50, RZ, P4 ;  /* 0x000000ff3200720c */ /* 0x000fc400027c4270 */
[C---:B------:R-:W-:Y:S01]  /*dbb0*/  ISETP.GT.AND P5, PT, R50.reuse, RZ, P1 ;  /* 0x000000ff3200720c */ /* 0x040fe20000fa4270 */
[----:B0-----:R-:W-:Y:S01]  /*dbc0*/  IMAD.MOV.U32 R34, RZ, RZ, R24 ;  /* 0x000000ffff227224 */ /* 0x001fe200078e0018 */
[C---:B------:R-:W-:Y:S01]  /*dbd0*/  ISETP.GT.AND P4, PT, R50.reuse, 0x8, P4 ;  /* 0x000000083200780c */ /* 0x040fe20002784270 */
[----:B------:R0:W-:Y:S01]  /*dbe0*/  @P0 STG.E desc[UR18][R26.64+0x20], R43 ;  /* 0x0000202b1a000986 */ /* 0x0001e2000c101912 */
[----:B------:R-:W-:Y:S02]  /*dbf0*/  IADD3 R24, P0, R37, R40, RZ ;  /* 0x0000002825187210 */ /* 0x000fe40007f1e0ff */
[----:B------:R-:W-:Y:S01]  /*dc00*/  ISETP.GT.AND P1, PT, R50, 0x8, P1 ;  /* 0x000000083200780c */ /* 0x000fe20000f24270 */
[----:B-1----:R-:W-:Y:S01]  /*dc10*/  FMUL R31, R188, UR20 ;  /* 0x00000014bc1f7c20 */ /* 0x002fe20008400000 */
[----:B------:R-:W-:Y:S01]  /*dc20*/  IADD3 R35, R33, R25, RZ ;  /* 0x0000001921237210 */ /* 0x000fe20007ffe0ff */
[----:B------:R-:W-:Y:S02]  /*dc30*/  IMAD.X R25, R39, 0x1, R41, P0 ;  /* 0x0000000127197824 */ /* 0x000fe400000e0629 */
[----:B------:R-:W-:Y:S01]  /*dc40*/  FMUL R45, R186, UR20 ;  /* 0x00000014ba2d7c20 */ /* 0x000fe20008400000 */
[----:B------:R1:W-:Y:S04]  /*dc50*/  @P2 STG.E desc[UR18][R40.64+0x20], R189 ;  /* 0x000020bd28002986 */ /* 0x0003e8000c101912 */
[----:B------:R2:W-:Y:S04]  /*dc60*/  @P6 STG.E desc[UR18][R34.64], R31 ;  /* 0x0000001f22006986 */ /* 0x0005e8000c101912 */
[----:B------:R-:W-:Y:S04]  /*dc70*/  @P5 STG.E desc[UR18][R24.64], R187 ;  /* 0x000000bb18005986 */ /* 0x000fe8000c101912 */
[----:B------:R2:W-:Y:S01]  /*dc80*/  @P4 STG.E desc[UR18][R34.64+0x20], R45 ;  /* 0x0000202d22004986 */ /* 0x0005e2000c101912 */
[----:B------:R-:W-:-:S02]  /*dc90*/  ISETP.GT.AND P4, PT, R51, 0x58, PT ;  /* 0x000000583300780c */ /* 0x000fc40003f84270 */
[----:B------:R-:W-:Y:S01]  /*dca0*/  ISETP.GT.AND P2, PT, R51, 0x59, PT ;  /* 0x000000593300780c */ /* 0x000fe20003f44270 */
[----:B------:R2:W-:Y:S01]  /*dcb0*/  @P1 STG.E desc[UR18][R24.64+0x20], R185 ;  /* 0x000020b918001986 */ /* 0x0005e2000c101912 */
[----:B------:R-:W-:Y:S02]  /*dcc0*/  ISETP.GT.AND P1, PT, R50, RZ, P4 ;  /* 0x000000ff3200720c */ /* 0x000fe40002724270 */
[----:B------:R-:W-:Y:S01]  /*dcd0*/  IADD3 R28, P0, R37, R24, RZ ;  /* 0x00000018251c7210 */ /* 0x000fe20007f1e0ff */
[----:B0-----:R-:W-:Y:S01]  /*dce0*/  IMAD.WIDE.U32 R26, R32, 0x1c, R24 ;  /* 0x0000001c201a7825 */ /* 0x001fe200078e0018 */
[----:B------:R-:W-:-:S03]  /*dcf0*/  ISETP.GT.AND P5, PT, R50, RZ, P2 ;  /* 0x000000ff3200720c */ /* 0x000fc600017a4270 */
[----:B-1----:R-:W-:Y:S01]  /*dd00*/  FMUL R41, R184, UR20 ;  /* 0x00000014b8297c20 */ /* 0x002fe20008400000 */
[----:B------:R-:W-:Y:S01]  /*dd10*/  ISETP.GT.AND P4, PT, R50, 0x8, P4 ;  /* 0x000000083200780c */ /* 0x000fe20002784270 */
[----:B------:R-:W-:Y:S02]  /*dd20*/  IMAD.X R29, R39, 0x1, R25, P0 ;  /* 0x00000001271d7824 */ /* 0x000fe400000e0619 */
[----:B------:R-:W-:Y:S01]  /*dd30*/  FMUL R183, R183, UR20 ;  /* 0x00000014b7b77c20 */ /* 0x000fe20008400000 */
[----:B------:R-:W-:Y:S02]  /*dd40*/  IMAD.IADD R27, R33, 0x1, R27 ;  /* 0x00000001211b7824 */ /* 0x000fe400078e021b */
[----:B------:R-:W-:Y:S01]  /*dd50*/  FMUL R181, R181, UR20 ;  /* 0x00000014b5b57c20 */ /* 0x000fe20008400000 */
[----:B--2---:R-:W-:Y:S01]  /*dd60*/  IMAD.WIDE.U32 R30, R32, 0x1c, R28 ;  /* 0x0000001c201e7825 */ /* 0x004fe200078e001c */
[----:B------:R-:W-:-:S03]  /*dd70*/  ISETP.GT.AND P0, PT, R51, 0x60, PT ;  /* 0x000000603300780c */ /* 0x000fc60003f04270 */
[----:B------:R-:W-:Y:S01]  /*dd80*/  FMUL R179, R179, UR20 ;  /* 0x00000014b3b37c20 */ /* 0x000fe20008400000 */
[----:B------:R-:W-:Y:S01]  /*dd90*/  ISETP.GT.AND P2, PT, R50, 0x8, P2 ;  /* 0x000000083200780c */ /* 0x000fe20001744270 */
[----:B------:R-:W-:Y:S01]  /*dda0*/  @P1 STG.E desc[UR18][R26.64], R41 ;  /* 0x000000291a001986 */ /* 0x000fe2000c101912 */
[----:B------:R-:W-:Y:S01]  /*ddb0*/  IMAD.IADD R35, R33, 0x1, R31 ;  /* 0x0000000121237824 */ /* 0x000fe200078e021f */
[----:B------:R-:W-:Y:S01]  /*ddc0*/  ISETP.GT.AND P1, PT, R51, 0x61, PT ;  /* 0x000000613300780c */ /* 0x000fe20003f24270 */
[----:B------:R-:W-:Y:S01]  /*ddd0*/  FMUL R31, R182, UR20 ;  /* 0x00000014b61f7c20 */ /* 0x000fe20008400000 */
[C---:B------:R-:W-:Y:S01]  /*dde0*/  ISETP.GT.AND P6, PT, R50.reuse, RZ, P0 ;  /* 0x000000ff3200720c */ /* 0x040fe200007c4270 */
[----:B------:R-:W-:Y:S01]  /*ddf0*/  @P5 STG.E desc[UR18][R28.64], R183 ;  /* 0x000000b71c005986 */ /* 0x000fe2000c101912 */
[C---:B------:R-:W-:Y:S02]  /*de00*/  ISETP.GT.AND P5, PT, R50.reuse, RZ, P1 ;  /* 0x000000ff3200720c */ /* 0x040fe40000fa4270 */
[----:B------:R-:W-:Y:S01]  /*de10*/  ISETP.GT.AND P0, PT, R50, 0x8, P0 ;  /* 0x000000083200780c */ /* 0x000fe20000704270 */
[----:B------:R0:W-:Y:S01]  /*de20*/  @P4 STG.E desc[UR18][R26.64+0x20], R31 ;  /* 0x0000201f1a004986 */ /* 0x0001e2000c101912 */
[----:B------:R-:W-:Y:S01]  /*de30*/  IADD3 R24, P4, R37, R28, RZ ;  /* 0x0000001c25187210 */ /* 0x000fe20007f9e0ff */
[----:B------:R-:W-:-:S02]  /*de40*/  IMAD.MOV.U32 R34, RZ, RZ, R30 ;  /* 0x000000ffff227224 */ /* 0x000fc400078e001e */
[----:B------:R-:W-:Y:S01]  /*de50*/  FMUL R43, R180, UR20 ;  /* 0x00000014b42b7c20 */ /* 0x000fe20008400000 */
[----:B------:R1:W-:Y:S01]  /*de60*/  @P2 STG.E desc[UR18][R28.64+0x20], R181 ;  /* 0x000020b51c002986 */ /* 0x0003e2000c101912 */
[----:B------:R-:W-:Y:S01]  /*de70*/  ISETP.GT.AND P2, PT, R51, 0x68, PT ;  /* 0x000000683300780c */ /* 0x000fe20003f44270 */
[----:B------:R-:W-:Y:S01]  /*de80*/  IMAD.X R25, R39, 0x1, R29, P4 ;  /* 0x0000000127197824 */ /* 0x000fe200020e061d */
[----:B------:R-:W-:Y:S01]  /*de90*/  ISETP.GT.AND P4, PT, R51, 0x69, PT ;  /* 0x000000693300780c */ /* 0x000fe20003f84270 */
[----:B------:R-:W-:Y:S01]  /*dea0*/  FMUL R45, R178, UR20 ;  /* 0x00000014b22d7c20 */ /* 0x000fe20008400000 */
[C---:B------:R-:W-:Y:S01]  /*deb0*/  ISETP.GT.AND P1, PT, R50.reuse, 0x8, P1 ;  /* 0x000000083200780c */ /* 0x040fe20000f24270 */
[----:B------:R2:W-:Y:S01]  /*dec0*/  @P6 STG.E desc[UR18][R34.64], R43 ;  /* 0x0000002b22006986 */ /* 0x0005e2000c101912 */
[----:B------:R-:W-:-:S03]  /*ded0*/  ISETP.GT.AND P6, PT, R50, RZ, P2 ;  /* 0x000000ff3200720c */ /* 0x000fc600017c4270 */
[----:B------:R-:W-:Y:S01]  /*dee0*/  @P5 STG.E desc[UR18][R24.64], R179 ;  /* 0x000000b318005986 */ /* 0x000fe2000c101912 */
[----:B------:R-:W-:Y:S01]  /*def0*/  ISETP.GT.AND P5, PT, R50, RZ, P4 ;  /* 0x000000ff3200720c */ /* 0x000fe200027a4270 */
[----:B0-----:R-:W-:Y:S02]  /*df00*/  IMAD.WIDE.U32 R26, R32, 0x1c, R24 ;  /* 0x0000001c201a7825 */ /* 0x001fe400078e0018 */
[----:B------:R0:W-:Y:S01]  /*df10*/  @P0 STG.E desc[UR18][R34.64+0x20], R45 ;  /* 0x0000202d22000986 */ /* 0x0001e2000c101912 */
[----:B-1----:R-:W-:Y:S01]  /*df20*/  IADD3 R28, P0, R37, R24, RZ ;  /* 0x00000018251c7210 */ /* 0x002fe20007f1e0ff */
[----:B------:R-:W-:Y:S01]  /*df30*/  FMUL R177, R177, UR20 ;  /* 0x00000014b1b17c20 */ /* 0x000fe20008400000 */
[----:B------:R-:W-:Y:S01]  /*df40*/  IADD3 R41, R33, R27, RZ ;  /* 0x0000001b21297210 */ /* 0x000fe20007ffe0ff */
[----:B--2---:R-:W-:Y:S01]  /*df50*/  FMUL R43, R176, UR20 ;  /* 0x00000014b02b7c20 */ /* 0x004fe20008400000 */
[----:B------:R-:W-:Y:S02]  /*df60*/  IMAD.MOV.U32 R40, RZ, RZ, R26 ;  /* 0x000000ffff287224 */ /* 0x000fe400078e001a */
[----:B------:R-:W-:Y:S01]  /*df70*/  FMUL R175, R175, UR20 ;  /* 0x00000014afaf7c20 */ /* 0x000fe20008400000 */
[----:B------:R-:W-:Y:S01]  /*df80*/  IMAD.X R29, R39, 0x1, R25, P0 ;  /* 0x00000001271d7824 */ /* 0x000fe200000e0619 */
[----:B------:R1:W-:Y:S01]  /*df90*/  @P1 STG.E desc[UR18][R24.64+0x20], R177 ;  /* 0x000020b118001986 */ /* 0x0003e2000c101912 */
[----:B------:R-:W-:-:S02]  /*dfa0*/  ISETP.GT.AND P1, PT, R51, 0x70, PT ;  /* 0x000000703300780c */ /* 0x000fc40003f24270 */
[C---:B------:R-:W-:Y:S01]  /*dfb0*/  ISETP.GT.AND P2, PT, R50.reuse, 0x8, P2 ;  /* 0x000000083200780c */ /* 0x040fe20001744270 */
[----:B------:R2:W-:Y:S01]  /*dfc0*/  @P6 STG.E desc[UR18][R40.64], R43 ;  /* 0x0000002b28006986 */ /* 0x0005e2000c101912 */
[----:B------:R-:W-:Y:S01]  /*dfd0*/  ISETP.GT.AND P4, PT, R50, 0x8, P4 ;  /* 0x000000083200780c */ /* 0x000fe20002784270 */
[----:B------:R-:W-:Y:S01]  /*dfe0*/  IMAD.WIDE.U32 R26, R32, 0x1c, R28 ;  /* 0x0000001c201a7825 */ /* 0x000fe200078e001c */
[----:B------:R-:W-:Y:S01]  /*dff0*/  IADD3 R30, P6, R37, R28, RZ ;  /* 0x0000001c251e7210 */ /* 0x000fe20007fde0ff */
[----:B------:R-:W-:Y:S01]  /*e000*/  @P5 STG.E desc[UR18][R28.64], R175 ;  /* 0x000000af1c005986 */ /* 0x000fe2000c101912 */
[----:B------:R-:W-:Y:S01]  /*e010*/  ISETP.GT.AND P5, PT, R50, RZ, P1 ;  /* 0x000000ff3200720c */ /* 0x000fe20000fa4270 */
[----:B0-----:R-:W-:Y:S01]  /*e020*/  IMAD.IADD R35, R33, 0x1, R27 ;  /* 0x0000000121237824 */ /* 0x001fe200078e021b */
[----:B------:R-:W-:Y:S01]  /*e030*/  ISETP.GT.AND P0, PT, R51, 0x71, PT ;  /* 0x000000713300780c */ /* 0x000fe20003f04270 */
[----:B------:R-:W-:Y:S02]  /*e040*/  IMAD.X R31, R39, 0x1, R29, P6 ;  /* 0x00000001271f7824 */ /* 0x000fe400030e061d */
[----:B------:R-:W-:Y:S01]  /*e050*/  FMUL R27, R174, UR20 ;  /* 0x00000014ae1b7c20 */ /* 0x000fe20008400000 */
[----:B------:R-:W-:Y:S01]  /*e060*/  FMUL R173, R173, UR20 ;  /* 0x00000014adad7c20 */ /* 0x000fe20008400000 */
[----:B------:R-:W-:Y:S01]  /*e070*/  ISETP.GT.AND P6, PT, R50, RZ, P0 ;  /* 0x000000ff3200720c */ /* 0x000fe200007c4270 */
[----:B------:R-:W-:-:S02]  /*e080*/  IMAD.MOV.U32 R34, RZ, RZ, R26 ;  /* 0x000000ffff227224 */ /* 0x000fc400078e001a */
[----:B------:R-:W-:Y:S01]  /*e090*/  FMUL R45, R172, UR20 ;  /* 0x00000014ac2d7c20 */ /* 0x000fe20008400000 */
[----:B-1----:R-:W-:Y:S01]  /*e0a0*/  IMAD.WIDE.U32 R24, R32, 0x1c, R30 ;  /* 0x0000001c20187825 */ /* 0x002fe200078e001e */
[----:B------:R-:W-:Y:S01]  /*e0b0*/  @P2 STG.E desc[UR18][R40.64+0x20], R27 ;  /* 0x0000201b28002986 */ /* 0x000fe2000c101912 */
[----:B------:R-:W-:Y:S02]  /*e0c0*/  ISETP.GT.AND P1, PT, R50, 0x8, P1 ;  /* 0x000000083200780c */ /* 0x000fe40000f24270 */
[----:B------:R-:W-:Y:S01]  /*e0d0*/  IMAD.MOV.U32 R42, RZ, RZ, R24 ;  /* 0x000000ffff2a7224 */ /* 0x000fe200078e0018 */
[----:B------:R0:W-:Y:S01]  /*e0e0*/  @P4 STG.E desc[UR18][R28.64+0x20], R173 ;  /* 0x000020ad1c004986 */ /* 0x0001e2000c101912 */
[----:B------:R-:W-:-:S03]  /*e0f0*/  ISETP.GT.AND P2, PT, R51, 0x78, PT ;  /* 0x000000783300780c */ /* 0x000fc60003f44270 */
[----:B------:R-:W-:Y:S01]  /*e100*/  @P5 STG.E desc[UR18][R34.64], R45 ;  /* 0x0000002d22005986 */ /* 0x000fe2000c101912 */
[----:B------:R-:W-:Y:S01]  /*e110*/  IADD3 R24, P5, R37, R30, RZ ;  /* 0x0000001e25187210 */ /* 0x000fe20007fbe0ff */
[----:B------:R-:W-:Y:S01]  /*e120*/  FMUL R171, R171, UR20 ;  /* 0x00000014abab7c20 */ /* 0x000fe20008400000 */
[----:B--2---:R-:W-:Y:S01]  /*e130*/  IMAD.IADD R43, R33, 0x1, R25 ;  /* 0x00000001212b7824 */ /* 0x004fe200078e0219 */
[----:B------:R-:W-:Y:S01]  /*e140*/  ISETP.GT.AND P4, PT, R51, 0x79, PT ;  /* 0x000000793300780c */ /* 0x000fe20003f84270 */
[----:B------:R-:W-:Y:S01]  /*e150*/  FMUL R169, R169, UR20 ;  /* 0x00000014a9a97c20 */ /* 0x000fe20008400000 */
[----:B------:R-:W-:Y:S01]  /*e160*/  IADD3.X R25, R39, R31, RZ, P5, !PT ;  /* 0x0000001f27197210 */ /* 0x000fe20002ffe4ff */
[----:B------:R-:W-:Y:S01]  /*e170*/  FMUL R167, R167, UR20 ;  /* 0x00000014a7a77c20 */ /* 0x000fe20008400000 */
[C---:B------:R-:W-:Y:S01]  /*e180*/  ISETP.GT.AND P0, PT, R50.reuse, 0x8, P0 ;  /* 0x000000083200780c */ /* 0x040fe20000704270 */
[----:B------:R-:W-:Y:S01]  /*e190*/  FMUL R165, R165, UR20 ;  /* 0x00000014a5a57c20 */ /* 0x000fe20008400000 */
[----:B------:R-:W-:Y:S01]  /*e1a0*/  ISETP.GT.AND P5, PT, R50, RZ, P2 ;  /* 0x000000ff3200720c */ /* 0x000fe200017a4270 */
[----:B------:R-:W-:Y:S01]  /*e1b0*/  @P6 STG.E desc[UR18][R30.64], R171 ;  /* 0x000000ab1e006986 */ /* 0x000fe2000c101912 */
[----:B------:R-:W-:Y:S01]  /*e1c0*/  FMUL R47, R170, UR20 ;  /* 0x00000014aa2f7c20 */ /* 0x000fe20008400000 */
[----:B------:R-:W-:-:S02]  /*e1d0*/  ISETP.GT.AND P6, PT, R50, RZ, P4 ;  /* 0x000000ff3200720c */ /* 0x000fc400027c4270 */
[----:B------:R-:W-:Y:S01]  /*e1e0*/  ISETP.GT.AND P2, PT, R50, 0x8, P2 ;  /* 0x000000083200780c */ /* 0x000fe20001744270 */
[----:B0-----:R-:W-:Y:S01]  /*e1f0*/  FMUL R29, R168, UR20 ;  /* 0x00000014a81d7c20 */ /* 0x001fe20008400000 */
[----:B------:R0:W-:Y:S01]  /*e200*/  @P1 STG.E desc[UR18][R34.64+0x20], R47 ;  /* 0x0000202f22001986 */ /* 0x0001e2000c101912 */
[----:B------:R-:W-:Y:S02]  /*e210*/  ISETP.GT.AND P1, PT, R51, 0x80, PT ;  /* 0x000000803300780c */ /* 0x000fe40003f24270 */
[C---:B------:R-:W-:Y:S01]  /*e220*/  ISETP.GT.AND P4, PT, R50.reuse, 0x8, P4 ;  /* 0x000000083200780c */ /* 0x040fe20002784270 */
[----:B------:R1:W-:Y:S01]  /*e230*/  @P0 STG.E desc[UR18][R30.64+0x20], R169 ;  /* 0x000020a91e000986 */ /* 0x0003e2000c101912 */
[----:B------:R-:W-:-:S03]  /*e240*/  ISETP.GT.AND P0, PT, R50, RZ, P1 ;  /* 0x000000ff3200720c */ /* 0x000fc60000f04270 */
[----:B------:R2:W-:Y:S01]  /*e250*/  @P5 STG.E desc[UR18][R42.64], R29 ;  /* 0x0000001d2a005986 */ /* 0x0005e2000c101912 */
[----:B------:R-:W-:Y:S01]  /*e260*/  ISETP.GT.AND P5, PT, R51, 0x81, PT ;  /* 0x000000813300780c */ /* 0x000fe20003fa4270 */
[----:B0-----:R-:W-:Y:S01]  /*e270*/  FMUL R35, R166, UR20 ;  /* 0x00000014a6237c20 */ /* 0x001fe20008400000 */
[----:B------:R-:W-:Y:S01]  /*e280*/  IMAD.WIDE.U32 R26, R32, 0x1c, R24 ;  /* 0x0000001c201a7825 */ /* 0x000fe200078e0018 */
[----:B------:R-:W-:Y:S04]  /*e290*/  @P6 STG.E desc[UR18][R24.64], R167 ;  /* 0x000000a718006986 */ /* 0x000fe8000c101912 */
[----:B------:R-:W-:Y:S01]  /*e2a0*/  @P2 STG.E desc[UR18][R42.64+0x20], R35 ;  /* 0x000020232a002986 */ /* 0x000fe2000c101912 */
[----:B------:R-:W-:Y:S01]  /*e2b0*/  ISETP.GT.AND P2, PT, R50, RZ, P5 ;  /* 0x000000ff3200720c */ /* 0x000fe20002f44270 */
[----:B------:R-:W-:-:S02]  /*e2c0*/  IMAD.MOV.U32 R40, RZ, RZ, R26 ;  /* 0x000000ffff287224 */ /* 0x000fc400078e001a */
[----:B------:R-:W-:Y:S01]  /*e2d0*/  FMUL R45, R164, UR20 ;  /* 0x00000014a42d7c20 */ /* 0x000fe20008400000 */
[----:B------:R-:W-:Y:S01]  /*e2e0*/  IMAD.IADD R41, R33, 0x1, R27 ;  /* 0x0000000121297824 */ /* 0x000fe200078e021b */
[----:B------:R-:W-:Y:S01]  /*e2f0*/  IADD3 R26, P6, R37, R24, RZ ;  /* 0x00000018251a7210 */ /* 0x000fe20007fde0ff */
[----:B------:R-:W-:Y:S01]  /*e300*/  FMUL R163, R163, UR20 ;  /* 0x00000014a3a37c20 */ /* 0x000fe20008400000 */
[----:B------:R-:W-:Y:S01]  /*e310*/  ISETP.GT.AND P1, PT, R50, 0x8, P1 ;  /* 0x000000083200780c */ /* 0x000fe20000f24270 */
[----:B------:R0:W-:Y:S02]  /*e320*/  @P4 STG.E desc[UR18][R24.64+0x20], R165 ;  /* 0x000020a518004986 */ /* 0x0001e4000c101912 */
[----:B------:R-:W-:Y:S02]  /*e330*/  IMAD.X R27, R39, 0x1, R25, P6 ;  /* 0x00000001271b7824 */ /* 0x000fe400030e0619 */
[----:B------:R-:W-:Y:S01]  /*e340*/  @P0 STG.E desc[UR18][R40.64], R45 ;  /* 0x0000002d28000986 */ /* 0x000fe2000c101912 */
[C---:B------:R-:W-:Y:S01]  /*e350*/  ISETP.GT.AND P0, PT, R51.reuse, 0x88, PT ;  /* 0x000000883300780c */ /* 0x040fe20003f04270 */
[----:B-1----:R-:W-:Y:S01]  /*e360*/  FMUL R31, R162, UR20 ;  /* 0x00000014a21f7c20 */ /* 0x002fe20008400000 */
[----:B------:R-:W-:Y:S01]  /*e370*/  ISETP.GT.AND P4, PT, R51, 0x89, PT ;  /* 0x000000893300780c */ /* 0x000fe20003f84270 */
[----:B------:R-:W-:Y:S01]  /*e380*/  @P2 STG.E desc[UR18][R26.64], R163 ;  /* 0x000000a31a002986 */ /* 0x000fe2000c101912 */
[----:B------:R-:W-:-:S02]  /*e390*/  ISETP.GT.AND P5, PT, R50, 0x8, P5 ;  /* 0x000000083200780c */ /* 0x000fc40002fa4270 */
[C---:B------:R-:W-:Y:S01]  /*e3a0*/  ISETP.GT.AND P6, PT, R50.reuse, RZ, P0 ;  /* 0x000000ff3200720c */ /* 0x040fe200007c4270 */
[----:B------:R-:W-:Y:S01]  /*e3b0*/  FMUL R161, R161, UR20 ;  /* 0x00000014a1a17c20 */ /* 0x000fe20008400000 */
[----:B------:R-:W-:Y:S01]  /*e3c0*/  ISETP.GT.AND P2, PT, R50, RZ, P4 ;  /* 0x000000ff3200720c */ /* 0x000fe20002744270 */
[----:B------:R-:W-:Y:S01]  /*e3d0*/  @P1 STG.E desc[UR18][R40.64+0x20], R31 ;  /* 0x0000201f28001986 */ /* 0x000fe2000c101912 */
[----:B--2---:R-:W-:Y:S01]  /*e3e0*/  IMAD.WIDE.U32 R28, R32, 0x1c, R26 ;  /* 0x0000001c201c7825 */ /* 0x004fe200078e001a */
[----:B0-----:R-:W-:-:S03]  /*e3f0*/  IADD3 R24, P1, R37, R26, RZ ;  /* 0x0000001a25187210 */ /* 0x001fc60007f3e0ff */
[----:B------:R-:W-:Y:S01]  /*e400*/  FMUL R43, R160, UR20 ;  /* 0x00000014a02b7c20 */ /* 0x000fe20008400000 */
[----:B------:R-:W-:Y:S01]  /*e410*/  FMUL R159, R159, UR20 ;  /* 0x000000149f9f7c20 */ /* 0x000fe20008400000 */
[----:B------:R-:W-:Y:S02]  /*e420*/  IMAD.IADD R35, R33, 0x1, R29 ;  /* 0x0000000121237824 */ /* 0x000fe400078e021d */
[----:B------:R-:W-:Y:S01]  /*e430*/  FMUL R157, R157, UR20 ;  /* 0x000000149d9d7c20 */ /* 0x000fe20008400000 */
[----:B------:R-:W-:Y:S02]  /*e440*/  IMAD.MOV.U32 R34, RZ, RZ, R28 ;  /* 0x000000ffff227224 */ /* 0x000fe400078e001c */
[----:B------:R-:W-:Y:S01]  /*e450*/  FMUL R155, R155, UR20 ;  /* 0x000000149b9b7c20 */ /* 0x000fe20008400000 */
[----:B------:R-:W-:Y:S01]  /*e460*/  IMAD.X R25, R39, 0x1, R27, P1 ;  /* 0x0000000127197824 */ /* 0x000fe200008e061b */
[----:B------:R0:W-:Y:S01]  /*e470*/  @P5 STG.E desc[UR18][R26.64+0x20], R161 ;  /* 0x000020a11a005986 */ /* 0x0001e2000c101912 */
[----:B------:R-:W-:-:S02]  /*e480*/  IADD3 R28, P5, R37, R24, RZ ;  /* 0x00000018251c7210 */ /* 0x000fc40007fbe0ff */
        /* <DEDUP_REMOVED lines=8> */
[C---:B------:R-:W-:Y:S01]  /*e510*/  ISETP.GT.AND P6, PT, R50.reuse, RZ, P1 ;  /* 0x000000ff3200720c */ /* 0x040fe20000fc4270 */
[----:B------:R-:W-:Y:S01]  /*e520*/  FMUL R13, R13, UR20 ;  /* 0x000000140d0d7c20 */ /* 0x000fe20008400000 */
[----:B------:R-:W-:Y:S01]  /*e530*/  ISETP.GT.AND P5, PT, R50, RZ, P2 ;  /* 0x000000ff3200720c */ /* 0x000fe200017a4270 */
[----:B0-----:R-:W-:Y:S01]  /*e540*/  IMAD.WIDE.U32 R26, R32, 0x1c, R24 ;  /* 0x0000001c201a7825 */ /* 0x001fe200078e0018 */
[----:B------:R-:W-:-:S03]  /*e550*/  ISETP.GT.AND P1, PT, R50, 0x8, P1 ;  /* 0x000000083200780c */ /* 0x000fc60000f24270 */
[----:B------:R-:W-:Y:S01]  /*e560*/  FMUL R45, R158, UR20 ;  /* 0x000000149e2d7c20 */ /* 0x000fe20008400000 */
[----:B-1----:R-:W-:Y:S01]  /*e570*/  FMUL R43, R156, UR20 ;  /* 0x000000149c2b7c20 */ /* 0x002fe20008400000 */
[----:B------:R-:W-:Y:S01]  /*e580*/  IMAD.MOV.U32 R40, RZ, RZ, R26 ;  /* 0x000000ffff287224 */ /* 0x000fe200078e001a */
[----:B------:R-:W-:Y:S01]  /*e590*/  IADD3 R41, R33, R27, RZ ;  /* 0x0000001b21297210 */ /* 0x000fe20007ffe0ff */
[----:B------:R-:W-:Y:S01]  /*e5a0*/  FMUL R47, R154, UR20 ;  /* 0x000000149a2f7c20 */ /* 0x000fe20008400000 */
[----:B------:R0:W-:Y:S01]  /*e5b0*/  @P0 STG.E desc[UR18][R34.64+0x20], R45 ;  /* 0x0000202d22000986 */ /* 0x0001e2000c101912 */
[----:B------:R-:W-:-:S03]  /*e5c0*/  ISETP.GT.AND P0, PT, R51, 0x98, PT ;  /* 0x000000983300780c */ /* 0x000fc60003f04270 */
[----:B------:R-:W-:Y:S01]  /*e5d0*/  @P4 STG.E desc[UR18][R24.64+0x20], R157 ;  /* 0x0000209d18004986 */ /* 0x000fe2000c101912 */
[----:B------:R-:W-:-:S03]  /*e5e0*/  ISETP.GT.AND P2, PT, R50, 0x8, P2 ;  /* 0x000000083200780c */ /* 0x000fc60001744270 */
[----:B------:R1:W-:Y:S01]  /*e5f0*/  @P6 STG.E desc[UR18][R40.64], R43 ;  /* 0x0000002b28006986 */ /* 0x0003e2000c101912 */
[----:B------:R-:W-:-:S03]  /*e600*/  ISETP.GT.AND P4, PT, R50, RZ, P0 ;  /* 0x000000ff3200720c */ /* 0x000fc60000784270 */
[----:B------:R-:W-:Y:S01]  /*e610*/  @P5 STG.E desc[UR18][R28.64], R155 ;  /* 0x0000009b1c005986 */ /* 0x000fe2000c101912 */
[----:B------:R-:W-:-:S03]  /*e620*/  IADD3 R26, P6, R37, R28, RZ ;  /* 0x0000001c251a7210 */ /* 0x000fc60007fde0ff */
[----:B------:R-:W-:Y:S01]  /*e630*/  @P1 STG.E desc[UR18][R40.64+0x20], R47 ;  /* 0x0000202f28001986 */ /* 0x000fe2000c101912 */
[----:B------:R-:W-:Y:S01]  /*e640*/  ISETP.GT.AND P1, PT, R51, 0x99, PT ;  /* 0x000000993300780c */ /* 0x000fe20003f24270 */
[----:B------:R-:W-:-:S04]  /*e650*/  IMAD.WIDE.U32 R30, R32, 0x1c, R28 ;  /* 0x0000001c201e7825 */ /* 0x000fc800078e001c */
[----:B0-----:R-:W-:Y:S01]  /*e660*/  FMUL R35, R23, UR20 ;  /* 0x0000001417237c20 */ /* 0x001fe20008400000 */
[----:B------:R-:W-:Y:S01]  /*e670*/  FMUL R5, R5, UR20 ;  /* 0x0000001405057c20 */ /* 0x000fe20008400000 */
[----:B------:R-:W-:Y:S01]  /*e680*/  ISETP.GT.AND P5, PT, R50, RZ, P1 ;  /* 0x000000ff3200720c */ /* 0x000fe20000fa4270 */
[----:B------:R-:W-:Y:S02]  /*e690*/  IMAD.X R27, R39, 0x1, R29, P6 ;  /* 0x00000001271b7824 */ /* 0x000fe400030e061d */
[----:B-1----:R-:W-:Y:S01]  /*e6a0*/  FMUL R43, R22, UR20 ;  /* 0x00000014162b7c20 */ /* 0x002fe20008400000 */
[----:B------:R-:W-:Y:S01]  /*e6b0*/  IMAD.IADD R31, R33, 0x1, R31 ;  /* 0x00000001211f7824 */ /* 0x000fe200078e021f */
[----:B------:R-:W-:Y:S01]  /*e6c0*/  ISETP.GT.AND P0, PT, R50, 0x8, P0 ;  /* 0x000000083200780c */ /* 0x000fe20000704270 */
[----:B------:R-:W-:Y:S01]  /*e6d0*/  IMAD.WIDE.U32 R22, R32, 0x1c, R26 ;  /* 0x0000001c20167825 */ /* 0x000fe200078e001a */
[----:B------:R0:W-:Y:S03]  /*e6e0*/  @P2 STG.E desc[UR18][R28.64+0x20], R35 ;  /* 0x000020231c002986 */ /* 0x0001e6000c101912 */
[----:B------:R-:W-:Y:S01]  /*e6f0*/  FMUL R45, R21, UR20 ;  /* 0x00000014152d7c20 */ /* 0x000fe20008400000 */
[C---:B------:R-:W-:Y:S01]  /*e700*/  ISETP.GT.AND P2, PT, R51.reuse, 0xa1, PT ;  /* 0x000000a13300780c */ /* 0x040fe20003f44270 */
[----:B------:R1:W-:Y:S01]  /*e710*/  @P4 STG.E desc[UR18][R30.64], R43 ;  /* 0x0000002b1e004986 */ /* 0x0003e2000c101912 */
[----:B------:R-:W-:Y:S01]  /*e720*/  ISETP.GT.AND P4, PT, R51, 0xa0, PT ;  /* 0x000000a03300780c */ /* 0x000fe20003f84270 */
[----:B------:R-:W-:-:S02]  /*e730*/  IMAD.IADD R25, R33, 0x1, R23 ;  /* 0x0000000121197824 */ /* 0x000fc400078e0217 */
[----:B------:R-:W-:Y:S01]  /*e740*/  FMUL R23, R20, UR20 ;  /* 0x0000001414177c20 */ /* 0x000fe20008400000 */
[C---:B------:R-:W-:Y:S01]  /*e750*/  ISETP.GT.AND P1, PT, R50.reuse, 0x8, P1 ;  /* 0x000000083200780c */ /* 0x040fe20000f24270 */
[----:B------:R-:W-:Y:S01]  /*e760*/  @P5 STG.E desc[UR18][R26.64], R45 ;  /* 0x0000002d1a005986 */ /* 0x000fe2000c101912 */
[C---:B------:R-:W-:Y:S02]  /*e770*/  ISETP.GT.AND P6, PT, R50.reuse, RZ, P4 ;  /* 0x000000ff3200720c */ /* 0x040fe400027c4270 */
[C---:B------:R-:W-:Y:S01]  /*e780*/  ISETP.GT.AND P5, PT, R50.reuse, RZ, P2 ;  /* 0x000000ff3200720c */ /* 0x040fe200017a4270 */
[----:B------:R-:W-:Y:S01]  /*e790*/  @P0 STG.E desc[UR18][R30.64+0x20], R23 ;  /* 0x000020171e000986 */ /* 0x000fe2000c101912 */
[----:B------:R-:W-:Y:S02]  /*e7a0*/  ISETP.GT.AND P4, PT, R50, 0x8, P4 ;  /* 0x000000083200780c */ /* 0x000fe40002784270 */
[----:B------:R-:W-:Y:S01]  /*e7b0*/  IADD3 R20, P0, R37, R26, RZ ;  /* 0x0000001a25147210 */ /* 0x000fe20007f1e0ff */
[----:B0-----:R-:W-:Y:S01]  /*e7c0*/  FMUL R29, R19, UR20 ;  /* 0x00000014131d7c20 */ /* 0x001fe20008400000 */
[----:B------:R-:W-:-:S02]  /*e7d0*/  IMAD.MOV.U32 R24, RZ, RZ, R22 ;  /* 0x000000ffff187224 */ /* 0x000fc400078e0016 */
[----:B------:R-:W-:Y:S01]  /*e7e0*/  FMUL R35, R18, UR20 ;  /* 0x0000001412237c20 */ /* 0x000fe20008400000 */
[----:B------:R-:W-:Y:S01]  /*e7f0*/  FMUL R41, R17, UR20 ;  /* 0x0000001411297c20 */ /* 0x000fe20008400000 */
[----:B------:R-:W-:Y:S02]  /*e800*/  IMAD.X R21, R39, 0x1, R27, P0 ;  /* 0x0000000127157824 */ /* 0x000fe400000e061b */
[----:B-1----:R-:W-:Y:S01]  /*e810*/  FMUL R43, R16, UR20 ;  /* 0x00000014102b7c20 */ /* 0x002fe20008400000 */
[----:B------:R0:W-:Y:S01]  /*e820*/  @P1 STG.E desc[UR18][R26.64+0x20], R29 ;  /* 0x0000201d1a001986 */ /* 0x0001e2000c101912 */
[----:B------:R-:W-:-:S03]  /*e830*/  ISETP.GT.AND P1, PT, R51, 0xa8, PT ;  /* 0x000000a83300780c */ /* 0x000fc60003f24270 */
[----:B------:R-:W-:Y:S01]  /*e840*/  @P6 STG.E desc[UR18][R24.64], R35 ;  /* 0x0000002318006986 */ /* 0x000fe2000c101912 */
[----:B------:R-:W-:-:S03]  /*e850*/  ISETP.GT.AND P2, PT, R50, 0x8, P2 ;  /* 0x000000083200780c */ /* 0x000fc60001744270 */
[----:B------:R-:W-:Y:S01]  /*e860*/  @P5 STG.E desc[UR18][R20.64], R41 ;  /* 0x0000002914005986 */ /* 0x000fe2000c101912 */
[----:B------:R-:W-:Y:S02]  /*e870*/  IADD3 R18, P5, R37, R20, RZ ;  /* 0x0000001425127210 */ /* 0x000fe40007fbe0ff */
[----:B------:R-:W-:Y:S01]  /*e880*/  ISETP.GT.AND P0, PT, R51, 0xa9, PT ;  /* 0x000000a93300780c */ /* 0x000fe20003f04270 */
[----:B------:R-:W-:Y:S01]  /*e890*/  @P4 STG.E desc[UR18][R24.64+0x20], R43 ;  /* 0x0000202b18004986 */ /* 0x000fe2000c101912 */
[C---:B------:R-:W-:Y:S01]  /*e8a0*/  ISETP.GT.AND P4, PT, R50.reuse, RZ, P1 ;  /* 0x000000ff3200720c */ /* 0x040fe20000f84270 */
[--C-:B------:R-:W-:Y:S01]  /*e8b0*/  IMAD.X R19, R39, 0x1, R21.reuse, P5 ;  /* 0x0000000127137824 */ /* 0x100fe200028e0615 */
[----:B------:R-:W-:Y:S01]  /*e8c0*/  ISETP.GT.AND P5, PT, R50, RZ, P0 ;  /* 0x000000ff3200720c */ /* 0x000fe200007a4270 */
[----:B------:R-:W-:Y:S01]  /*e8d0*/  IMAD.WIDE.U32 R16, R32, 0x1c, R20 ;  /* 0x0000001c20107825 */ /* 0x000fe200078e0014 */
[----:B------:R-:W-:-:S03]  /*e8e0*/  ISETP.GT.AND P1, PT, R50, 0x8, P1 ;  /* 0x000000083200780c */ /* 0x000fc60000f24270 */
[----:B0-----:R-:W-:Y:S01]  /*e8f0*/  FMUL R27, R14, UR20 ;  /* 0x000000140e1b7c20 */ /* 0x001fe20008400000 */
[----:B------:R-:W2:Y:S01]  /*e900*/  LDL.LU R223, [R1+0x1c] ;  /* 0x00001c0001df7983 */ /* 0x000ea20000300800 */
[----:B------:R-:W-:-:S03]  /*e910*/  IADD3 R17, R33, R17, RZ ;  /* 0x0000001121117210 */ /* 0x000fc60007ffe0ff */
[----:B------:R0:W-:Y:S01]  /*e920*/  @P2 STG.E desc[UR18][R20.64+0x20], R15 ;  /* 0x0000200f14002986 */ /* 0x0001e2000c101912 */
[C---:B------:R-:W-:Y:S02]  /*e930*/  ISETP.GT.AND P2, PT, R51.reuse, 0xb0, PT ;  /* 0x000000b03300780c */ /* 0x040fe40003f44270 */
[C---:B------:R-:W-:Y:S01]  /*e940*/  ISETP.GT.AND P0, PT, R50.reuse, 0x8, P0 ;  /* 0x000000083200780c */ /* 0x040fe20000704270 */
[----:B------:R1:W-:Y:S01]  /*e950*/  @P4 STG.E desc[UR18][R16.64], R27 ;  /* 0x0000001b10004986 */ /* 0x0003e2000c101912 */
[----:B------:R-:W-:Y:S02]  /*e960*/  ISETP.GT.AND P4, PT, R51, 0xb1, PT ;  /* 0x000000b13300780c */ /* 0x000fe40003f84270 */
[C---:B------:R-:W-:Y:S01]  /*e970*/  ISETP.GT.AND P6, PT, R50.reuse, RZ, P2 ;  /* 0x000000ff3200720c */ /* 0x040fe200017c4270 */
[----:B------:R-:W-:Y:S01]  /*e980*/  @P5 STG.E desc[UR18][R18.64], R13 ;  /* 0x0000000d12005986 */ /* 0x000fe2000c101912 */
[----:B------:R-:W-:Y:S01]  /*e990*/  ISETP.GT.AND P5, PT, R50, RZ, P4 ;  /* 0x000000ff3200720c */ /* 0x000fe200027a4270 */
[----:B0-----:R-:W-:Y:S01]  /*e9a0*/  FMUL R15, R12, UR20 ;  /* 0x000000140c0f7c20 */ /* 0x001fe20008400000 */
[----:B------:R-:W-:Y:S01]  /*e9b0*/  FMUL R25, R10, UR20 ;  /* 0x000000140a197c20 */ /* 0x000fe20008400000 */
[----:B------:R-:W-:-:S04]  /*e9c0*/  IMAD.WIDE.U32 R22, R32, 0x1c, R18 ;  /* 0x0000001c20167825 */ /* 0x000fc800078e0012 */
[----:B------:R-:W-:Y:S01]  /*e9d0*/  FMUL R21, R11, UR20 ;  /* 0x000000140b157c20 */ /* 0x000fe20008400000 */
[C---:B------:R-:W-:Y:S01]  /*e9e0*/  ISETP.GT.AND P2, PT, R50.reuse, 0x8, P2 ;  /* 0x000000083200780c */ /* 0x040fe20001744270 */
[----:B------:R0:W-:Y:S01]  /*e9f0*/  @P1 STG.E desc[UR18][R16.64+0x20], R15 ;  /* 0x0000200f10001986 */ /* 0x0001e2000c101912 */
[----:B------:R-:W-:Y:S01]  /*ea00*/  IADD3 R10, P1, R37, R18, RZ ;  /* 0x00000012250a7210 */ /* 0x000fe20007f3e0ff */
[----:B------:R-:W-:Y:S02]  /*ea10*/  IMAD.IADD R23, R33, 0x1, R23 ;  /* 0x0000000121177824 */ /* 0x000fe400078e0217 */
[----:B-1----:R-:W-:Y:S01]  /*ea20*/  FMUL R27, R9, UR20 ;  /* 0x00000014091b7c20 */ /* 0x002fe20008400000 */
[----:B------:R1:W-:Y:S01]  /*ea30*/  @P0 STG.E desc[UR18][R18.64+0x20], R21 ;  /* 0x0000201512000986 */ /* 0x0003e2000c101912 */
[----:B------:R-:W-:Y:S01]  /*ea40*/  ISETP.GT.AND P0, PT, R51, 0xb8, PT ;  /* 0x000000b83300780c */ /* 0x000fe20003f04270 */
[----:B------:R-:W-:Y:S01]  /*ea50*/  IMAD.X R11, R39, 0x1, R19, P1 ;  /* 0x00000001270b7824 */ /* 0x000fe200008e0613 */
[----:B------:R-:W-:Y:S01]  /*ea60*/  ISETP.GT.AND P1, PT, R51, 0xb9, PT ;  /* 0x000000b93300780c */ /* 0x000fe20003f24270 */
[----:B------:R-:W-:Y:S01]  /*ea70*/  @P6 STG.E desc[UR18][R22.64], R25 ;  /* 0x0000001916006986 */ /* 0x000fe2000c101912 */
[----:B------:R-:W-:Y:S01]  /*ea80*/  ISETP.GT.AND P4, PT, R50, 0x8, P4 ;  /* 0x000000083200780c */ /* 0x000fe20002784270 */
[----:B0-----:R-:W-:Y:S01]  /*ea90*/  FMUL R17, R8, UR20 ;  /* 0x0000001408117c20 */ /* 0x001fe20008400000 */
[C---:B------:R-:W-:Y:S01]  /*eaa0*/  ISETP.GT.AND P6, PT, R50.reuse, RZ, P0 ;  /* 0x000000ff3200720c */ /* 0x040fe200007c4270 */
[----:B------:R-:W-:Y:S01]  /*eab0*/  @P5 STG.E desc[UR18][R10.64], R27 ;  /* 0x0000001b0a005986 */ /* 0x000fe2000c101912 */
[----:B------:R-:W-:Y:S01]  /*eac0*/  ISETP.GT.AND P5, PT, R50, RZ, P1 ;  /* 0x000000ff3200720c */ /* 0x000fe20000fa4270 */
[----:B------:R-:W-:-:S02]  /*ead0*/  IMAD.WIDE.U32 R12, R32, 0x1c, R10 ;  /* 0x0000001c200c7825 */ /* 0x000fc400078e000a */
[----:B------:R0:W-:Y:S01]  /*eae0*/  @P2 STG.E desc[UR18][R22.64+0x20], R17 ;  /* 0x0000201116002986 */ /* 0x0001e2000c101912 */
[----:B------:R-:W-:Y:S01]  /*eaf0*/  IADD3 R8, P2, R37, R10, RZ ;  /* 0x0000000a25087210 */ /* 0x000fe20007f5e0ff */
[----:B-1----:R-:W-:Y:S01]  /*eb00*/  FMUL R19, R7, UR20 ;  /* 0x0000001407137c20 */ /* 0x002fe20008400000 */
[----:B------:R-:W-:Y:S02]  /*eb10*/  IMAD.IADD R15, R33, 0x1, R13 ;  /* 0x00000001210f7824 */ /* 0x000fe400078e020d */
[----:B------:R-:W-:Y:S01]  /*eb20*/  FMUL R21, R6, UR20 ;  /* 0x0000001406157c20 */ /* 0x000fe20008400000 */
[----:B------:R-:W-:Y:S01]  /*eb30*/  IMAD.MOV.U32 R14, RZ, RZ, R12 ;  /* 0x000000ffff0e7224 */ /* 0x000fe200078e000c */
[----:B------:R-:W2:Y:S01]  /*eb40*/  LDL.LU R220, [R1+0x14] ;  /* 0x0000140001dc7983 */ /* 0x000ea20000300800 */
[----:B------:R-:W-:Y:S01]  /*eb50*/  IMAD.X R9, R39, 0x1, R11, P2 ;  /* 0x0000000127097824 */ /* 0x000fe200010e060b */
[----:B------:R-:W-:Y:S01]  /*eb60*/  ISETP.GT.AND P2, PT, R51, 0xc0, PT ;  /* 0x000000c03300780c */ /* 0x000fe20003f44270 */
[----:B------:R-:W-:Y:S01]  /*eb70*/  FMUL R153, R153, UR20 ;  /* 0x0000001499997c20 */ /* 0x000fe20008400000 */
[----:B------:R1:W-:Y:S01]  /*eb80*/  @P4 STG.E desc[UR18][R10.64+0x20], R19 ;  /* 0x000020130a004986 */ /* 0x0003e2000c101912 */
[----:B------:R-:W-:Y:S01]  /*eb90*/  ISETP.GT.AND P0, PT, R50, 0x8, P0 ;  /* 0x000000083200780c */ /* 0x000fe20000704270 */
[----:B------:R-:W-:Y:S01]  /*eba0*/  IMAD.WIDE.U32 R6, R32, 0x1c, R8 ;  /* 0x0000001c20067825 */ /* 0x000fe200078e0008 */
[C---:B------:R-:W-:Y:S01]  /*ebb0*/  ISETP.GT.AND P1, PT, R50.reuse, 0x8, P1 ;  /* 0x000000083200780c */ /* 0x040fe20000f24270 */
[----:B------:R3:W-:Y:S01]  /*ebc0*/  @P6 STG.E desc[UR18][R14.64], R21 ;  /* 0x000000150e006986 */ /* 0x0007e2000c101912 */
[----:B------:R-:W-:Y:S01]  /*ebd0*/  IADD3 R12, P6, R37, R8, RZ ;  /* 0x00000008250c7210 */ /* 0x000fe20007fde0ff */
[----:B0-----:R-:W-:Y:S01]  /*ebe0*/  FMUL R17, R3, UR20 ;  /* 0x0000001403117c20 */ /* 0x001fe20008400000 */
[----:B------:R-:W-:Y:S01]  /*ebf0*/  ISETP.GT.AND P4, PT, R51, 0xc1, PT ;  /* 0x000000c13300780c */ /* 0x000fe20003f84270 */
[----:B------:R0:W-:Y:S01]  /*ec00*/  @P5 STG.E desc[UR18][R8.64], R5 ;  /* 0x0000000508005986 */ /* 0x0001e2000c101912 */
[C---:B------:R-:W-:Y:S01]  /*ec10*/  ISETP.GT.AND P5, PT, R50.reuse, RZ, P2 ;  /* 0x000000ff3200720c */ /* 0x040fe200017a4270 */
[----:B------:R-:W-:Y:S01]  /*ec20*/  IMAD.X R13, R39, 0x1, R9, P6 ;  /* 0x00000001270d7824 */ /* 0x000fe200030e0609 */
[----:B------:R-:W-:Y:S01]  /*ec30*/  ISETP.GT.AND P6, PT, R50, RZ, P4 ;  /* 0x000000ff3200720c */ /* 0x000fe200027c4270 */
[----:B------:R-:W-:-:S02]  /*ec40*/  IMAD.IADD R7, R33, 0x1, R7 ;  /* 0x0000000121077824 */ /* 0x000fc400078e0207 */
[----:B-1---5:R-:W-:Y:S01]  /*ec50*/  FMUL R19, R2, UR20 ;  /* 0x0000001402137c20 */ /* 0x022fe20008400000 */
[----:B------:R-:W-:Y:S01]  /*ec60*/  ISETP.GT.AND P2, PT, R50, 0x8, P2 ;  /* 0x000000083200780c */ /* 0x000fe20001744270 */
[----:B------:R-:W-:-:S04]  /*ec70*/  IMAD.WIDE.U32 R10, R32, 0x1c, R12 ;  /* 0x0000001c200a7825 */ /* 0x000fc800078e000c */
[----:B---3--:R-:W-:Y:S01]  /*ec80*/  FMUL R21, R152, UR20 ;  /* 0x0000001498157c20 */ /* 0x008fe20008400000 */
[----:B------:R-:W-:Y:S01]  /*ec90*/  ISETP.GT.AND P4, PT, R50, 0x8, P4 ;  /* 0x000000083200780c */ /* 0x000fe20002784270 */
[----:B------:R-:W-:Y:S01]  /*eca0*/  FMUL R23, R0, UR20 ;  /* 0x0000001400177c20 */ /* 0x000fe20008400000 */
[----:B------:R-:W-:Y:S01]  /*ecb0*/  FMUL R229, R229, UR20 ;  /* 0x00000014e5e57c20 */ /* 0x000fe20008400000 */
[----:B0-----:R-:W-:Y:S01]  /*ecc0*/  FMUL R5, R4, UR20 ;  /* 0x0000001404057c20 */ /* 0x001fe20008400000 */
[----:B------:R-:W-:Y:S01]  /*ecd0*/  IADD3 R11, R33, R11, RZ ;  /* 0x0000000b210b7210 */ /* 0x000fe20007ffe0ff */
[----:B------:R-:W3:Y:S04]  /*ece0*/  LDL.LU R222, [R1+0x28] ;  /* 0x0000280001de7983 */ /* 0x000ee80000300800 */
[----:B------:R-:W-:Y:S01]  /*ecf0*/  @P0 STG.E desc[UR18][R14.64+0x20], R5 ;  /* 0x000020050e000986 */ /* 0x000fe2000c101912 */
[----:B------:R-:W-:-:S03]  /*ed00*/  ISETP.GT.AND P0, PT, R51, 0xc9, PT ;  /* 0x000000c93300780c */ /* 0x000fc60003f04270 */
[----:B------:R4:W-:Y:S01]  /*ed10*/  @P1 STG.E desc[UR18][R8.64+0x20], R17 ;  /* 0x0000201108001986 */ /* 0x0009e2000c101912 */
[----:B------:R-:W-:-:S03]  /*ed20*/  ISETP.GT.AND P1, PT, R51, 0xc8, PT ;  /* 0x000000c83300780c */ /* 0x000fc60003f24270 */
[----:B------:R0:W-:Y:S01]  /*ed30*/  @P5 STG.E desc[UR18][R6.64], R19 ;  /* 0x0000001306005986 */ /* 0x0001e2000c101912 */
[----:B------:R-:W-:-:S03]  /*ed40*/  IADD3 R2, P5, R37, R12, RZ ;  /* 0x0000000c25027210 */ /* 0x000fc60007fbe0ff */
[----:B------:R-:W-:Y:S01]  /*ed50*/  @P6 STG.E desc[UR18][R12.64], R21 ;  /* 0x000000150c006986 */ /* 0x000fe2000c101912 */
[C---:B------:R-:W-:Y:S01]  /*ed60*/  ISETP.GT.AND P6, PT, R50.reuse, RZ, P1 ;  /* 0x000000ff3200720c */ /* 0x040fe20000fc4270 */
[----:B------:R-:W-:Y:S01]  /*ed70*/  IMAD.X R3, R39, 0x1, R13, P5 ;  /* 0x0000000127037824 */ /* 0x000fe200028e060d */
[----:B------:R-:W-:Y:S01]  /*ed80*/  ISETP.GT.AND P5, PT, R50, RZ, P0 ;  /* 0x000000ff3200720c */ /* 0x000fe200007a4270 */
[----:B----4-:R-:W-:Y:S01]  /*ed90*/  FMUL R9, R224, UR20 ;  /* 0x00000014e0097c20 */ /* 0x010fe20008400000 */
[----:B------:R-:W-:Y:S01]  /*eda0*/  @P2 STG.E desc[UR18][R6.64+0x20], R23 ;  /* 0x0000201706002986 */ /* 0x000fe2000c101912 */
[----:B------:R-:W-:Y:S01]  /*edb0*/  ISETP.GT.AND P1, PT, R50, 0x8, P1 ;  /* 0x000000083200780c */ /* 0x000fe20000f24270 */
[----:B------:R-:W-:-:S04]  /*edc0*/  IMAD.WIDE.U32 R4, R32, 0x1c, R2 ;  /* 0x0000001c20047825 */ /* 0x000fc800078e0002 */
[----:B0-----:R-:W-:Y:S01]  /*edd0*/  FMUL R19, R225, UR20 ;  /* 0x00000014e1137c20 */ /* 0x001fe20008400000 */
[----:B------:R0:W-:Y:S01]  /*ede0*/  @P4 STG.E desc[UR18][R12.64+0x20], R153 ;  /* 0x000020990c004986 */ /* 0x0001e2000c101912 */
[----:B------:R-:W-:-:S03]  /*edf0*/  ISETP.GT.AND P2, PT, R51, 0xd0, PT ;  /* 0x000000d03300780c */ /* 0x000fc60003f44270 */
[----:B------:R-:W4:Y:S01]  /*ee00*/  LDL.LU R224, [R1+0x2c] ;  /* 0x00002c0001e07983 */ /* 0x000f220000300800 */
[----:B------:R-:W-:Y:S01]  /*ee10*/  ISETP.GT.AND P0, PT, R50, 0x8, P0 ;  /* 0x000000083200780c */ /* 0x000fe20000704270 */
[----:B------:R-:W-:Y:S02]  /*ee20*/  IMAD.MOV.U32 R14, RZ, RZ, R4 ;  /* 0x000000ffff0e7224 */ /* 0x000fe400078e0004 */
[----:B------:R-:W-:Y:S01]  /*ee30*/  @P6 STG.E desc[UR18][R10.64], R229 ;  /* 0x000000e50a006986 */ /* 0x000fe2000c101912 */
[----:B------:R-:W-:-:S03]  /*ee40*/  IMAD.IADD R15, R33, 0x1, R5 ;  /* 0x00000001210f7824 */ /* 0x000fc600078e0205 */
[----:B------:R1:W-:Y:S01]  /*ee50*/  @P5 STG.E desc[UR18][R2.64], R9 ;  /* 0x0000000902005986 */ /* 0x0003e2000c101912 */
[----:B0-----:R-:W-:-:S03]  /*ee60*/  FMUL R13, R226, UR20 ;  /* 0x00000014e20d7c20 */ /* 0x001fc60008400000 */
[----:B------:R-:W4:Y:S01]  /*ee70*/  LDL.LU R225, [R1+0x30] ;  /* 0x0000300001e17983 */ /* 0x000f220000300800 */
[----:B-1----:R-:W-:-:S03]  /*ee80*/  FMUL R9, R227, UR20 ;  /* 0x00000014e3097c20 */ /* 0x002fc60008400000 */
[----:B------:R-:W4:Y:S04]  /*ee90*/  LDL.LU R227, [R1+0x34] ;  /* 0x0000340001e37983 */ /* 0x000f280000300800 */
[----:B------:R-:W4:Y:S01]  /*eea0*/  LDL.LU R226, [R1+0x38] ;  /* 0x0000380001e27983 */ /* 0x000f220000300800 */
[----:B------:R-:W-:Y:S02]  /*eeb0*/  ISETP.GT.AND P5, PT, R51, 0xd1, PT ;  /* 0x000000d13300780c */ /* 0x000fe40003fa4270 */
[C---:B------:R-:W-:Y:S02]  /*eec0*/  ISETP.GT.AND P4, PT, R50.reuse, RZ, P2 ;  /* 0x000000ff3200720c */ /* 0x040fe40001784270 */
[----:B------:R-:W-:Y:S02]  /*eed0*/  ISETP.GT.AND P2, PT, R50, 0x8, P2 ;  /* 0x000000083200780c */ /* 0x000fe40001744270 */
[----:B------:R-:W-:-:S05]  /*eee0*/  IADD3 R4, P6, R37, R2, RZ ;  /* 0x0000000225047210 */ /* 0x000fca0007fde0ff */
[----:B------:R-:W-:Y:S02]  /*eef0*/  IMAD.X R5, R39, 0x1, R3, P6 ;  /* 0x0000000127057824 */ /* 0x000fe400030e0603 */
[----:B--2---:R-:W-:Y:S01]  /*ef00*/  FMUL R21, R223, UR20 ;  /* 0x00000014df157c20 */ /* 0x004fe20008400000 */
[----:B------:R-:W-:Y:S02]  /*ef10*/  FMUL R17, R220, UR20 ;  /* 0x00000014dc117c20 */ /* 0x000fe40008400000 */
[----:B------:R-:W2:Y:S04]  /*ef20*/  LDL.LU R220, [R1+0x3c] ;  /* 0x00003c0001dc7983 */ /* 0x000ea80000300800 */
[----:B------:R3:W-:Y:S01]  /*ef30*/  @P1 STG.E desc[UR18][R10.64+0x20], R17 ;  /* 0x000020110a001986 */ /* 0x0007e2000c101912 */
[----:B------:R-:W-:-:S02]  /*ef40*/  ISETP.GT.AND P1, PT, R50, RZ, P5 ;  /* 0x000000ff3200720c */ /* 0x000fc40002f24270 */
[----:B------:R-:W-:Y:S01]  /*ef50*/  ISETP.GT.AND P5, PT, R50, 0x8, P5 ;  /* 0x000000083200780c */ /* 0x000fe20002fa4270 */
[----:B------:R-:W2:Y:S04]  /*ef60*/  LDL.LU R223, [R1+0x40] ;  /* 0x0000400001df7983 */ /* 0x000ea80000300800 */
[----:B------:R4:W-:Y:S04]  /*ef70*/  @P0 STG.E desc[UR18][R2.64+0x20], R19 ;  /* 0x0000201302000986 */ /* 0x0009e8000c101912 */
[----:B------:R0:W-:Y:S04]  /*ef80*/  @P4 STG.E desc[UR18][R14.64], R21 ;  /* 0x000000150e004986 */ /* 0x0001e8000c101912 */
[----:B------:R-:W-:Y:S01]  /*ef90*/  @P1 STG.E desc[UR18][R4.64], R9 ;  /* 0x0000000904001986 */ /* 0x000fe2000c101912 */
[----:B---3--:R-:W-:-:S03]  /*efa0*/  FMUL R17, R222, UR20 ;  /* 0x00000014de117c20 */ /* 0x008fc60008400000 */
[----:B------:R-:W3:Y:S04]  /*efb0*/  LDL.LU R222, [R1+0x44] ;  /* 0x0000440001de7983 */ /* 0x000ee80000300800 */
[----:B------:R1:W-:Y:S04]  /*efc0*/  @P2 STG.E desc[UR18][R14.64+0x20], R13 ;  /* 0x0000200d0e002986 */ /* 0x0003e8000c101912 */
[----:B------:R1:W-:Y:S01]  /*efd0*/  @P5 STG.E desc[UR18][R4.64+0x20], R17 ;  /* 0x0000201104005986 */ /* 0x0003e2000c101912 */
[----:B----4-:R-:W-:-:S03]  /*efe0*/  FMUL R19, R224, UR20 ;  /* 0x00000014e0137c20 */ /* 0x010fc60008400000 */
[----:B------:R-:W4:Y:S01]  /*eff0*/  LDL.LU R224, [R1+0x48] ;  /* 0x0000480001e07983 */ /* 0x000f220000300800 */
[----:B0-----:R-:W-:-:S03]  /*f000*/  FMUL R21, R225, UR20 ;  /* 0x00000014e1157c20 */ /* 0x001fc60008400000 */
[----:B------:R-:W4:Y:S01]  /*f010*/  LDL.LU R225, [R1+0x4c] ;  /* 0x00004c0001e17983 */ /* 0x000f220000300800 */
[----:B-1----:R-:W-:-:S03]  /*f020*/  FMUL R15, R227, UR20 ;  /* 0x00000014e30f7c20 */ /* 0x002fc60008400000 */
[----:B------:R-:W4:Y:S01]  /*f030*/  LDL.LU R227, [R1+0x50] ;  /* 0x0000500001e37983 */ /* 0x000f220000300800 */
[----:B------:R-:W-:-:S03]  /*f040*/  FMUL R17, R226, UR20 ;  /* 0x00000014e2117c20 */ /* 0x000fc60008400000 */
[----:B------:R-:W4:Y:S01]  /*f050*/  LDL.LU R226, [R1+0x54] ;  /* 0x0000540001e27983 */ /* 0x000f220000300800 */
[C---:B------:R-:W-:Y:S02]  /*f060*/  ISETP.GT.AND P0, PT, R51.reuse, 0xd8, PT ;  /* 0x000000d83300780c */ /* 0x040fe40003f04270 */
[----:B------:R-:W-:Y:S01]  /*f070*/  ISETP.GT.AND P4, PT, R51, 0xd9, PT ;  /* 0x000000d93300780c */ /* 0x000fe20003f84270 */
[----:B------:R-:W-:Y:S01]  /*f080*/  IMAD.WIDE.U32 R6, R32, 0x1c, R4 ;  /* 0x0000001c20067825 */ /* 0x000fe200078e0004 */
[C---:B------:R-:W-:Y:S01]  /*f090*/  ISETP.GT.AND P6, PT, R50.reuse, RZ, P0 ;  /* 0x000000ff3200720c */ /* 0x040fe200007c4270 */
[----:B------:R-:W4:Y:S01]  /*f0a0*/  LDL.LU R218, [R1+0x58] ;  /* 0x0000580001da7983 */ /* 0x000f220000300800 */
[----:B------:R-:W-:Y:S02]  /*f0b0*/  ISETP.GT.AND P1, PT, R50, RZ, P4 ;  /* 0x000000ff3200720c */ /* 0x000fe40002724270 */
[----:B------:R-:W-:Y:S01]  /*f0c0*/  IADD3 R2, P2, R37, R4, RZ ;  /* 0x0000000425027210 */ /* 0x000fe20007f5e0ff */
[----:B------:R-:W-:-:S02]  /*f0d0*/  IMAD.IADD R11, R33, 0x1, R7 ;  /* 0x00000001210b7824 */ /* 0x000fc400078e0207 */
[----:B------:R-:W-:Y:S01]  /*f0e0*/  IMAD.MOV.U32 R10, RZ, RZ, R6 ;  /* 0x000000ffff0a7224 */ /* 0x000fe200078e0006 */
[----:B------:R-:W-:Y:S01]  /*f0f0*/  ISETP.GT.AND P0, PT, R50, 0x8, P0 ;  /* 0x000000083200780c */ /* 0x000fe20000704270 */
[----:B------:R-:W-:Y:S01]  /*f100*/  IMAD.X R3, R39, 0x1, R5, P2 ;  /* 0x0000000127037824 */ /* 0x000fe200010e0605 */
[----:B------:R-:W-:Y:S01]  /*f110*/  IADD3 R8, P5, R37, R2, RZ ;  /* 0x0000000225087210 */ /* 0x000fe20007fbe0ff */
[----:B------:R-:W4:Y:S01]  /*f120*/  LDL.LU R221, [R1+0x5c] ;  /* 0x00005c0001dd7983 */ /* 0x000f220000300800 */
[----:B------:R-:W-:-:S03]  /*f130*/  ISETP.GT.AND P2, PT, R51, 0xe0, PT ;  /* 0x000000e03300780c */ /* 0x000fc60003f44270 */
[----:B------:R2:W-:Y:S01]  /*f140*/  @P6 STG.E desc[UR18][R10.64], R19 ;  /* 0x000000130a006986 */ /* 0x0005e2000c101912 */
[----:B------:R-:W-:-:S03]  /*f150*/  ISETP.GT.AND P4, PT, R50, 0x8, P4 ;  /* 0x000000083200780c */ /* 0x000fc60002784270 */
[----:B------:R0:W-:Y:S01]  /*f160*/  @P1 STG.E desc[UR18][R2.64], R21 ;  /* 0x0000001502001986 */ /* 0x0001e2000c101912 */
[----:B------:R-:W-:Y:S02]  /*f170*/  ISETP.GT.AND P1, PT, R51, 0xe1, PT ;  /* 0x000000e13300780c */ /* 0x000fe40003f24270 */
[----:B------:R-:W-:Y:S02]  /*f180*/  IADD3.X R9, R39, R3, RZ, P5, !PT ;  /* 0x0000000327097210 */ /* 0x000fe40002ffe4ff */
[C---:B------:R-:W-:Y:S02]  /*f190*/  ISETP.GT.AND P6, PT, R50.reuse, RZ, P2 ;  /* 0x000000ff3200720c */ /* 0x040fe400017c4270 */
[C---:B------:R-:W-:Y:S02]  /*f1a0*/  ISETP.GT.AND P5, PT, R50.reuse, RZ, P1 ;  /* 0x000000ff3200720c */ /* 0x040fe40000fa4270 */
[----:B------:R-:W-:Y:S01]  /*f1b0*/  ISETP.GT.AND P2, PT, R50, 0x8, P2 ;  /* 0x000000083200780c */ /* 0x000fe20001744270 */
[----:B------:R-:W-:Y:S01]  /*f1c0*/  IMAD.WIDE.U32 R6, R32, 0x1c, R2 ;  /* 0x0000001c20067825 */ /* 0x000fe200078e0002 */
[----:B------:R4:W-:Y:S03]  /*f1d0*/  @P0 STG.E desc[UR18][R10.64+0x20], R15 ;  /* 0x0000200f0a000986 */ /* 0x0009e6000c101912 */
[----:B------:R-:W-:Y:S01]  /*f1e0*/  IMAD.IADD R7, R33, 0x1, R7 ;  /* 0x0000000121077824 */ /* 0x000fe200078e0207 */
[----:B------:R1:W-:Y:S01]  /*f1f0*/  @P4 STG.E desc[UR18][R2.64+0x20], R17 ;  /* 0x0000201102004986 */ /* 0x0003e2000c101912 */
[----:B--2---:R-:W-:-:S03]  /*f200*/  FMUL R19, R220, UR20 ;  /* 0x00000014dc137c20 */ /* 0x004fc60008400000 */
[----:B------:R-:W2:Y:S01]  /*f210*/  LDL.LU R220, [R1+0x60] ;  /* 0x0000600001dc7983 */ /* 0x000ea20000300800 */
[----:B0-----:R-:W-:-:S03]  /*f220*/  FMUL R21, R223, UR20 ;  /* 0x00000014df157c20 */ /* 0x001fc60008400000 */
[----:B------:R-:W2:Y:S04]  /*f230*/  LDL.LU R223, [R1+0x64] ;  /* 0x0000640001df7983 */ /* 0x000ea80000300800 */
[----:B------:R-:W-:Y:S04]  /*f240*/  @P6 STG.E desc[UR18][R6.64], R19 ;  /* 0x0000001306006986 */ /* 0x000fe8000c101912 */
[----:B------:R-:W-:Y:S01]  /*f250*/  @P5 STG.E desc[UR18][R8.64], R21 ;  /* 0x0000001508005986 */ /* 0x000fe2000c101912 */
[----:B---3--:R-:W-:-:S03]  /*f260*/  FMUL R23, R222, UR20 ;  /* 0x00000014de177c20 */ /* 0x008fc60008400000 */
[----:B------:R-:W3:Y:S04]  /*f270*/  LDL.LU R222, [R1+0x68] ;  /* 0x0000680001de7983 */ /* 0x000ee80000300800 */
[----:B------:R0:W-:Y:S01]  /*f280*/  @P2 STG.E desc[UR18][R6.64+0x20], R23 ;  /* 0x0000201706002986 */ /* 0x0001e2000c101912 */
[----:B----4-:R-:W-:-:S03]  /*f290*/  FMUL R15, R224, UR20 ;  /* 0x00000014e00f7c20 */ /* 0x010fc60008400000 */
[----:B------:R-:W4:Y:S01]  /*f2a0*/  LDL.LU R224, [R1+0x6c] ;  /* 0x00006c0001e07983 */ /* 0x000f220000300800 */
[----:B-1----:R-:W-:-:S03]  /*f2b0*/  FMUL R17, R225, UR20 ;  /* 0x00000014e1117c20 */ /* 0x002fc60008400000 */
[----:B------:R-:W4:Y:S01]  /*f2c0*/  LDL.LU R225, [R1+0x70] ;  /* 0x0000700001e17983 */ /* 0x000f220000300800 */
[----:B0-----:R-:W-:-:S03]  /*f2d0*/  FMUL R7, R227, UR20 ;  /* 0x00000014e3077c20 */ /* 0x001fc60008400000 */
[----:B------:R-:W4:Y:S01]  /*f2e0*/  LDL.LU R227, [R1+0x74] ;  /* 0x0000740001e37983 */ /* 0x000f220000300800 */
[----:B------:R-:W-:-:S03]  /*f2f0*/  FMUL R19, R226, UR20 ;  /* 0x00000014e2137c20 */ /* 0x000fc60008400000 */
[----:B------:R-:W4:Y:S01]  /*f300*/  LDL.LU R226, [R1+0x84] ;  /* 0x0000840001e27983 */ /* 0x000f220000300800 */
[----:B------:R-:W-:Y:S01]  /*f310*/  IMAD.WIDE.U32 R4, R32, 0x1c, R8 ;  /* 0x0000001c20047825 */ /* 0x000fe200078e0008 */
[----:B------:R-:W-:-:S03]  /*f320*/  ISETP.GT.AND P0, PT, R51, 0xe8, PT ;  /* 0x000000e83300780c */ /* 0x000fc60003f04270 */
[----:B------:R-:W-:Y:S01]  /*f330*/  IMAD.MOV.U32 R12, RZ, RZ, R4 ;  /* 0x000000ffff0c7224 */ /* 0x000fe200078e0004 */
[----:B------:R-:W-:Y:S01]  /*f340*/  IADD3 R4, P4, R37, R8, RZ ;  /* 0x0000000825047210 */ /* 0x000fe20007f9e0ff */
[----:B------:R-:W-:Y:S01]  /*f350*/  IMAD.IADD R13, R33, 0x1, R5 ;  /* 0x00000001210d7824 */ /* 0x000fe200078e0205 */
[C---:B------:R-:W-:Y:S02]  /*f360*/  ISETP.GT.AND P1, PT, R50.reuse, 0x8, P1 ;  /* 0x000000083200780c */ /* 0x040fe40000f24270 */
[----:B------:R-:W-:Y:S01]  /*f370*/  ISETP.GT.AND P2, PT, R51, 0xe9, PT ;  /* 0x000000e93300780c */ /* 0x000fe20003f44270 */
[----:B------:R-:W-:Y:S01]  /*f380*/  IMAD.X R5, R39, 0x1, R9, P4 ;  /* 0x0000000127057824 */ /* 0x000fe200020e0609 */
[C---:B------:R-:W-:Y:S02]  /*f390*/  ISETP.GT.AND P4, PT, R50.reuse, RZ, P0 ;  /* 0x000000ff3200720c */ /* 0x040fe40000784270 */
[C---:B------:R-:W-:Y:S02]  /*f3a0*/  ISETP.GT.AND P5, PT, R50.reuse, RZ, P2 ;  /* 0x000000ff3200720c */ /* 0x040fe400017a4270 */
[----:B------:R-:W-:-:S02]  /*f3b0*/  ISETP.GT.AND P0, PT, R50, 0x8, P0 ;  /* 0x000000083200780c */ /* 0x000fc40000704270 */
[----:B------:R-:W-:-:S03]  /*f3c0*/  ISETP.GT.AND P2, PT, R50, 0x8, P2 ;  /* 0x000000083200780c */ /* 0x000fc60001744270 */
[----:B------:R0:W-:Y:S01]  /*f3d0*/  @P1 STG.E desc[UR18][R8.64+0x20], R15 ;  /* 0x0000200f08001986 */ /* 0x0001e2000c101912 */
[----:B------:R-:W-:-:S03]  /*f3e0*/  ISETP.GT.AND P1, PT, R51, 0xf0, PT ;  /* 0x000000f03300780c */ /* 0x000fc60003f24270 */
[----:B------:R-:W-:Y:S01]  /*f3f0*/  @P4 STG.E desc[UR18][R12.64], R17 ;  /* 0x000000110c004986 */ /* 0x000fe2000c101912 */
[----:B------:R-:W-:Y:S01]  /*f400*/  ISETP.GT.AND P4, PT, R51, 0xf1, PT ;  /* 0x000000f13300780c */ /* 0x000fe20003f84270 */
[----:B------:R-:W-:Y:S01]  /*f410*/  IMAD.WIDE.U32 R2, R32, 0x1c, R4 ;  /* 0x0000001c20027825 */ /* 0x000fe200078e0004 */
[C---:B------:R-:W-:Y:S01]  /*f420*/  ISETP.GT.AND P6, PT, R50.reuse, RZ, P1 ;  /* 0x000000ff3200720c */ /* 0x040fe20000fc4270 */
[----:B------:R1:W-:Y:S01]  /*f430*/  @P5 STG.E desc[UR18][R4.64], R7 ;  /* 0x0000000704005986 */ /* 0x0003e2000c101912 */
[C---:B------:R-:W-:Y:S01]  /*f440*/  ISETP.GT.AND P5, PT, R50.reuse, RZ, P4 ;  /* 0x000000ff3200720c */ /* 0x040fe200027a4270 */
[----:B------:R-:W-:Y:S01]  /*f450*/  IMAD.MOV.U32 R10, RZ, RZ, R2 ;  /* 0x000000ffff0a7224 */ /* 0x000fe200078e0002 */
[----:B------:R-:W-:Y:S01]  /*f460*/  ISETP.GT.AND P1, PT, R50, 0x8, P1 ;  /* 0x000000083200780c */ /* 0x000fe20000f24270 */
[----:B------:R-:W-:Y:S01]  /*f470*/  @P0 STG.E desc[UR18][R12.64+0x20], R19 ;  /* 0x000020130c000986 */ /* 0x000fe2000c101912 */
[----:B------:R-:W-:Y:S01]  /*f480*/  IADD3 R2, P0, R37, R4, RZ ;  /* 0x0000000425027210 */ /* 0x000fe20007f1e0ff */
[----:B0-----:R-:W-:Y:S01]  /*f490*/  FMUL R15, R218, UR20 ;  /* 0x00000014da0f7c20 */ /* 0x001fe20008400000 */
[----:B------:R-:W-:-:S02]  /*f4a0*/  IMAD.IADD R11, R33, 0x1, R3 ;  /* 0x00000001210b7824 */ /* 0x000fc400078e0203 */
[----:B------:R-:W-:Y:S01]  /*f4b0*/  FMUL R21, R221, UR20 ;  /* 0x00000014dd157c20 */ /* 0x000fe20008400000 */
[----:B------:R-:W-:Y:S01]  /*f4c0*/  IMAD.X R3, R39, 0x1, R5, P0 ;  /* 0x0000000127037824 */ /* 0x000fe200000e0605 */
[----:B------:R3:W-:Y:S01]  /*f4d0*/  @P2 STG.E desc[UR18][R4.64+0x20], R15 ;  /* 0x0000200f04002986 */ /* 0x0007e2000c101912 */
[C---:B------:R-:W-:Y:S02]  /*f4e0*/  ISETP.GT.AND P2, PT, R51.reuse, 0xf8, PT ;  /* 0x000000f83300780c */ /* 0x040fe40003f44270 */
[----:B------:R-:W-:Y:S01]  /*f4f0*/  ISETP.GT.AND P0, PT, R51, 0xf9, PT ;  /* 0x000000f93300780c */ /* 0x000fe20003f04270 */
[----:B------:R-:W-:Y:S01]  /*f500*/  @P6 STG.E desc[UR18][R10.64], R21 ;  /* 0x000000150a006986 */ /* 0x000fe2000c101912 */
[----:B------:R-:W-:Y:S01]  /*f510*/  ISETP.GT.AND P4, PT, R50, 0x8, P4 ;  /* 0x000000083200780c */ /* 0x000fe20002784270 */
[----:B-1----:R-:W-:Y:S01]  /*f520*/  IMAD.WIDE.U32 R6, R32, 0x1c, R2 ;  /* 0x0000001c20067825 */ /* 0x002fe200078e0002 */
[----:B------:R-:W-:-:S04]  /*f530*/  IADD3 R8, P6, R37, R2, RZ ;  /* 0x0000000225087210 */ /* 0x000fc80007fde0ff */
[----:B------:R-:W-:Y:S01]  /*f540*/  IADD3 R7, R33, R7, RZ ;  /* 0x0000000721077210 */ /* 0x000fe20007ffe0ff */
[----:B------:R-:W-:Y:S02]  /*f550*/  IMAD.X R9, R39, 0x1, R3, P6 ;  /* 0x0000000127097824 */ /* 0x000fe400030e0603 */
[----:B--2---:R-:W-:Y:S01]  /*f560*/  FMUL R17, R220, UR20 ;  /* 0x00000014dc117c20 */ /* 0x004fe20008400000 */
[----:B------:R-:W-:-:S04]  /*f570*/  FMUL R23, R223, UR20 ;  /* 0x00000014df177c20 */ /* 0x000fc80008400000 */
[----:B------:R-:W-:Y:S01]  /*f580*/  @P5 STG.E desc[UR18][R2.64], R17 ;  /* 0x0000001102005986 */ /* 0x000fe2000c101912 */
[----:B------:R-:W-:-:S03]  /*f590*/  ISETP.GT.AND P5, PT, R50, RZ, P2 ;  /* 0x000000ff3200720c */ /* 0x000fc600017a4270 */
[----:B------:R0:W-:Y:S01]  /*f5a0*/  @P1 STG.E desc[UR18][R10.64+0x20], R23 ;  /* 0x000020170a001986 */ /* 0x0001e2000c101912 */
[C---:B------:R-:W-:Y:S02]  /*f5b0*/  ISETP.GT.AND P1, PT, R50.reuse, RZ, P0 ;  /* 0x000000ff3200720c */ /* 0x040fe40000724270 */
[C---:B------:R-:W-:Y:S02]  /*f5c0*/  ISETP.GT.AND P2, PT, R50.reuse, 0x8, P2 ;  /* 0x000000083200780c */ /* 0x040fe40001744270 */
[----:B------:R-:W-:Y:S01]  /*f5d0*/  ISETP.GT.AND P0, PT, R50, 0x8, P0 ;  /* 0x000000083200780c */ /* 0x000fe20000704270 */
[----:B---3--:R-:W-:-:S05]  /*f5e0*/  FMUL R5, R222, UR20 ;  /* 0x00000014de057c20 */ /* 0x008fca0008400000 */
[----:B------:R3:W-:Y:S01]  /*f5f0*/  @P4 STG.E desc[UR18][R2.64+0x20], R5 ;  /* 0x0000200502004986 */ /* 0x0007e2000c101912 */
[----:B----4-:R-:W-:-:S05]  /*f600*/  FMUL R13, R224, UR20 ;  /* 0x00000014e00d7c20 */ /* 0x010fca0008400000 */
[----:B------:R3:W-:Y:S01]  /*f610*/  @P5 STG.E desc[UR18][R6.64], R13 ;  /* 0x0000000d06005986 */ /* 0x0007e2000c101912 */
[----:B0-----:R-:W-:-:S05]  /*f620*/  FMUL R11, R225, UR20 ;  /* 0x00000014e10b7c20 */ /* 0x001fca0008400000 */
[----:B------:R3:W-:Y:S01]  /*f630*/  @P1 STG.E desc[UR18][R8.64], R11 ;  /* 0x0000000b08001986 */ /* 0x0007e2000c101912 */
[----:B------:R-:W-:Y:S01]  /*f640*/  FMUL R15, R227, UR20 ;  /* 0x00000014e30f7c20 */ /* 0x000fe20008400000 */
[----:B------:R-:W-:-:S04]  /*f650*/  FMUL R17, R226, UR20 ;  /* 0x00000014e2117c20 */ /* 0x000fc80008400000 */
[----:B------:R3:W-:Y:S04]  /*f660*/  @P2 STG.E desc[UR18][R6.64+0x20], R15 ;  /* 0x0000200f06002986 */ /* 0x0007e8000c101912 */
[----:B------:R3:W-:Y:S02]  /*f670*/  @P0 STG.E desc[UR18][R8.64+0x20], R17 ;  /* 0x0000201108000986 */ /* 0x0007e4000c101912 */
.L_x_215:
[----:B------:R-:W-:Y:S05]  /*f680*/  BSYNC B0 ;  /* 0x0000000000007941 */ /* 0x000fea0003800000 */
.L_x_23:
[----:B-1-3-5:R-:W3:Y:S04]  /*f690*/  LDL.LU R3, [R1+0x78] ;  /* 0x0000780001037983 */ /* 0x02aee80000300800 */
[----:B------:R-:W3:Y:S01]  /*f6a0*/  LDL.LU R2, [R1+0x7c] ;  /* 0x00007c0001027983 */ /* 0x000ee20000300800 */
[----:B------:R-:W-:Y:S01]  /*f6b0*/  ULDC UR6, c[0x0][0xc] ;  /* 0x0000030000067ab9 */ /* 0x000fe20000000800 */
[----:B------:R-:W-:Y:S01]  /*f6c0*/  ULDC UR7, c[0x0][0x10] ;  /* 0x0000040000077ab9 */ /* 0x000fe20000000800 */
[----:B0-----:R-:W3:Y:S01]  /*f6d0*/  LDC R5, c[0x0][0x14] ;  /* 0x00000500ff057b82 */ /* 0x001ee20000000800 */
[----:B------:R-:W-:Y:S01]  /*f6e0*/  UIMAD.WIDE.U32 UR6, UR6, UR7, URZ ;  /* 0x00000007060672a5 */ /* 0x000fe2000f8e003f */
[----:B------:R-:W-:Y:S01]  /*f6f0*/  PRMT R0, RZ, 0x7610, R0 ;  /* 0x00007610ff007816 */ /* 0x000fe20000000000 */
[----:B------:R-:W-:-:S04]  /*f700*/  UMOV UR23, 0xffffffff ;  /* 0xffffffff00177882 */ /* 0x000fc80000000000 */
[----:B---3--:R-:W-:-:S04]  /*f710*/  IMAD.WIDE.U32 R2, R5, UR6, R2 ;  /* 0x0000000605027c25 */ /* 0x008fc8000f8e0002 */
[----:B------:R-:W-:Y:S01]  /*f720*/  IMAD R5, R5, UR7, RZ ;  /* 0x0000000705057c24 */ /* 0x000fe2000f8e02ff */
[----:B------:R-:W-:Y:S01]  /*f730*/  ULDC.64 UR6, c[0x0][0x750] ;  /* 0x0001d40000067ab9 */ /* 0x000fe20000000a00 */
[----:B------:R-:W-:Y:S01]  /*f740*/  IMAD.MOV.U32 R18, RZ, RZ, R2 ;  /* 0x000000ffff127224 */ /* 0x000fe200078e0002 */
[----:B------:R-:W-:Y:S01]  /*f750*/  ISETP.GE.U32.AND P0, PT, R2, UR6, PT ;  /* 0x0000000602007c0c */ /* 0x000fe2000bf06070 */
[----:B------:R-:W-:Y:S02]  /*f760*/  IMAD.IADD R19, R3, 0x1, R5 ;  /* 0x0000000103137824 */ /* 0x000fe400078e0205 */
[----:B------:R-:W-:-:S03]  /*f770*/  IMAD.MOV.U32 R2, RZ, RZ, -0x1 ;  /* 0xffffffffff027424 */ /* 0x000fc600078e00ff */
[----:B------:R0:W-:Y:S01]  /*f780*/  STL [R1+0x78], R19 ;  /* 0x0000781301007387 */ /* 0x0001e20000100800 */
[----:B------:R-:W-:-:S03]  /*f790*/  ISETP.GE.U32.AND.EX P0, PT, R19, UR7, PT, P0 ;  /* 0x0000000713007c0c */ /* 0x000fc6000bf06100 */
[----:B------:R0:W-:Y:S04]  /*f7a0*/  STL [R1+0x7c], R18 ;  /* 0x00007c1201007387 */ /* 0x0001e80000100800 */
[----:B------:R0:W-:Y:S06]  /*f7b0*/  STL [R1+0x80], R2 ;  /* 0x0000800201007387 */ /* 0x0001ec0000100800 */
[----:B------:R-:W-:Y:S05]  /*f7c0*/  @P0 BRA `(.L_x_216) ;  /* 0x0000000400700947 */ /* 0x000fea0003800000 */
[----:B------:R-:W1:Y:S01]  /*f7d0*/  S2R R14, SR_CTAID.X ;  /* 0x00000000000e7919 */ /* 0x000e620000002500 */
[----:B------:R-:W3:Y:S01]  /*f7e0*/  LDC.64 R8, c[0x0][0x728] ;  /* 0x0001ca00ff087b82 */ /* 0x000ee20000000a00 */
[----:B------:R-:W-:Y:S01]  /*f7f0*/  ULDC UR6, c[0x0][0x150] ;  /* 0x0000540000067ab9 */ /* 0x000fe20000000800 */
[----:B------:R-:W-:Y:S01]  /*f800*/  IMAD.MOV.U32 R6, RZ, RZ, R18 ;  /* 0x000000ffff067224 */ /* 0x000fe200078e0012 */
[----:B------:R-:W4:Y:S01]  /*f810*/  S2R R16, SR_CTAID.Y ;  /* 0x0000000000107919 */ /* 0x000f220000002600 */
[----:B------:R-:W-:-:S04]  /*f820*/  IMAD.MOV.U32 R7, RZ, RZ, R19 ;  /* 0x000000ffff077224 */ /* 0x000fc800078e0013 */
[----:B------:R-:W0:Y:S08]  /*f830*/  LDC R17, c[0x0][0x144] ;  /* 0x00005100ff117b82 */ /* 0x000e300000000800 */
[----:B------:R-:W0:Y:S08]  /*f840*/  LDC R10, c[0x0][0x730] ;  /* 0x0001cc00ff0a7b82 */ /* 0x000e300000000800 */
[----:B------:R-:W0:Y:S01]  /*f850*/  LDC.64 R12, c[0x0][0x720] ;  /* 0x0001c800ff0c7b82 */ /* 0x000e220000000a00 */
[----:B---3--:R-:W-:-:S04]  /*f860*/  ISETP.NE.U32.AND P0, PT, R8, RZ, PT ;  /* 0x000000ff0800720c */ /* 0x008fc80003f05070 */
[----:B------:R-:W-:Y:S02]  /*f870*/  ISETP.NE.AND.EX P0, PT, R9, RZ, PT, P0 ;  /* 0x000000ff0900720c */ /* 0x000fe40003f05300 */
[----:B-1----:R-:W-:-:S05]  /*f880*/  I2FP.F32.U32 R0, R14 ;  /* 0x0000000e00007245 */ /* 0x002fca0000201000 */
[----:B------:R-:W-:-:S04]  /*f890*/  FMUL R0, R0, UR6 ;  /* 0x0000000600007c20 */ /* 0x000fc80008400000 */
[----:B--2---:R1:W2:Y:S02]  /*f8a0*/  F2I.U32.TRUNC.NTZ R15, R0 ;  /* 0x00000000000f7305 */ /* 0x0042a4000020f000 */
[----:B----4-:R-:W-:Y:S05]  /*f8b0*/  @!P0 BRA `(.L_x_217) ;  /* 0x0000000000288947 */ /* 0x010fea0003800000 */
[----:B-1----:R-:W1:Y:S02]  /*f8c0*/  LDC R0, c[0x0][0x734] ;  /* 0x0001cd00ff007b82 */ /* 0x002e640000000800 */
[----:B-1----:R-:W-:-:S05]  /*f8d0*/  IADD3 R7, P0, R18, R0, RZ ;  /* 0x0000000012077210 */ /* 0x002fca0007f1e0ff */
[----:B------:R-:W-:-:S04]  /*f8e0*/  IMAD.X R11, RZ, RZ, R19, P0 ;  /* 0x000000ffff0b7224 */ /* 0x000fc800000e0613 */
[----:B0-----:R-:W-:-:S04]  /*f8f0*/  IMAD.WIDE.U32 R2, R11, R8, RZ ;  /* 0x000000080b027225 */ /* 0x001fc800078e00ff */
[----:B------:R-:W-:-:S04]  /*f900*/  IMAD.WIDE.U32 R4, P0, R7, R9, R2 ;  /* 0x0000000907047225 */ /* 0x000fc80007800002 */
[----:B------:R-:W-:Y:S01]  /*f910*/  IMAD.WIDE.U32 R2, R7, R8, RZ ;  /* 0x0000000807027225 */ /* 0x000fe200078e00ff */
[----:B------:R-:W-:-:S03]  /*f920*/  IADD3.X R7, RZ, RZ, RZ, P0, !PT ;  /* 0x000000ffff077210 */ /* 0x000fc600007fe4ff */
[----:B------:R-:W-:Y:S01]  /*f930*/  IMAD.MOV.U32 R6, RZ, RZ, R5 ;  /* 0x000000ffff067224 */ /* 0x000fe200078e0005 */
[----:B------:R-:W-:-:S05]  /*f940*/  IADD3 RZ, P0, R3, R4, RZ ;  /* 0x0000000403ff7210 */ /* 0x000fca0007f1e0ff */
[----:B------:R-:W-:-:S08]  /*f950*/  IMAD.WIDE.U32.X R6, R11, R9, R6, P0 ;  /* 0x000000090b067225 */ /* 0x000fd000000e0406 */
.L_x_217:
[-CC-:B0-----:R-:W-:Y:S01]  /*f960*/  SHF.R.U64 R21, R6, R10.reuse, R7.reuse ;  /* 0x0000000a06157219 */ /* 0x181fe20000001207 */
[----:B------:R-:W0:Y:S01]  /*f970*/  LDC.64 R22, c[0x0][0x740] ;  /* 0x0001d000ff167b82 */ /* 0x000e220000000a00 */
[----:B-1----:R-:W-:Y:S01]  /*f980*/  SHF.R.U32.HI R0, RZ, R10, R7 ;  /* 0x0000000aff007219 */ /* 0x002fe20000011607 */
[----:B------:R-:W-:Y:S01]  /*f990*/  IMAD.MOV.U32 R2, RZ, RZ, R18 ;  /* 0x000000ffff027224 */ /* 0x000fe200078e0012 */
[----:B------:R-:W-:Y:S01]  /*f9a0*/  IADD3 R5, P0, RZ, -R21, RZ ;  /* 0x80000015ff057210 */ /* 0x000fe20007f1e0ff */
[----:B--2---:R-:W-:Y:S01]  /*f9b0*/  IMAD.MOV R15, RZ, RZ, -R15 ;  /* 0x000000ffff0f7224 */ /* 0x004fe200078e0a0f */
[----:B------:R-:W-:Y:S01]  /*f9c0*/  ULDC UR6, c[0x0][0x154] ;  /* 0x0000550000067ab9 */ /* 0x000fe20000000800 */
[----:B------:R-:W-:Y:S02]  /*f9d0*/  MOV R7, 0x1 ;  /* 0x0000000100077802 */ /* 0x000fe40000000f00 */
[----:B------:R-:W1:Y:S01]  /*f9e0*/  LDC R4, c[0x0][0x718] ;  /* 0x0001c600ff047b82 */ /* 0x000e620000000800 */
[----:B------:R-:W-:-:S02]  /*f9f0*/  IMAD.X R3, RZ, RZ, ~R0, P0 ;  /* 0x000000ffff037224 */ /* 0x000fc400000e0e00 */
[----:B------:R-:W-:Y:S02]  /*fa00*/  IMAD R18, R17, R15, R14 ;  /* 0x0000000f11127224 */ /* 0x000fe400078e020e */
[-C--:B------:R-:W-:Y:S02]  /*fa10*/  IMAD R0, R3, R12.reuse, RZ ;  /* 0x0000000c03007224 */ /* 0x080fe400078e02ff */
[----:B------:R-:W-:Y:S01]  /*fa20*/  IMAD.MOV.U32 R3, RZ, RZ, R19 ;  /* 0x000000ffff037224 */ /* 0x000fe200078e0013 */
[----:B------:R-:W2:Y:S01]  /*fa30*/  LDC R6, c[0x0][0x708] ;  /* 0x0001c200ff067b82 */ /* 0x000ea20000000800 */
[----:B------:R-:W-:-:S04]  /*fa40*/  IMAD.WIDE.U32 R2, R5, R12, R2 ;  /* 0x0000000c05027225 */ /* 0x000fc800078e0002 */
[----:B------:R-:W-:-:S03]  /*fa50*/  IMAD R5, R5, R13, R0 ;  /* 0x0000000d05057224 */ /* 0x000fc600078e0200 */
[----:B------:R-:W3:Y:S01]  /*fa60*/  LDC R20, c[0x0][0x758] ;  /* 0x0001d600ff147b82 */ /* 0x000ee20000000800 */
[----:B------:R-:W-:Y:S01]  /*fa70*/  I2FP.F32.U32 R0, R16 ;  /* 0x0000001000007245 */ /* 0x000fe20000201000 */
[----:B------:R-:W-:Y:S01]  /*fa80*/  IMAD.IADD R3, R3, 0x1, R5 ;  /* 0x0000000103037824 */ /* 0x000fe200078e0205 */
[----:B0-----:R-:W-:Y:S01]  /*fa90*/  ISETP.NE.U32.AND P0, PT, R22, RZ, PT ;  /* 0x000000ff1600720c */ /* 0x001fe20003f05070 */
[----:B------:R-:W-:Y:S02]  /*faa0*/  IMAD.MOV.U32 R5, RZ, RZ, -0x1 ;  /* 0xffffffffff057424 */ /* 0x000fe400078e00ff */
[----:B------:R-:W-:Y:S02]  /*fab0*/  FMUL R0, R0, UR6 ;  /* 0x0000000600007c20 */ /* 0x000fe40008400000 */
[----:B------:R-:W0:Y:S01]  /*fac0*/  LDC R13, c[0x0][0x148] ;  /* 0x00005200ff0d7b82 */ /* 0x000e220000000800 */
[----:B-1----:R-:W-:Y:S01]  /*fad0*/  SHF.R.U64 R10, R2, R4, R3 ;  /* 0x00000004020a7219 */ /* 0x002fe20000001203 */
[----:B------:R1:W4:Y:S01]  /*fae0*/  F2I.U32.TRUNC.NTZ R12, R0 ;  /* 0x00000000000c7305 */ /* 0x000322000020f000 */
[----:B------:R-:W-:-:S02]  /*faf0*/  ISETP.NE.AND.EX P0, PT, R23, RZ, PT, P0 ;  /* 0x000000ff1700720c */ /* 0x000fc40003f05300 */
[----:B------:R-:W-:-:S03]  /*fb00*/  SHF.R.U32.HI R3, RZ, R4, R3 ;  /* 0x00000004ff037219 */ /* 0x000fc60000011603 */
[----:B------:R-:W0:Y:S01]  /*fb10*/  LDC R14, c[0x0][0x700] ;  /* 0x0001c000ff0e7b82 */ /* 0x000e220000000800 */
[-CC-:B--2---:R-:W-:Y:S02]  /*fb20*/  SHF.R.U64 R8, R10, R6.reuse, R3.reuse ;  /* 0x000000060a087219 */ /* 0x184fe40000001203 */
[----:B------:R-:W-:-:S05]  /*fb30*/  SHF.R.U32.HI R3, RZ, R6, R3 ;  /* 0x00000006ff037219 */ /* 0x000fca0000011603 */
[----:B------:R-:W2:Y:S01]  /*fb40*/  LDC R15, c[0x0][0x748] ;  /* 0x0001d200ff0f7b82 */ /* 0x000ea20000000800 */
[-CC-:B---3--:R-:W-:Y:S02]  /*fb50*/  SHF.R.U64 R11, R8, R20.reuse, R3.reuse ;  /* 0x00000014080b7219 */ /* 0x188fe40000001203 */
[-C--:B------:R-:W-:Y:S02]  /*fb60*/  SHF.L.U32 R5, R5, R20.reuse, RZ ;  /* 0x0000001405057219 */ /* 0x080fe400000006ff */
[-C--:B------:R-:W-:Y:S01]  /*fb70*/  SHF.R.U32.HI R3, RZ, R20.reuse, R3 ;  /* 0x00000014ff037219 */ /* 0x080fe20000011603 */
[----:B------:R-:W-:Y:S01]  /*fb80*/  IMAD.MOV.U32 R2, RZ, RZ, R11 ;  /* 0x000000ffff027224 */ /* 0x000fe200078e000b */
[----:B------:R-:W-:Y:S01]  /*fb90*/  SHF.L.U32 R20, R7, R20, RZ ;  /* 0x0000001407147219 */ /* 0x000fe200000006ff */
[----:B------:R-:W3:Y:S01]  /*fba0*/  LDC R17, c[0x0][0x738] ;  /* 0x0001ce00ff117b82 */ /* 0x000ee20000000800 */
[----:B------:R-:W-:-:S07]  /*fbb0*/  LOP3.LUT R57, RZ, R5, RZ, 0x33, !PT ;  /* 0x00000005ff397212 */ /* 0x000fce00078e33ff */
[----:B------:R-:W0:Y:S01]  /*fbc0*/  LDC R19, c[0x0][0x710] ;  /* 0x0001c400ff137b82 */ /* 0x000e220000000800 */
[----:B-1--4-:R-:W-:Y:S05]  /*fbd0*/  @!P0 BRA `(.L_x_218) ;  /* 0x0000000000288947 */ /* 0x012fea0003800000 */
        /* <DEDUP_REMOVED lines=10> */
.L_x_218:
[----:B--2---:R-:W-:Y:S01]  /*fc80*/  SHF.R.U64 R0, R2, R15, R3 ;  /* 0x0000000f02007219 */ /* 0x004fe20000001203 */
[----:B0-----:R-:W-:Y:S01]  /*fc90*/  VIADD R3, R14, 0xffffffff ;  /* 0xffffffff0e037836 */ /* 0x001fe20000000000 */
[----:B------:R-:W-:Y:S01]  /*fca0*/  LOP3.LUT R57, R8, R57, RZ, 0xc0, !PT ;  /* 0x0000003908397212 */ /* 0x000fe200078ec0ff */
[----:B------:R-:W-:Y:S01]  /*fcb0*/  IMAD.MOV R12, RZ, RZ, -R12 ;  /* 0x000000ffff0c7224 */ /* 0x000fe200078e0a0c */
[----:B------:R-:W-:Y:S02]  /*fcc0*/  IADD3 R2, -R0, RZ, RZ ;  /* 0x000000ff00027210 */ /* 0x000fe40007ffe1ff */
[----:B------:R-:W-:Y:S01]  /*fcd0*/  LOP3.LUT R3, R10, R3, RZ, 0xc0, !PT ;  /* 0x000000030a037212 */ /* 0x000fe200078ec0ff */
[----:B------:R-:W-:Y:S01]  /*fce0*/  IMAD R57, R20, R0, R57 ;  /* 0x0000000014397224 */ /* 0x000fe200078e0239 */
[----:B------:R-:W-:Y:S01]  /*fcf0*/  R2UR UR23, R21 ;  /* 0x00000000151772ca */ /* 0x000fe200000e0000 */
[----:B------:R-:W-:Y:S02]  /*fd00*/  @P3 IMAD R18, R13, R12, R16 ;  /* 0x0000000c0d123224 */ /* 0x000fe400078e0210 */
[----:B---3--:R-:W-:-:S02]  /*fd10*/  IMAD R0, R2, R17, R11 ;  /* 0x0000001102007224 */ /* 0x008fc400078e020b */
[----:B------:R-:W-:Y:S02]  /*fd20*/  IMAD R57, R57, R19, R18 ;  /* 0x0000001339397224 */ /* 0x000fe400078e0212 */
[----:B------:R-:W-:Y:S02]  /*fd30*/  IMAD R0, R0, R14, R3 ;  /* 0x0000000e00007224 */ /* 0x000fe400078e0203 */
[----:B------:R-:W-:-:S03]  /*fd40*/  IMAD.MOV.U32 R2, RZ, RZ, 0x1 ;  /* 0x00000001ff027424 */ /* 0x000fc600078e00ff */
[----:B------:R-:W-:Y:S02]  /*fd50*/  SEL R3, R0, R57, !P3 ;  /* 0x0000003900037207 */ /* 0x000fe40005800000 */
[----:B------:R-:W-:Y:S02]  /*fd60*/  SEL R57, R57, R0, !P3 ;  /* 0x0000000039397207 */ /* 0x000fe40005800000 */
[----:B------:R-:W-:Y:S01]  /*fd70*/  PRMT R0, R2, 0x7610, R0 ;  /* 0x0000761002007816 */ /* 0x000fe20000000000 */
[----:B------:R1:W-:Y:S06]  /*fd80*/  STL [R1+0x80], R3 ;  /* 0x0000800301007387 */ /* 0x0003ec0000100800 */
.L_x_216:
[----:B------:R3:W-:Y:S01]  /*fd90*/  STL [R1+0x88], R57 ;  /* 0x0000883901007387 */ /* 0x0007e20000100800 */
[----:B------:R-:W-:-:S13]  /*fda0*/  LOP3.LUT P0, RZ, R0, 0xff, RZ, 0xc0, !PT ;  /* 0x000000ff00ff7812 */ /* 0x000fda000780c0ff */
[----:B---3--:R-:W-:Y:S05]  /*fdb0*/  @P0 BRA `(.L_x_219) ;  /* 0xffffff1000ac0947 */ /* 0x008fea000383ffff */
[----:B------:R-:W-:Y:S05]  /*fdc0*/  EXIT ;  /* 0x000000000000794d */ /* 0x000fea0003800000 */
.L_x_3:
[----:B------:R-:W2:Y:S01]  /*fdd0*/  LDL R16, [R1+0x7c] ;  /* 0x00007c0001107983 */ /* 0x000ea20000100800 */
[----:B------:R-:W-:-:S03]  /*fde0*/  ULDC.64 UR4, c[0x0][0x750] ;  /* 0x0001d40000047ab9 */ /* 0x000fc60000000a00 */
[----:B------:R-:W3:Y:S01]  /*fdf0*/  LDL R17, [R1+0x78] ;  /* 0x0000780001117983 */ /* 0x000ee20000100800 */
[----:B------:R-:W-:Y:S01]  /*fe00*/  PRMT R4, RZ, 0x7610, R4 ;  /* 0x00007610ff047816 */ /* 0x000fe20000000004 */
[----:B------:R-:W-:Y:S02]  /*fe10*/  IMAD.MOV.U32 R5, RZ, RZ, -0x1 ;  /* 0xffffffffff057424 */ /* 0x000fe400078e00ff */
[----:B------:R-:W-:Y:S02]  /*fe20*/  IMAD.MOV.U32 R6, RZ, RZ, -0x1 ;  /* 0xffffffffff067424 */ /* 0x000fe400078e00ff */
[----:B------:R-:W-:Y:S01]  /*fe30*/  IMAD.MOV.U32 R11, RZ, RZ, -0x1 ;  /* 0xffffffffff0b7424 */ /* 0x000fe200078e00ff */
[----:B--2---:R-:W-:-:S04]  /*fe40*/  ISETP.GE.U32.AND P0, PT, R16, UR4, PT ;  /* 0x0000000410007c0c */ /* 0x004fc8000bf06070 */
[----:B---3--:R-:W-:-:S13]  /*fe50*/  ISETP.GE.U32.AND.EX P0, PT, R17, UR5, PT, P0 ;  /* 0x0000000511007c0c */ /* 0x008fda000bf06100 */
[----:B------:R-:W-:Y:S05]  /*fe60*/  @P0 BRA `(.L_x_220) ;  /* 0x00000004005c0947 */ /* 0x000fea0003800000 */
        /* <DEDUP_REMOVED lines=9> */
[----:B0-----:R-:W-:-:S04]  /*ff00*/  IADD3 R9, P0, R16, R4, RZ ;  /* 0x0000000410097210 */ /* 0x001fc80007f1e0ff */
[----:B------:R-:W-:-:S05]  /*ff10*/  IADD3.X R13, RZ, R17, RZ, P0, !PT ;  /* 0x00000011ff0d7210 */ /* 0x000fca00007fe4ff */
[----:B------:R-:W-:-:S04]  /*ff20*/  IMAD.WIDE.U32 R4, R13, R10, RZ ;  /* 0x0000000a0d047225 */ /* 0x000fc800078e00ff */
[----:B------:R-:W-:-:S04]  /*ff30*/  IMAD.WIDE.U32 R6, P0, R9, R11, R4 ;  /* 0x0000000b09067225 */ /* 0x000fc80007800004 */
[----:B------:R-:W-:-:S04]  /*ff40*/  IMAD.WIDE.U32 R4, R9, R10, RZ ;  /* 0x0000000a09047225 */ /* 0x000fc800078e00ff */
[----:B------:R-:W-:Y:S01]  /*ff50*/  IMAD.X R9, RZ, RZ, RZ, P0 ;  /* 0x000000ffff097224 */ /* 0x000fe200000e06ff */
[----:B------:R-:W-:Y:S01]  /*ff60*/  IADD3 RZ, P0, R5, R6, RZ ;  /* 0x0000000605ff7210 */ /* 0x000fe20007f1e0ff */
[----:B------:R-:W-:-:S04]  /*ff70*/  IMAD.MOV.U32 R8, RZ, RZ, R7 ;  /* 0x000000ffff087224 */ /* 0x000fc800078e0007 */
[----:B------:R-:W-:-:S08]  /*ff80*/  IMAD.WIDE.U32.X R8, R13, R11, R8, P0 ;  /* 0x0000000b0d087225 */ /* 0x000fd000000e0408 */
.L_x_221:
[-CC-:B------:R-:W-:Y:S01]  /*ff90*/  SHF.R.U64 R11, R8, R12.reuse, R9.reuse ;  /* 0x0000000c080b7219 */ /* 0x180fe20000001209 */
[----:B------:R-:W0:Y:S01]  /*ffa0*/  LDC.64 R20, c[0x0][0x740] ;  /* 0x0001d000ff147b82 */ /* 0x000e220000000a00 */
[----:B------:R-:W-:Y:S01]  /*ffb0*/  SHF.R.U32.HI R3, RZ, R12, R9 ;  /* 0x0000000cff037219 */ /* 0x000fe20000011609 */
[----:B------:R-:W-:Y:S01]  /*ffc0*/  ULDC UR4, c[0x0][0x150] ;  /* 0x0000540000047ab9 */ /* 0x000fe20000000800 */
[----:B------:R-:W-:Y:S01]  /*ffd0*/  IADD3 R7, P0, RZ, -R11, RZ ;  /* 0x8000000bff077210 */ /* 0x000fe20007f1e0ff */
[----:B------:R-:W-:Y:S01]  /*ffe0*/  IMAD.MOV.U32 R4, RZ, RZ, R16 ;  /* 0x000000ffff047224 */ /* 0x000fe200078e0010 */
[----:B------:R-:W-:Y:S01]  /*fff0*/  I2FP.F32.U32 R6, R2 ;  /* 0x0000000200067245 */ /* 0x000fe20000201000 */
[----:B------:R-:W-:Y:S02]  /*10000*/  IMAD.MOV.U32 R5, RZ, RZ, R17 ;  /* 0x000000ffff057224 */ /* 0x000fe400078e0011 */
[----:B------:R-:W1:Y:S01]  /*10010*/  LDC R10, c[0x0][0x718] ;  /* 0x0001c600ff0a7b82 */ /* 0x000e620000000800 */
[----:B------:R-:W-:-:S02]  /*10020*/  IMAD.X R3, RZ, RZ, ~R3, P0 ;  /* 0x000000ffff037224 */ /* 0x000fc400000e0e03 */
[----:B------:R-:W-:Y:S01]  /*10030*/  FMUL R9, R6, UR4 ;  /* 0x0000000406097c20 */ /* 0x000fe20008400000 */
[----:B------:R-:W-:Y:S01]  /*10040*/  IMAD.WIDE.U32 R4, R7, R14, R4 ;  /* 0x0000000e07047225 */ /* 0x000fe200078e0004 */
[----:B------:R-:W-:-:S03]  /*10050*/  ULDC UR4, c[0x0][0x154] ;  /* 0x0000550000047ab9 */ /* 0x000fc60000000800 */
[----:B------:R-:W-:Y:S01]  /*10060*/  IMAD R6, R3, R14, RZ ;  /* 0x0000000e03067224 */ /* 0x000fe200078e02ff */
[----:B------:R-:W2:Y:S01]  /*10070*/  LDC R13, c[0x0][0x144] ;  /* 0x00005100ff0d7b82 */ /* 0x000ea20000000800 */
[----:B------:R-:W3:Y:S02]  /*10080*/  F2I.U32.TRUNC.NTZ R9, R9 ;  /* 0x0000000900097305 */ /* 0x000ee4000020f000 */
[----:B------:R-:W-:Y:S02]  /*10090*/  IMAD R3, R7, R15, R6 ;  /* 0x0000000f07037224 */ /* 0x000fe400078e0206 */
[----:B------:R-:W-:Y:S02]  /*100a0*/  IMAD.MOV.U32 R6, RZ, RZ, -0x1 ;  /* 0xffffffffff067424 */ /* 0x000fe400078e00ff */
[----:B------:R-:W-:Y:S01]  /*100b0*/  IMAD.IADD R3, R5, 0x1, R3 ;  /* 0x0000000105037824 */ /* 0x000fe200078e0203 */
[----:B------:R-:W4:Y:S01]  /*100c0*/  LDC R12, c[0x0][0x708] ;  /* 0x0001c200ff0c7b82 */ /* 0x000f220000000800 */
[----:B------:R-:W-:-:S02]  /*100d0*/  I2FP.F32.U32 R5, R0 ;  /* 0x0000000000057245 */ /* 0x000fc40000201000 */
[----:B0-----:R-:W-:-:S03]  /*100e0*/  ISETP.NE.U32.AND P0, PT, R20, RZ, PT ;  /* 0x000000ff1400720c */ /* 0x001fc60003f05070 */
[----:B------:R-:W-:Y:S01]  /*100f0*/  FMUL R5, R5, UR4 ;  /* 0x0000000405057c20 */ /* 0x000fe20008400000 */
[----:B------:R-:W-:Y:S01]  /*10100*/  ISETP.NE.AND.EX P0, PT, R21, RZ, PT, P0 ;  /* 0x000000ff1500720c */ /* 0x000fe20003f05300 */
[----:B------:R-:W0:Y:S01]  /*10110*/  LDC R7, c[0x0][0x758] ;  /* 0x0001d600ff077b82 */ /* 0x000e220000000800 */
[-CC-:B-1----:R-:W-:Y:S02]  /*10120*/  SHF.R.U64 R8, R4, R10.reuse, R3.reuse ;  /* 0x0000000a04087219 */ /* 0x182fe40000001203 */
[----:B---3--:R-:W-:Y:S02]  /*10130*/  IADD3 R4, -R9, RZ, RZ ;  /* 0x000000ff09047210 */ /* 0x008fe40007ffe1ff */
[----:B------:R-:W-:Y:S02]  /*10140*/  SHF.R.U32.HI R3, RZ, R10, R3 ;  /* 0x0000000aff037219 */ /* 0x000fe40000011603 */
[----:B------:R1:W3:Y:S01]  /*10150*/  F2I.U32.TRUNC.NTZ R10, R5 ;  /* 0x00000005000a7305 */ /* 0x0002e2000020f000 */
[----:B------:R-:W1:Y:S01]  /*10160*/  LDC R17, c[0x0][0x148] ;  /* 0x00005200ff117b82 */ /* 0x000e620000000800 */
[----:B--2---:R-:W-:-:S02]  /*10170*/  IMAD R19, R13, R4, R2 ;  /* 0x000000040d137224 */ /* 0x004fc400078e0202 */
[----:B------:R-:W-:-:S05]  /*10180*/  IMAD.MOV.U32 R4, RZ, RZ, 0x1 ;  /* 0x00000001ff047424 */ /* 0x000fca00078e00ff */
[----:B------:R-:W2:Y:S01]  /*10190*/  LDC R14, c[0x0][0x700] ;  /* 0x0001c000ff0e7b82 */ /* 0x000ea20000000800 */
[-CC-:B----4-:R-:W-:Y:S02]  /*101a0*/  SHF.R.U64 R13, R8, R12.reuse, R3.reuse ;  /* 0x0000000c080d7219 */ /* 0x190fe40000001203 */
[----:B------:R-:W-:-:S05]  /*101b0*/  SHF.R.U32.HI R2, RZ, R12, R3 ;  /* 0x0000000cff027219 */ /* 0x000fca0000011603 */
[----:B------:R-:W4:Y:S01]  /*101c0*/  LDC R16, c[0x0][0x748] ;  /* 0x0001d200ff107b82 */ /* 0x000f220000000800 */
[-CC-:B0-----:R-:W-:Y:S02]  /*101d0*/  SHF.R.U64 R15, R13, R7.reuse, R2.reuse ;  /* 0x000000070d0f7219 */ /* 0x181fe40000001202 */
[-C--:B------:R-:W-:Y:S02]  /*101e0*/  SHF.L.U32 R6, R6, R7.reuse, RZ ;  /* 0x0000000706067219 */ /* 0x080fe400000006ff */
[-C--:B------:R-:W-:Y:S01]  /*101f0*/  SHF.R.U32.HI R3, RZ, R7.reuse, R2 ;  /* 0x00000007ff037219 */ /* 0x080fe20000011602 */
[----:B------:R-:W-:Y:S01]  /*10200*/  IMAD.MOV.U32 R2, RZ, RZ, R15 ;  /* 0x000000ffff027224 */ /* 0x000fe200078e000f */
[----:B------:R-:W-:Y:S01]  /*10210*/  SHF.L.U32 R12, R4, R7, RZ ;  /* 0x00000007040c7219 */ /* 0x000fe200000006ff */
[----:B------:R-:W0:Y:S01]  /*10220*/  LDC R18, c[0x0][0x738] ;  /* 0x0001ce00ff127b82 */ /* 0x000e220000000800 */
[----:B------:R-:W-:-:S07]  /*10230*/  LOP3.LUT R22, RZ, R6, RZ, 0x33, !PT ;  /* 0x00000006ff167212 */ /* 0x000fce00078e33ff */
        /* <DEDUP_REMOVED lines=12> */
.L_x_222:
[----:B----4-:R-:W-:Y:S01]  /*10300*/  SHF.R.U64 R3, R2, R16, R3 ;  /* 0x0000001002037219 */ /* 0x010fe20000001203 */
[----:B--2---:R-:W-:Y:S01]  /*10310*/  VIADD R5, R14, 0xffffffff ;  /* 0xffffffff0e057836 */ /* 0x004fe20000000000 */
[----:B------:R-:W-:Y:S02]  /*10320*/  LOP3.LUT R2, R13, R22, RZ, 0xc0, !PT ;  /* 0x000000160d027212 */ /* 0x000fe400078ec0ff */
[----:B------:R-:W-:Y:S01]  /*10330*/  IADD3 R10, -R10, RZ, RZ ;  /* 0x000000ff0a0a7210 */ /* 0x000fe20007ffe1ff */
[----:B------:R-:W-:Y:S02]  /*10340*/  IMAD.MOV R4, RZ, RZ, -R3 ;  /* 0x000000ffff047224 */ /* 0x000fe400078e0a03 */
[----:B------:R-:W-:Y:S01]  /*10350*/  IMAD R2, R12, R3, R2 ;  /* 0x000000030c027224 */ /* 0x000fe200078e0202 */
[----:B------:R-:W-:Y:S01]  /*10360*/  LOP3.LUT R3, R8, R5, RZ, 0xc0, !PT ;  /* 0x0000000508037212 */ /* 0x000fe200078ec0ff */
[----:B------:R-:W-:Y:S02]  /*10370*/  @P3 IMAD R19, R17, R10, R0 ;  /* 0x0000000a11133224 */ /* 0x000fe400078e0200 */
[----:B0-----:R-:W-:-:S02]  /*10380*/  IMAD R0, R4, R18, R15 ;  /* 0x0000001204007224 */ /* 0x001fc400078e020f */
[----:B------:R-:W-:Y:S02]  /*10390*/  IMAD R5, R2, R23, R19 ;  /* 0x0000001702057224 */ /* 0x000fe400078e0213 */
[----:B------:R-:W-:Y:S02]  /*103a0*/  IMAD R0, R0, R14, R3 ;  /* 0x0000000e00007224 */ /* 0x000fe400078e0203 */
[----:B------:R-:W-:-:S03]  /*103b0*/  IMAD.MOV.U32 R4, RZ, RZ, 0x1 ;  /* 0x00000001ff047424 */ /* 0x000fc600078e00ff */
[----:B------:R-:W-:Y:S02]  /*103c0*/  SEL R6, R0, R5, !P3 ;  /* 0x0000000500067207 */ /* 0x000fe40005800000 */
[----:B------:R-:W-:-:S07]  /*103d0*/  SEL R5, R5, R0, !P3 ;  /* 0x0000000005057207 */ /* 0x000fce0005800000 */
.L_x_220:
[----:B------:R-:W-:-:S08]  /*103e0*/  NOP ;  /* 0x0000000000007918 */ /* 0x000fd00000000000 */
[----:B------:R-:W0:-:S00]  /*103f0*/  USETMAXREG.DEALLOC.CTAPOOL 0x28 ;  /* 0x00000028000079c8 */ /* 0x000e0000080e0500 */
[----:B------:R-:W-:-:S13]  /*10400*/  ISETP.NE.AND P0, PT, RZ, UR8, PT ;  /* 0x00000008ff007c0c */ /* 0x000fda000bf05270 */
[----:B------:R-:W-:Y:S05]  /*10410*/  @P0 EXIT ;  /* 0x000000000000094d */ /* 0x000fea0003800000 */
[----:B0-----:R-:W-:Y:S01]  /*10420*/  LOP3.LUT P0, RZ, R4, 0xff, RZ, 0xc0, !PT ;  /* 0x000000ff04ff7812 */ /* 0x001fe2000780c0ff */
[----:B------:R-:W-:Y:S02]  /*10430*/  IMAD.MOV.U32 R0, RZ, RZ, 0x1 ;  /* 0x00000001ff007424 */ /* 0x000fe400078e00ff */
[----:B------:R-:W-:-:S10]  /*10440*/  IMAD.MOV.U32 R8, RZ, RZ, RZ ;  /* 0x000000ffff087224 */ /* 0x000fd400078e00ff */
[----:B------:R-:W-:Y:S05]  /*10450*/  @!P0 BRA `(.L_x_223) ;  /* 0x0000000c008c8947 */ /* 0x000fea0003800000 */
[----:B------:R-:W0:Y:S01]  /*10460*/  S2R R2, SR_TID.X ;  /* 0x0000000000027919 */ /* 0x000e220000002100 */
[----:B------:R-:W-:Y:S01]  /*10470*/  ULDC UR4, c[0x0][0x28c] ;  /* 0x0000a30000047ab9 */ /* 0x000fe20000000800 */
[----:B------:R-:W-:Y:S01]  /*10480*/  ULDC UR6, c[0x0][0x758] ;  /* 0x0001d60000067ab9 */ /* 0x000fe20000000800 */
[----:B------:R-:W-:Y:S01]  /*10490*/  UMOV UR7, 0xffffffff ;  /* 0xffffffff00077882 */ /* 0x000fe20000000000 */
[----:B------:R-:W-:Y:S01]  /*104a0*/  UIADD3 UR10, UR4, 0x7f, URZ ;  /* 0x0000007f040a7890 */ /* 0x000fe2000fffe03f */
[----:B------:R-:W-:Y:S01]  /*104b0*/  BSSY B0, `(.L_x_223) ;  /* 0x00000dd000007945 */ /* 0x000fe20003800000 */
[----:B------:R-:W-:Y:S01]  /*104c0*/  ULDC UR5, c[0x0][0x700] ;  /* 0x0001c00000057ab9 */ /* 0x000fe20000000800 */
[----:B------:R-:W-:Y:S01]  /*104d0*/  UMOV UR9, 0x1 ;  /* 0x0000000100097882 */ /* 0x000fe20000000000 */
[----:B------:R-:W-:Y:S01]  /*104e0*/  USHF.L.U32 UR7, UR7, UR6, URZ ;  /* 0x0000000607077299 */ /* 0x000fe2000800063f */
[----:B------:R-:W-:Y:S01]  /*104f0*/  IMAD.MOV.U32 R9, RZ, RZ, 0x1 ;  /* 0x00000001ff097424 */ /* 0x000fe200078e00ff */
[----:B------:R-:W-:Y:S01]  /*10500*/  UIADD3 UR4, UR5, -0x1, URZ ;  /* 0xffffffff05047890 */ /* 0x000fe2000fffe03f */
[----:B------:R-:W-:Y:S01]  /*10510*/  MOV R0, 0x1 ;  /* 0x0000000100007802 */ /* 0x000fe20000000f00 */
[----:B------:R-:W-:Y:S01]  /*10520*/  ULDC UR8, c[0x0][0xc] ;  /* 0x0000030000087ab9 */ /* 0x000fe20000000800 */
[----:B------:R-:W-:Y:S01]  /*10530*/  USHF.L.U32 UR5, UR9, UR6, URZ ;  /* 0x0000000609057299 */ /* 0x000fe2000800063f */
[----:B------:R-:W-:Y:S01]  /*10540*/  IMAD.MOV.U32 R8, RZ, RZ, RZ ;  /* 0x000000ffff087224 */ /* 0x000fe200078e00ff */
[----:B------:R-:W-:Y:S01]  /*10550*/  USHF.R.S32.HI UR11, URZ, 0x1f, UR10 ;  /* 0x0000001f3f0b7899 */ /* 0x000fe2000801140a */
[----:B------:R-:W-:Y:S01]  /*10560*/  ULDC UR9, c[0x0][0x10] ;  /* 0x0000040000097ab9 */ /* 0x000fe20000000800 */
[----:B------:R-:W-:-:S02]  /*10570*/  ULOP3.LUT UR6, URZ, UR7, URZ, 0x33, !UPT ;  /* 0x000000073f067292 */ /* 0x000fc4000f8e333f */
[----:B------:R-:W-:Y:S02]  /*10580*/  UIMAD.WIDE.U32 UR8, UR8, UR9, URZ ;  /* 0x00000009080872a5 */ /* 0x000fe4000f8e003f */
[----:B------:R-:W-:Y:S01]  /*10590*/  ULEA.HI UR11, UR11, UR10, URZ, 0x7 ;  /* 0x0000000a0b0b7291 */ /* 0x000fe2000f8f383f */
[----:B------:R-:W-:Y:S01]  /*105a0*/  ULDC UR7, c[0x0][0x14] ;  /* 0x0000050000077ab9 */ /* 0x000fe20000000800 */
[----:B------:R-:W-:Y:S02]  /*105b0*/  ULOP3.LUT UR15, UR13, 0x2, URZ, 0xfc, !UPT ;  /* 0x000000020d0f7892 */ /* 0x000fe4000f8efc3f */
[----:B------:R-:W-:Y:S02]  /*105c0*/  UIMAD.WIDE.U32 UR34, UR8, UR7, URZ ;  /* 0x00000007082272a5 */ /* 0x000fe4000f8e003f */
[----:B------:R-:W-:Y:S02]  /*105d0*/  UIMAD UR14, UR9, UR7, URZ ;  /* 0x00000007090e72a4 */ /* 0x000fe4000f8e023f */
[----:B------:R-:W-:Y:S01]  /*105e0*/  USHF.R.S32.HI UR7, URZ, 0x7, UR11 ;  /* 0x000000073f077899 */ /* 0x000fe2000801140b */
[C---:B0-----:R-:W-:Y:S01]  /*105f0*/  LOP3.LUT P2, RZ, R2.reuse, 0x7f, RZ, 0xc0, !PT ;  /* 0x0000007f02ff7812 */ /* 0x041fe2000784c0ff */
[----:B------:R-:W-:Y:S01]  /*10600*/  UIADD3 UR14, UR35, UR14, URZ ;  /* 0x0000000e230e7290 */ /* 0x000fe2000fffe03f */
[----:B------:R-:W-:Y:S01]  /*10610*/  LOP3.LUT P0, RZ, R2, 0x1f, RZ, 0xc0, !PT ;  /* 0x0000001f02ff7812 */ /* 0x000fe2000780c0ff */
[----:B------:R-:W-:Y:S01]  /*10620*/  UIADD3 UR21, UR7, 0x1, URZ ;  /* 0x0000000107157890 */ /* 0x000fe2000fffe03f */
[----:B------:R-:W-:-:S02]  /*10630*/  ULDC.64 UR36, c[0x0][0x198] ;  /* 0x0000660000247ab9 */ /* 0x000fc40000000a00 */
[----:B------:R-:W-:-:S13]  /*10640*/  PLOP3.LUT P0, PT, P0, P2, PT, 0x8a, 0x0 ;  /* 0x000000000000781c */ /* 0x000fda0000705172 */
.L_x_235:
[----:B------:R-:W-:-:S03]  /*10650*/  UMOV UR8, 0xffffffff ;  /* 0xffffffff00087882 */ /* 0x000fc60000000000 */
[----:B------:R-:W-:Y:S05]  /*10660*/  BRA.DIV UR8, `(.L_x_224) ;  /* 0x0000001208087947 */ /* 0x000fea000b800000 */
[----:B------:R-:W-:-:S13]  /*10670*/  ELECT P1, URZ, PT ;  /* 0x00000000003f782f */ /* 0x000fda0003820000 */
.L_x_247:
[----:B------:R-:W0:Y:S01]  /*10680*/  LDC R2, c[0x0][0x28c] ;  /* 0x0000a300ff027b82 */ /* 0x000e220000000800 */
[----:B------:R-:W-:Y:S01]  /*10690*/  BSSY B1, `(.L_x_225) ;  /* 0x0000047000017945 */ /* 0x000fe20003800000 */
[----:B0-----:R-:W-:-:S13]  /*106a0*/  ISETP.LT.OR P1, PT, R2, 0x1, !P1 ;  /* 0x000000010200780c */ /* 0x001fda0004f21670 */
[----:B------:R-:W-:Y:S05]  /*106b0*/  @P1 BRA `(.L_x_226) ;  /* 0x0000000400101947 */ /* 0x000fea0003800000 */
[----:B------:R-:W-:Y:S01]  /*106c0*/  IMAD.SHL.U32 R6, R6, 0x100, RZ ;  /* 0x0000010006067824 */ /* 0x000fe200078e00ff */
[----:B------:R-:W-:Y:S01]  /*106d0*/  MOV R15, UR21 ;  /* 0x00000015000f7c02 */ /* 0x000fe20008000f00 */
[C---:B------:R-:W-:Y:S02]  /*106e0*/  IMAD.SHL.U32 R17, R5.reuse, 0x100, RZ ;  /* 0x0000010005117824 */ /* 0x040fe400078e00ff */
[----:B------:R-:W-:Y:S02]  /*106f0*/  IMAD.SHL.U32 R7, R5, 0x80, RZ ;  /* 0x0000008005077824 */ /* 0x000fe400078e00ff */
[----:B------:R-:W-:Y:S02]  /*10700*/  IMAD.MOV.U32 R12, RZ, RZ, RZ ;  /* 0x000000ffff0c7224 */ /* 0x000fe400078e00ff */
[----:B------:R-:W-:Y:S02]  /*10710*/  IMAD.MOV.U32 R14, RZ, RZ, RZ ;  /* 0x000000ffff0e7224 */ /* 0x000fe400078e00ff */
[----:B------:R-:W-:-:S02]  /*10720*/  IMAD.MOV.U32 R2, RZ, RZ, R0 ;  /* 0x000000ffff027224 */ /* 0x000fc400078e0000 */
[----:B------:R-:W-:Y:S02]  /*10730*/  IMAD.MOV.U32 R3, RZ, RZ, R8 ;  /* 0x000000ffff037224 */ /* 0x000fe400078e0008 */
[----:B------:R-:W-:-:S07]  /*10740*/  IMAD.MOV.U32 R16, RZ, RZ, RZ ;  /* 0x000000ffff107224 */ /* 0x000fce00078e00ff */
.L_x_230:
[----:B------:R-:W0:Y:S01]  /*10750*/  S2R R5, SR_CgaCtaId ;  /* 0x0000000000057919 */ /* 0x000e220000008800 */
[----:B------:R-:W-:-:S04]  /*10760*/  MOV R4, 0x400 ;  /* 0x0000040000047802 */ /* 0x000fc80000000f00 */
[----:B0-----:R-:W-:Y:S02]  /*10770*/  LEA R10, R5, R4, 0x18 ;  /* 0x00000004050a7211 */ /* 0x001fe400078ec0ff */
[----:B------:R-:W-:Y:S01]  /*10780*/  SHF.L.U32 R4, R2, 0x1f, RZ ;  /* 0x0000001f02047819 */ /* 0x000fe200000006ff */
[----:B------:R-:W0:Y:S02]  /*10790*/  @!P2 LDC R5, c[0x0][0x640] ;  /* 0x00019000ff05ab82 */ /* 0x000e240000000800 */
[----:B------:R-:W-:-:S04]  /*107a0*/  IMAD R13, R3, 0x8, R10 ;  /* 0x00000008030d7824 */ /* 0x000fc800078e020a */
[----:B------:R-:W1:Y:S02]  /*107b0*/  SYNCS.PHASECHK.TRANS64.TRYWAIT P1, [R13+URZ+0x28], R4 ;  /* 0x000028040d0075a7 */ /* 0x000e64000802017f */
[----:B-1----:R-:W-:Y:S05]  /*107c0*/  @!P1 BRA `(.L_x_227) ;  /* 0x0000000c00d09947 */ /* 0x002fea0003800000 */
.L_x_248:
[----:B------:R-:W-:Y:S01]  /*107d0*/  UPRMT UR8, UR15, 0x9910, URZ ;  /* 0x000099100f087896 */ /* 0x000fe2000800003f */
[----:B0-----:R0:W-:Y:S03]  /*107e0*/  @!P2 SYNCS.ARRIVE.TRANS64 RZ, [R13+URZ], R5 ;  /* 0x000000050dffa9a7 */ /* 0x0011e6000800003f */
[----:B------:R-:W-:-:S06]  /*107f0*/  UISETP.NE.AND UP0, UPT, UR8, 0x2, UPT ;  /* 0x000000020800788c */ /* 0x000fcc000bf05270 */
[----:B------:R-:W-:-:S13]  /*10800*/  PLOP3.LUT P1, PT, PT, PT, UP0, 0x80, 0x0 ;  /* 0x000000000000781c */ /* 0x000fda0003f2f008 */
[----:B0-----:R-:W-:Y:S05]  /*10810*/  @P1 BRA `(.L_x_228) ;  /* 0x0000000000041947 */ /* 0x001fea0003800000 */
[----:B------:R-:W-:Y:S01]  /*10820*/  BPT.TRAP 0x1 ;  /* 0x000000040000795c */ /* 0x000fe20000300000 */
.L_x_228:
[----:B------:R-:W-:Y:S05]  /*10830*/  @P0 BRA `(.L_x_229) ;  /* 0x0000000000040947 */ /* 0x000fea0003800000 */
[----:B------:R-:W-:Y:S01]  /*10840*/  BPT.TRAP 0x1 ;  /* 0x000000040000795c */ /* 0x000fe20000300000 */
.L_x_229:
[--C-:B-1----:R-:W-:Y:S01]  /*10850*/  IMAD R4, R3, 0x2000, R10.reuse ;  /* 0x0000200003047824 */ /* 0x102fe200078e020a */
[----:B------:R-:W-:Y:S01]  /*10860*/  R2UR UR25, R13 ;  /* 0x000000000d1972ca */ /* 0x000fe200000e0000 */
[C---:B------:R-:W-:Y:S01]  /*10870*/  IMAD R5, R3.reuse, 0x800, R10 ;  /* 0x0000080003057824 */ /* 0x040fe200078e020a */
[----:B------:R-:W-:Y:S01]  /*10880*/  LEA R10, R3, R10, 0xf ;  /* 0x0000000a030a7211 */ /* 0x000fe200078e78ff */
[----:B------:R-:W-:Y:S01]  /*10890*/  VIADD R15, R15, 0xffffffff ;  /* 0xffffffff0f0f7836 */ /* 0x000fe20000000000 */
[----:B------:R-:W-:Y:S01]  /*108a0*/  R2UR UR24, R4 ;  /* 0x00000000041872ca */ /* 0x000fe200000e0000 */
[----:B------:R-:W-:Y:S01]  /*108b0*/  UIADD3 UR22, UP0, UR36, 0xf0, URZ ;  /* 0x000000f024167890 */ /* 0x000fe2000ff1e03f */
[----:B------:R-:W-:Y:S01]  /*108c0*/  R2UR UR16, R5 ;  /* 0x00000000051072ca */ /* 0x000fe200000e0000 */
[----:B------:R-:W-:Y:S01]  /*108d0*/  UIADD3 UR30, UP1, UR36, 0x1f0, URZ ;  /* 0x000001f0241e7890 */ /* 0x000fe2000ff3e03f */
[----:B------:R-:W-:Y:S01]  /*108e0*/  R2UR UR8, R10 ;  /* 0x000000000a0872ca */ /* 0x000fe200000e0000 */
[----:B------:R-:W-:Y:S01]  /*108f0*/  UIADD3 UR38, UP2, UR36, 0x2f0, URZ ;  /* 0x000002f024267890 */ /* 0x000fe2000ff5e03f */
[----:B------:R-:W-:Y:S01]  /*10900*/  R2UR UR28, R11 ;  /* 0x000000000b1c72ca */ /* 0x000fe200000e0000 */
[----:B------:R-:W-:Y:S01]  /*10910*/  UIADD3.X UR23, URZ, UR37, URZ, UP0, !UPT ;  /* 0x000000253f177290 */ /* 0x000fe200087fe43f */
[----:B------:R-:W-:Y:S01]  /*10920*/  R2UR UR26, R14 ;  /* 0x000000000e1a72ca */ /* 0x000fe200000e0000 */
[----:B------:R-:W-:Y:S01]  /*10930*/  UIADD3.X UR31, URZ, UR37, URZ, UP1, !UPT ;  /* 0x000000253f1f7290 */ /* 0x000fe20008ffe43f */
[----:B------:R-:W-:Y:S01]  /*10940*/  R2UR UR27, R7 ;  /* 0x00000000071b72ca */ /* 0x000fe200000e0000 */
[----:B------:R-:W-:Y:S01]  /*10950*/  VIADD R3, R3, 0x1 ;  /* 0x0000000103037836 */ /* 0x000fe20000000000 */
[----:B------:R-:W-:Y:S01]  /*10960*/  R2UR UR18, R17 ;  /* 0x00000000111272ca */ /* 0x000fe200000e0000 */
[----:B------:R-:W-:Y:S01]  /*10970*/  UIADD3 UR24, UR24, 0x100, URZ ;  /* 0x0000010018187890 */ /* 0x000fe2000fffe03f */
[----:B------:R-:W-:Y:S01]  /*10980*/  R2UR UR19, R16 ;  /* 0x00000000101372ca */ /* 0x000fe200000e0000 */
[----:B------:R-:W-:Y:S01]  /*10990*/  UIADD3 UR16, UR16, 0x32100, URZ ;  /* 0x0003210010107890 */ /* 0x000fe2000fffe03f */
[----:B------:R-:W-:Y:S01]  /*109a0*/  R2UR UR10, R12 ;  /* 0x000000000c0a72ca */ /* 0x000fe200000e0000 */
[----:B------:R-:W-:Y:S01]  /*109b0*/  UIADD3.X UR39, URZ, UR37, URZ, UP2, !UPT ;  /* 0x000000253f277290 */ /* 0x000fe200097fe43f */
[----:B------:R-:W-:Y:S01]  /*109c0*/  R2UR UR11, R6 ;  /* 0x00000000060b72ca */ /* 0x000fe200000e0000 */
[----:B------:R-:W-:Y:S01]  /*109d0*/  UIADD3 UR8, UR8, 0xa100, URZ ;  /* 0x0000a10008087890 */ /* 0x000fe2000fffe03f */
[----:B------:R-:W-:Y:S01]  /*109e0*/  ISETP.GT.AND P4, PT, R15, 0x1, PT ;  /* 0x000000010f00780c */ /* 0x000fe20003f84270 */
[----:B------:R-:W-:Y:S01]  /*109f0*/  UMOV UR32, 0x0 ;  /* 0x0000000000207882 */ /* 0x000fe20000000000 */
[C---:B------:R-:W-:Y:S01]  /*10a00*/  ISETP.NE.AND P1, PT, R3.reuse, 0x5, PT ;  /* 0x000000050300780c */ /* 0x040fe20003f25270 */
[----:B------:R-:W-:Y:S01]  /*10a10*/  UMOV UR33, 0x10000000 ;  /* 0x1000000000217882 */ /* 0x000fe20000000000 */
[----:B------:R-:W-:Y:S01]  /*10a20*/  UMOV UR17, UR25 ;  /* 0x0000001900117c82 */ /* 0x000fe20008000000 */
[----:B------:R-:W-:Y:S01]  /*10a30*/  UMOV UR20, UR28 ;  /* 0x0000001c00147c82 */ /* 0x000fe20008000000 */
[----:B------:R0:W-:Y:S01]  /*10a40*/  UTMALDG.3D [UR24], [UR22], desc[UR32] ;  /* 0x00002018160075b4 */ /* 0x0001e20008011000 */
[----:B------:R-:W-:Y:S01]  /*10a50*/  UMOV UR9, UR25 ;  /* 0x0000001900097c82 */ /* 0x000fe20008000000 */
[----:B------:R-:W-:Y:S01]  /*10a60*/  UMOV UR12, UR28 ;  /* 0x0000001c000c7c82 */ /* 0x000fe20008000000 */
[----:B------:R-:W-:Y:S01]  /*10a70*/  SEL R5, RZ, 0x1, P1 ;  /* 0x00000001ff057807 */ /* 0x000fe20000800000 */
[----:B------:R-:W-:Y:S01]  /*10a80*/  VIADD R16, R16, 0x1 ;  /* 0x0000000110107836 */ /* 0x000fe20000000000 */
[----:B------:R-:W-:Y:S01]  /*10a90*/  SEL R3, R3, RZ, P1 ;  /* 0x000000ff03037207 */ /* 0x000fe20000800000 */
[----:B------:R-:W-:Y:S01]  /*10aa0*/  VIADD R14, R14, 0x40 ;  /* 0x000000400e0e7836 */ /* 0x000fe20000000000 */
[----:B------:R-:W-:Y:S01]  /*10ab0*/  LOP3.LUT R2, R2, R5, RZ, 0x3c, !PT ;  /* 0x0000000502027212 */ /* 0x000fe200078e3cff */
[----:B------:R0:W-:Y:S01]  /*10ac0*/  UTMALDG.3D [UR16], [UR30], desc[UR32] ;  /* 0x000020101e0075b4 */ /* 0x0001e20008011000 */
[----:B------:R-:W-:Y:S01]  /*10ad0*/  VIADD R12, R12, 0x80 ;  /* 0x000000800c0c7836 */ /* 0x000fe20000000000 */
[----:B------:R0:W-:Y:S02]  /*10ae0*/  UTMALDG.3D [UR8], [UR38], desc[UR32] ;  /* 0x00002008260075b4 */ /* 0x0001e40008011000 */
[----:B0-----:R-:W-:Y:S05]  /*10af0*/  @P4 BRA `(.L_x_230) ;  /* 0xfffffffc00144947 */ /* 0x001fea000383ffff */
.L_x_226:
[----:B------:R-:W-:Y:S05]  /*10b00*/  BSYNC B1 ;  /* 0x0000000000017941 */ /* 0x000fea0003800000 */
.L_x_225:
[----:B------:R-:W2:Y:S01]  /*10b10*/  LDL.LU R18, [R1+0x78] ;  /* 0x0000780001127983 */ /* 0x000ea20000300800 */
[----:B------:R-:W-:Y:S01]  /*10b20*/  LOP3.LUT P5, RZ, R9, 0xff, RZ, 0xc0, !PT ;  /* 0x000000ff09ff7812 */ /* 0x000fe200078ac0ff */
[----:B------:R-:W-:Y:S01]  /*10b30*/  VIADD R8, R8, UR7 ;  /* 0x0000000708087c36 */ /* 0x000fe20008000000 */
[----:B------:R-:W-:Y:S01]  /*10b40*/  MOV R5, UR7 ;  /* 0x0000000700057c02 */ /* 0x000fe20008000f00 */
[----:B------:R-:W3:Y:S01]  /*10b50*/  LDL.LU R13, [R1+0x7c] ;  /* 0x00007c00010d7983 */ /* 0x000ee20000300800 */
[----:B------:R-:W-:Y:S01]  /*10b60*/  ULDC.64 UR8, c[0x0][0x750] ;  /* 0x0001d40000087ab9 */ /* 0x000fe20000000a00 */
[----:B------:R-:W-:Y:S01]  /*10b70*/  UISETP.GE.U32.AND UP0, UPT, UR7, 0x5, UPT ;  /* 0x000000050700788c */ /* 0x000fe2000bf06070 */
[----:B------:R-:W-:Y:S01]  /*10b80*/  ISETP.GT.U32.AND P1, PT, R8, 0x4, PT ;  /* 0x000000040800780c */ /* 0x000fe20003f24070 */
[----:B------:R-:W-:Y:S01]  /*10b90*/  BSSY B1, `(.L_x_231) ;  /* 0x000006c000017945 */ /* 0x000fe20003800000 */
[----:B------:R-:W-:Y:S01]  /*10ba0*/  IMAD.MOV.U32 R6, RZ, RZ, -0x1 ;  /* 0xffffffffff067424 */ /* 0x000fe200078e00ff */
[----:B------:R-:W-:Y:S01]  /*10bb0*/  PRMT R9, RZ, 0x7610, R9 ;  /* 0x00007610ff097816 */ /* 0x000fe20000000009 */
[----:B------:R-:W-:Y:S01]  /*10bc0*/  IMAD.MOV.U32 R11, RZ, RZ, -0x1 ;  /* 0xffffffffff0b7424 */ /* 0x000fe200078e00ff */
[----:B------:R-:W-:-:S02]  /*10bd0*/  ISETP.LT.U32.AND P1, PT, R5, 0x5, P1 ;  /* 0x000000050500780c */ /* 0x000fc40000f21070 */
[----:B------:R-:W0:Y:S01]  /*10be0*/  @P5 S2R R3, SR_CgaCtaId ;  /* 0x0000000000035919 */ /* 0x000e220000008800 */
[----:B------:R-:W-:Y:S02]  /*10bf0*/  @P5 MOV R2, 0x400 ;  /* 0x0000040000025802 */ /* 0x000fe40000000f00 */
[----:B------:R-:W-:Y:S02]  /*10c00*/  PLOP3.LUT P4, PT, PT, PT, UP0, 0x80, 0x0 ;  /* 0x000000000000781c */ /* 0x000fe40003f8f008 */
[----:B0-----:R-:W-:Y:S01]  /*10c10*/  @P5 LEA R4, R3, R2, 0x18 ;  /* 0x0000000203045211 */ /* 0x001fe200078ec0ff */
[----:B------:R-:W-:-:S03]  /*10c20*/  IMAD.WIDE.U32 R2, R8, -0x33333333, RZ ;  /* 0xcccccccd08027825 */ /* 0x000fc600078e00ff */
[----:B------:R0:W-:Y:S02]  /*10c30*/  @P5 SYNCS.ARRIVE.TRANS64.A1T0 RZ, [R4+URZ+0x68], RZ ;  /* 0x000068ff04ff59a7 */ /* 0x0001e4000810003f */
[----:B------:R-:W-:Y:S02]  /*10c40*/  SHF.R.U32.HI R5, RZ, 0x2, R3 ;  /* 0x00000002ff057819 */ /* 0x000fe40000011603 */
[----:B------:R-:W-:Y:S02]  /*10c50*/  SEL R3, RZ, 0x1, !P1 ;  /* 0x00000001ff037807 */ /* 0x000fe40004800000 */
[----:B------:R-:W-:Y:S01]  /*10c60*/  PRMT R2, RZ, 0x7610, R2 ;  /* 0x00007610ff027816 */ /* 0x000fe20000000002 */
[----:B------:R-:W-:Y:S01]  /*10c70*/  IMAD R8, R5, -0x5, R8 ;  /* 0xfffffffb05087824 */ /* 0x000fe200078e0208 */
[----:B------:R-:W-:-:S04]  /*10c80*/  LOP3.LUT R0, R0, R3, RZ, 0x3c, !PT ;  /* 0x0000000300007212 */ /* 0x000fc800078e3cff */
[----:B------:R-:W-:Y:S01]  /*10c90*/  @P4 LOP3.LUT R0, R0, 0x1, R5, 0x78, !PT ;  /* 0x0000000100004812 */ /* 0x000fe200078e7805 */
[----:B------:R-:W-:Y:S01]  /*10ca0*/  IMAD.MOV.U32 R5, RZ, RZ, -0x1 ;  /* 0xffffffffff057424 */ /* 0x000fe200078e00ff */
[----:B---3--:R-:W-:-:S04]  /*10cb0*/  IADD3 R13, P5, R13, UR34, RZ ;  /* 0x000000220d0d7c10 */ /* 0x008fc8000ffbe0ff */
[----:B--2---:R-:W-:Y:S01]  /*10cc0*/  IADD3.X R18, R18, UR14, RZ, P5, !PT ;  /* 0x0000000e12127c10 */ /* 0x004fe2000affe4ff */
[----:B------:R0:W-:Y:S01]  /*10cd0*/  STL [R1+0x7c], R13 ;  /* 0x00007c0d01007387 */ /* 0x0001e20000100800 */
[----:B------:R-:W-:-:S03]  /*10ce0*/  ISETP.GE.U32.AND P1, PT, R13, UR8, PT ;  /* 0x000000080d007c0c */ /* 0x000fc6000bf26070 */
[----:B------:R0:W-:Y:S01]  /*10cf0*/  STL [R1+0x78], R18 ;  /* 0x0000781201007387 */ /* 0x0001e20000100800 */
[----:B------:R-:W-:-:S13]  /*10d00*/  ISETP.GE.U32.AND.EX P1, PT, R18, UR9, PT, P1 ;  /* 0x0000000912007c0c */ /* 0x000fda000bf26110 */
[----:B0-----:R-:W-:Y:S05]  /*10d10*/  @P1 BRA `(.L_x_232) ;  /* 0x00000004004c1947 */ /* 0x001fea0003800000 */
[----:B------:R-:W-:Y:S01]  /*10d20*/  ULDC.64 UR8, c[0x0][0x728] ;  /* 0x0001ca0000087ab9 */ /* 0x000fe20000000a00 */
[----:B------:R-:W0:Y:S01]  /*10d30*/  S2R R12, SR_CTAID.X ;  /* 0x00000000000c7919 */ /* 0x000e220000002500 */
[----:B------:R-:W-:Y:S01]  /*10d40*/  ISETP.NE.U32.AND P1, PT, RZ, UR8, PT ;  /* 0x00000008ff007c0c */ /* 0x000fe2000bf25070 */
[----:B------:R-:W-:Y:S01]  /*10d50*/  ULDC UR11, c[0x0][0x730] ;  /* 0x0001cc00000b7ab9 */ /* 0x000fe20000000800 */
[----:B------:R-:W-:Y:S01]  /*10d60*/  IMAD.MOV.U32 R2, RZ, RZ, R13 ;  /* 0x000000ffff027224 */ /* 0x000fe200078e000d */
[----:B------:R-:W1:Y:S01]  /*10d70*/  S2R R10, SR_CTAID.Y ;  /* 0x00000000000a7919 */ /* 0x000e620000002600 */
[----:B------:R-:W-:Y:S01]  /*10d80*/  ISETP.NE.AND.EX P1, PT, RZ, UR9, PT, P1 ;  /* 0x00000009ff007c0c */ /* 0x000fe2000bf25310 */
[----:B------:R-:W-:-:S12]  /*10d90*/  IMAD.MOV.U32 R3, RZ, RZ, R18 ;  /* 0x000000ffff037224 */ /* 0x000fd800078e0012 */
[----:B------:R-:W-:Y:S05]  /*10da0*/  @!P1 BRA `(.L_x_233) ;  /* 0x0000000000289947 */ /* 0x000fea0003800000 */
[----:B------:R-:W-:Y:S02]  /*10db0*/  ULDC UR10, c[0x0][0x734] ;  /* 0x0001cd00000a7ab9 */ /* 0x000fe40000000800 */
[----:B------:R-:W-:-:S05]  /*10dc0*/  IADD3 R7, P1, R13, UR10, RZ ;  /* 0x0000000a0d077c10 */ /* 0x000fca000ff3e0ff */
[----:B------:R-:W-:-:S04]  /*10dd0*/  IMAD.X R11, RZ, RZ, R18, P1 ;  /* 0x000000ffff0b7224 */ /* 0x000fc800008e0612 */
[----:B------:R-:W-:-:S04]  /*10de0*/  IMAD.WIDE.U32 R4, R11, UR8, RZ ;  /* 0x000000080b047c25 */ /* 0x000fc8000f8e00ff */
[----:B------:R-:W-:-:S04]  /*10df0*/  IMAD.WIDE.U32 R4, P1, R7, UR9, R4 ;  /* 0x0000000907047c25 */ /* 0x000fc8000f820004 */
[----:B------:R-:W-:Y:S01]  /*10e00*/  IMAD.WIDE.U32 R6, R7, UR8, RZ ;  /* 0x0000000807067c25 */ /* 0x000fe2000f8e00ff */
[----:B------:R-:W-:-:S03]  /*10e10*/  IADD3.X R3, RZ, RZ, RZ, P1, !PT ;  /* 0x000000ffff037210 */ /* 0x000fc60000ffe4ff */
[----:B------:R-:W-:Y:S01]  /*10e20*/  IMAD.MOV.U32 R2, RZ, RZ, R5 ;  /* 0x000000ffff027224 */ /* 0x000fe200078e0005 */
[----:B------:R-:W-:-:S05]  /*10e30*/  IADD3 RZ, P1, R7, R4, RZ ;  /* 0x0000000407ff7210 */ /* 0x000fca0007f3e0ff */
[----:B------:R-:W-:-:S08]  /*10e40*/  IMAD.WIDE.U32.X R2, R11, UR9, R2, P1 ;  /* 0x000000090b027c25 */ /* 0x000fd000088e0402 */
.L_x_233:
[--C-:B------:R-:W-:Y:S01]  /*10e50*/  SHF.R.U64 R11, R2, UR11, R3.reuse ;  /* 0x0000000b020b7c19 */ /* 0x100fe20008001203 */
[----:B------:R-:W-:Y:S01]  /*10e60*/  ULDC.64 UR8, c[0x0][0x720] ;  /* 0x0001c80000087ab9 */ /* 0x000fe20000000a00 */
[----:B------:R-:W-:Y:S01]  /*10e70*/  SHF.R.U32.HI R2, RZ, UR11, R3 ;  /* 0x0000000bff027c19 */ /* 0x000fe20008011603 */
[----:B------:R-:W-:Y:S01]  /*10e80*/  IMAD.MOV.U32 R3, RZ, RZ, R18 ;  /* 0x000000ffff037224 */ /* 0x000fe200078e0012 */
[----:B------:R-:W-:Y:S01]  /*10e90*/  IADD3 R5, P1, RZ, -R11, RZ ;  /* 0x8000000bff057210 */ /* 0x000fe20007f3e0ff */
[----:B------:R-:W2:Y:S01]  /*10ea0*/  LDC R7, c[0x0][0x144] ;  /* 0x00005100ff077b82 */ /* 0x000ea20000000800 */
[----:B0-----:R-:W-:Y:S01]  /*10eb0*/  I2FP.F32.U32 R6, R12 ;  /* 0x0000000c00067245 */ /* 0x001fe20000201000 */
[----:B------:R-:W-:Y:S01]  /*10ec0*/  ULDC.64 UR16, c[0x0][0x740] ;  /* 0x0001d00000107ab9 */ /* 0x000fe20000000a00 */
[----:B------:R-:W-:Y:S01]  /*10ed0*/  ULDC UR10, c[0x0][0x708] ;  /* 0x0001c200000a7ab9 */ /* 0x000fe20000000800 */
[----:B------:R-:W-:Y:S01]  /*10ee0*/  IMAD.X R2, RZ, RZ, ~R2, P1 ;  /* 0x000000ffff027224 */ /* 0x000fe200008e0e02 */
[----:B------:R-:W-:-:S03]  /*10ef0*/  ISETP.NE.U32.AND P1, PT, RZ, UR16, PT ;  /* 0x00000010ff007c0c */ /* 0x000fc6000bf25070 */
[----:B------:R-:W-:Y:S01]  /*10f00*/  IMAD R4, R2, UR8, RZ ;  /* 0x0000000802047c24 */ /* 0x000fe2000f8e02ff */
[----:B------:R-:W0:Y:S01]  /*10f10*/  LDC R15, c[0x0][0x148] ;  /* 0x00005200ff0f7b82 */ /* 0x000e220000000800 */
[----:B------:R-:W-:Y:S01]  /*10f20*/  IMAD.MOV.U32 R2, RZ, RZ, R13 ;  /* 0x000000ffff027224 */ /* 0x000fe200078e000d */
[----:B------:R-:W-:-:S03]  /*10f30*/  ISETP.NE.AND.EX P1, PT, RZ, UR17, PT, P1 ;  /* 0x00000011ff007c0c */ /* 0x000fc6000bf25310 */
[----:B------:R-:W-:Y:S01]  /*10f40*/  IMAD.WIDE.U32 R2, R5, UR8, R2 ;  /* 0x0000000805027c25 */ /* 0x000fe2000f8e0002 */
[----:B------:R-:W-:-:S03]  /*10f50*/  ULDC UR8, c[0x0][0x150] ;  /* 0x0000540000087ab9 */ /* 0x000fc60000000800 */
[----:B------:R-:W-:Y:S01]  /*10f60*/  FMUL R6, R6, UR8 ;  /* 0x0000000806067c20 */ /* 0x000fe20008400000 */
[----:B------:R-:W-:Y:S01]  /*10f70*/  IMAD R5, R5, UR9, R4 ;  /* 0x0000000905057c24 */ /* 0x000fe2000f8e0204 */
[----:B------:R-:W-:Y:S01]  /*10f80*/  ULDC UR8, c[0x0][0x718] ;  /* 0x0001c60000087ab9 */ /* 0x000fe20000000800 */
[----:B------:R-:W-:Y:S02]  /*10f90*/  ULDC UR9, c[0x0][0x154] ;  /* 0x0000550000097ab9 */ /* 0x000fe40000000800 */
[----:B------:R-:W-:Y:S01]  /*10fa0*/  IMAD.IADD R3, R3, 0x1, R5 ;  /* 0x0000000103037824 */ /* 0x000fe200078e0205 */
[----:B------:R-:W3:Y:S04]  /*10fb0*/  F2I.U32.TRUNC.NTZ R6, R6 ;  /* 0x0000000600067305 */ /* 0x000ee8000020f000 */
[----:B------:R-:W-:-:S02]  /*10fc0*/  SHF.R.U64 R13, R2, UR8, R3 ;  /* 0x00000008020d7c19 */ /* 0x000fc40008001203 */
[----:B-1----:R-:W-:-:S05]  /*10fd0*/  I2FP.F32.U32 R2, R10 ;  /* 0x0000000a00027245 */ /* 0x002fca0000201000 */
[----:B------:R-:W-:Y:S01]  /*10fe0*/  FMUL R4, R2, UR9 ;  /* 0x0000000902047c20 */ /* 0x000fe20008400000 */
[----:B------:R-:W-:Y:S01]  /*10ff0*/  SHF.R.U32.HI R2, RZ, UR8, R3 ;  /* 0x00000008ff027c19 */ /* 0x000fe20008011603 */
[----:B------:R-:W-:Y:S02]  /*11000*/  ULDC UR8, c[0x0][0x758] ;  /* 0x0001d60000087ab9 */ /* 0x000fe40000000800 */
[----:B------:R1:W4:Y:S01]  /*11010*/  F2I.U32.TRUNC.NTZ R18, R4 ;  /* 0x0000000400127305 */ /* 0x000322000020f000 */
[----:B------:R-:W-:Y:S01]  /*11020*/  SHF.R.U64 R16, R13, UR10, R2 ;  /* 0x0000000a0d107c19 */ /* 0x000fe20008001202 */
[----:B---3--:R-:W-:Y:S01]  /*11030*/  IMAD.MOV R6, RZ, RZ, -R6 ;  /* 0x000000ffff067224 */ /* 0x008fe200078e0a06 */
[----:B------:R-:W-:-:S03]  /*11040*/  SHF.R.U32.HI R3, RZ, UR10, R2 ;  /* 0x0000000aff037c19 */ /* 0x000fc60008011602 */
[----:B--2---:R-:W-:Y:S01]  /*11050*/  IMAD R19, R7, R6, R12 ;  /* 0x0000000607137224 */ /* 0x004fe200078e020c */
[--C-:B------:R-:W-:Y:S02]  /*11060*/  SHF.R.U64 R14, R16, UR8, R3.reuse ;  /* 0x00000008100e7c19 */ /* 0x100fe40008001203 */
[----:B------:R-:W-:Y:S02]  /*11070*/  SHF.R.U32.HI R3, RZ, UR8, R3 ;  /* 0x00000008ff037c19 */ /* 0x000fe40008011603 */
[----:B------:R-:W-:Y:S01]  /*11080*/  MOV R2, R14 ;  /* 0x0000000e00027202 */ /* 0x000fe20000000f00 */
[----:B-1--4-:R-:W-:Y:S06]  /*11090*/  @!P1 BRA `(.L_x_234) ;  /* 0x0000000000289947 */ /* 0x012fec0003800000 */
[----:B------:R-:W-:Y:S02]  /*110a0*/  ULDC UR8, c[0x0][0x74c] ;  /* 0x0001d30000087ab9 */ /* 0x000fe40000000800 */
[----:B------:R-:W-:-:S05]  /*110b0*/  IADD3 R7, P1, R14, UR8, RZ ;  /* 0x000000080e077c10 */ /* 0x000fca000ff3e0ff */
[----:B------:R-:W-:-:S04]  /*110c0*/  IMAD.X R17, RZ, RZ, R3, P1 ;  /* 0x000000ffff117224 */ /* 0x000fc800008e0603 */
[----:B------:R-:W-:-:S04]  /*110d0*/  IMAD.WIDE.U32 R4, R17, UR16, RZ ;  /* 0x0000001011047c25 */ /* 0x000fc8000f8e00ff */
[----:B------:R-:W-:-:S04]  /*110e0*/  IMAD.WIDE.U32 R4, P1, R7, UR17, R4 ;  /* 0x0000001107047c25 */ /* 0x000fc8000f820004 */
[----:B------:R-:W-:-:S04]  /*110f0*/  IMAD.WIDE.U32 R6, R7, UR16, RZ ;  /* 0x0000001007067c25 */ /* 0x000fc8000f8e00ff */
[----:B------:R-:W-:Y:S01]  /*11100*/  IMAD.X R3, RZ, RZ, RZ, P1 ;  /* 0x000000ffff037224 */ /* 0x000fe200008e06ff */
[----:B------:R-:W-:Y:S01]  /*11110*/  IADD3 RZ, P1, R7, R4, RZ ;  /* 0x0000000407ff7210 */ /* 0x000fe20007f3e0ff */
[----:B------:R-:W-:-:S04]  /*11120*/  IMAD.MOV.U32 R2, RZ, RZ, R5 ;  /* 0x000000ffff027224 */ /* 0x000fc800078e0005 */
[----:B------:R-:W-:-:S08]  /*11130*/  IMAD.WIDE.U32.X R2, R17, UR17, R2, P1 ;  /* 0x0000001111027c25 */ /* 0x000fd000088e0402 */
.L_x_234:
[----:B------:R-:W-:Y:S01]  /*11140*/  ULDC UR8, c[0x0][0x748] ;  /* 0x0001d20000087ab9 */ /* 0x000fe20000000800 */
[----:B------:R-:W-:Y:S01]  /*11150*/  IMAD.MOV R18, RZ, RZ, -R18 ;  /* 0x000000ffff127224 */ /* 0x000fe200078e0a12 */
[----:B------:R-:W-:Y:S01]  /*11160*/  SHF.R.U64 R3, R2, UR8, R3 ;  /* 0x0000000802037c19 */ /* 0x000fe20008001203 */
[----:B------:R-:W-:Y:S01]  /*11170*/  ULDC UR8, c[0x0][0x738] ;  /* 0x0001ce0000087ab9 */ /* 0x000fe20000000800 */
[----:B------:R-:W-:Y:S01]  /*11180*/  LOP3.LUT R2, R16, UR6, RZ, 0xc0, !PT ;  /* 0x0000000610027c12 */ /* 0x000fe2000f8ec0ff */
[----:B0-----:R-:W-:Y:S01]  /*11190*/  @P3 IMAD R19, R15, R18, R10 ;  /* 0x000000120f133224 */ /* 0x001fe200078e020a */
[----:B------:R-:W-:Y:S01]  /*111a0*/  LOP3.LUT R13, R13, UR4, RZ, 0xc0, !PT ;  /* 0x000000040d0d7c12 */ /* 0x000fe2000f8ec0ff */
[----:B------:R-:W-:Y:S01]  /*111b0*/  IMAD.MOV R5, RZ, RZ, -R3 ;  /* 0x000000ffff057224 */ /* 0x000fe200078e0a03 */
[----:B------:R-:W-:Y:S01]  /*111c0*/  ULDC UR9, c[0x0][0x710] ;  /* 0x0001c40000097ab9 */ /* 0x000fe20000000800 */
[----:B------:R-:W-:Y:S02]  /*111d0*/  IMAD R2, R3, UR5, R2 ;  /* 0x0000000503027c24 */ /* 0x000fe4000f8e0202 */
[----:B------:R-:W-:Y:S01]  /*111e0*/  IMAD R14, R5, UR8, R14 ;  /* 0x00000008050e7c24 */ /* 0x000fe2000f8e020e */
[----:B------:R-:W-:Y:S01]  /*111f0*/  ULDC UR8, c[0x0][0x700] ;  /* 0x0001c00000087ab9 */ /* 0x000fe20000000800 */
[----:B------:R-:W-:-:S02]  /*11200*/  IMAD R5, R2, UR9, R19 ;  /* 0x0000000902057c24 */ /* 0x000fc4000f8e0213 */
[----:B------:R-:W-:Y:S02]  /*11210*/  IMAD R14, R14, UR8, R13 ;  /* 0x000000080e0e7c24 */ /* 0x000fe4000f8e020d */
[----:B------:R-:W-:-:S03]  /*11220*/  IMAD.MOV.U32 R2, RZ, RZ, 0x1 ;  /* 0x00000001ff027424 */ /* 0x000fc600078e00ff */
[----:B------:R-:W-:Y:S02]  /*11230*/  SEL R6, R14, R5, !P3 ;  /* 0x000000050e067207 */ /* 0x000fe40005800000 */
[----:B------:R-:W-:-:S07]  /*11240*/  SEL R5, R5, R14, !P3 ;  /* 0x0000000e05057207 */ /* 0x000fce0005800000 */
.L_x_232:
[----:B------:R-:W-:Y:S05]  /*11250*/  BSYNC B1 ;  /* 0x0000000000017941 */ /* 0x000fea0003800000 */
.L_x_231:
[----:B------:R-:W-:-:S13]  /*11260*/  LOP3.LUT P1, RZ, R2, 0xff, RZ, 0xc0, !PT ;  /* 0x000000ff02ff7812 */ /* 0x000fda000782c0ff */
[----:B------:R-:W-:Y:S05]  /*11270*/  @P1 BRA `(.L_x_235) ;  /* 0xfffffff000f41947 */ /* 0x000fea000383ffff */
[----:B------:R-:W-:Y:S05]  /*11280*/  BSYNC B0 ;  /* 0x0000000000007941 */ /* 0x000fea0003800000 */
.L_x_223:
[----:B------:R-:W-:-:S03]  /*11290*/  UMOV UR8, 0xffffffff ;  /* 0xffffffff00087882 */ /* 0x000fc60000000000 */
[----:B------:R-:W-:Y:S05]  /*112a0*/  BRA.DIV UR8, `(.L_x_236) ;  /* 0x00000006082c7947 */ /* 0x000fea000b800000 */
[----:B------:R-:W-:-:S13]  /*112b0*/  ELECT P0, URZ, PT ;  /* 0x00000000003f782f */ /* 0x000fda0003800000 */
.L_x_251:
[----:B------:R-:W-:Y:S04]  /*112c0*/  BSSY B0, `(.L_x_237) ;  /* 0x0000035000007945 */ /* 0x000fe80003800000 */
[----:B------:R-:W-:Y:S05]  /*112d0*/  @!P0 BRA `(.L_x_238) ;  /* 0x0000000000cc8947 */ /* 0x000fea0003800000 */
[----:B------:R-:W-:-:S04]  /*112e0*/  ULOP3.LUT UR8, UR13, 0x2, URZ, 0xfc, !UPT ;  /* 0x000000020d087892 */ /* 0x000fc8000f8efc3f */
[----:B------:R-:W-:-:S06]  /*112f0*/  UISETP.NE.AND UP0, UPT, UR8, 0x3, UPT ;  /* 0x000000030800788c */ /* 0x000fcc000bf05270 */
[----:B------:R-:W-:-:S13]  /*11300*/  PLOP3.LUT P0, PT, PT, PT, UP0, 0x80, 0x0 ;  /* 0x000000000000781c */ /* 0x000fda0003f0f008 */
[----:B------:R-:W-:Y:S05]  /*11310*/  @!P0 BRA `(.L_x_239) ;  /* 0x0000000000048947 */ /* 0x000fea0003800000 */
[----:B------:R-:W-:Y:S01]  /*11320*/  BPT.TRAP 0x1 ;  /* 0x000000040000795c */ /* 0x000fe20000300000 */
.L_x_239:
[----:B------:R-:W0:Y:S01]  /*11330*/  S2R R3, SR_CgaCtaId ;  /* 0x0000000000037919 */ /* 0x000e220000008800 */
[----:B------:R-:W-:-:S04]  /*11340*/  MOV R2, 0x400 ;  /* 0x0000040000027802 */ /* 0x000fc80000000f00 */
[----:B0-----:R-:W-:Y:S02]  /*11350*/  LEA R3, R3, R2, 0x18 ;  /* 0x0000000203037211 */ /* 0x001fe400078ec0ff */
[----:B------:R-:W-:Y:S02]  /*11360*/  SHF.L.U32 R2, R0, 0x1f, RZ ;  /* 0x0000001f00027819 */ /* 0x000fe400000006ff */
[----:B------:R-:W-:-:S05]  /*11370*/  IADD3 R3, R3, 0x28, RZ ;  /* 0x0000002803037810 */ /* 0x000fca0007ffe0ff */
[C---:B------:R-:W-:Y:S02]  /*11380*/  IMAD R7, R8.reuse, 0x8, R3 ;  /* 0x0000000808077824 */ /* 0x040fe400078e0203 */
[----:B------:R-:W-:Y:S02]  /*11390*/  VIADD R8, R8, 0x1 ;  /* 0x0000000108087836 */ /* 0x000fe40000000000 */
[----:B------:R-:W0:Y:S03]  /*113a0*/  SYNCS.PHASECHK.TRANS64.TRYWAIT P0, [R7+URZ], R2 ;  /* 0x00000002070075a7 */ /* 0x000e26000800017f */
[----:B------:R-:W-:-:S04]  /*113b0*/  ISETP.NE.AND P1, PT, R8, 0x5, PT ;  /* 0x000000050800780c */ /* 0x000fc80003f25270 */
[----:B------:R-:W-:Y:S02]  /*113c0*/  SEL R5, RZ, 0x1, P1 ;  /* 0x00000001ff057807 */ /* 0x000fe40000800000 */
[----:B------:R-:W-:Y:S02]  /*113d0*/  SEL R8, R8, RZ, P1 ;  /* 0x000000ff08087207 */ /* 0x000fe40000800000 */
[----:B------:R-:W-:-:S03]  /*113e0*/  LOP3.LUT R5, R0, R5, RZ, 0x3c, !PT ;  /* 0x0000000500057212 */ /* 0x000fc600078e3cff */
[----:B------:R-:W-:Y:S01]  /*113f0*/  IMAD R9, R8, 0x8, R3 ;  /* 0x0000000808097824 */ /* 0x000fe200078e0203 */
[----:B------:R-:W-:Y:S01]  /*11400*/  SHF.L.U32 R4, R5, 0x1f, RZ ;  /* 0x0000001f05047819 */ /* 0x000fe200000006ff */
[----:B0-----:R-:W-:Y:S06]  /*11410*/  @!P0 BRA `(.L_x_240) ;  /* 0x0000000000f48947 */ /* 0x001fec0003800000 */
.L_x_252:
[----:B------:R-:W1:Y:S01]  /*11420*/  SYNCS.PHASECHK.TRANS64.TRYWAIT P0, [R9+URZ], R4 ;  /* 0x00000004090075a7 */ /* 0x000e62000800017f */
[----:B------:R-:W-:-:S05]  /*11430*/  VIADD R0, R8, 0x1 ;  /* 0x0000000108007836 */ /* 0x000fca0000000000 */
[----:B------:R-:W-:-:S04]  /*11440*/  ISETP.NE.AND P1, PT, R0, 0x5, PT ;  /* 0x000000050000780c */ /* 0x000fc80003f25270 */
[----:B0-----:R-:W-:Y:S02]  /*11450*/  SEL R2, RZ, 0x1, P1 ;  /* 0x00000001ff027807 */ /* 0x001fe40000800000 */
[----:B------:R-:W-:Y:S02]  /*11460*/  SEL R0, R0, RZ, P1 ;  /* 0x000000ff00007207 */ /* 0x000fe40000800000 */
[----:B------:R-:W-:-:S03]  /*11470*/  LOP3.LUT R7, R5, R2, RZ, 0x3c, !PT ;  /* 0x0000000205077212 */ /* 0x000fc600078e3cff */
[----:B------:R-:W-:Y:S01]  /*11480*/  IMAD R6, R0, 0x8, R3 ;  /* 0x0000000800067824 */ /* 0x000fe200078e0203 */
[----:B------:R-:W-:Y:S01]  /*11490*/  SHF.L.U32 R5, R7, 0x1f, RZ ;  /* 0x0000001f07057819 */ /* 0x000fe200000006ff */
[----:B-1----:R-:W-:Y:S06]  /*114a0*/  @!P0 BRA `(.L_x_241) ;  /* 0x0000000000e48947 */ /* 0x002fec0003800000 */
.L_x_253:
[----:B------:R-:W1:Y:S01]  /*114b0*/  SYNCS.PHASECHK.TRANS64.TRYWAIT P0, [R6+URZ], R5 ;  /* 0x00000005060075a7 */ /* 0x000e62000800017f */
[----:B------:R-:W-:-:S05]  /*114c0*/  VIADD R0, R0, 0x1 ;  /* 0x0000000100007836 */ /* 0x000fca0000000000 */
[----:B------:R-:W-:-:S04]  /*114d0*/  ISETP.NE.AND P1, PT, R0, 0x5, PT ;  /* 0x000000050000780c */ /* 0x000fc80003f25270 */
[----:B------:R-:W-:Y:S02]  /*114e0*/  SEL R2, RZ, 0x1, P1 ;  /* 0x00000001ff027807 */ /* 0x000fe40000800000 */
[----:B------:R-:W-:Y:S02]  /*114f0*/  SEL R0, R0, RZ, P1 ;  /* 0x000000ff00007207 */ /* 0x000fe40000800000 */
[----:B------:R-:W-:Y:S02]  /*11500*/  LOP3.LUT R7, R7, R2, RZ, 0x3c, !PT ;  /* 0x0000000207077212 */ /* 0x000fe400078e3cff */
[----:B0-----:R-:W-:Y:S02]  /*11510*/  LEA R9, R0, R3, 0x3 ;  /* 0x0000000300097211 */ /* 0x001fe400078e18ff */
[----:B------:R-:W-:Y:S01]  /*11520*/  SHF.L.U32 R4, R7, 0x1f, RZ ;  /* 0x0000001f07047819 */ /* 0x000fe200000006ff */
[----:B-1----:R-:W-:Y:S06]  /*11530*/  @!P0 BRA `(.L_x_242) ;  /* 0x0000000000d48947 */ /* 0x002fec0003800000 */
.L_x_254:
[----:B------:R-:W1:Y:S01]  /*11540*/  SYNCS.PHASECHK.TRANS64.TRYWAIT P0, [R9+URZ], R4 ;  /* 0x00000004090075a7 */ /* 0x000e62000800017f */
[----:B------:R-:W-:-:S05]  /*11550*/  VIADD R0, R0, 0x1 ;  /* 0x0000000100007836 */ /* 0x000fca0000000000 */
[----:B------:R-:W-:-:S04]  /*11560*/  ISETP.NE.AND P1, PT, R0, 0x5, PT ;  /* 0x000000050000780c */ /* 0x000fc80003f25270 */
[----:B------:R-:W-:Y:S02]  /*11570*/  SEL R2, RZ, 0x1, P1 ;  /* 0x00000001ff027807 */ /* 0x000fe40000800000 */
[----:B------:R-:W-:Y:S02]  /*11580*/  SEL R0, R0, RZ, P1 ;  /* 0x000000ff00007207 */ /* 0x000fe40000800000 */
[----:B------:R-:W-:Y:S01]  /*11590*/  LOP3.LUT R2, R7, R2, RZ, 0x3c, !PT ;  /* 0x0000000207027212 */ /* 0x000fe200078e3cff */
[----:B-1----:R-:W-:Y:S06]  /*115a0*/  @!P0 BRA `(.L_x_243) ;  /* 0x0000000000cc8947 */ /* 0x002fec0003800000 */
.L_x_255:
[----:B------:R-:W-:Y:S01]  /*115b0*/  IMAD R3, R0, 0x8, R3 ;  /* 0x0000000800037824 */ /* 0x000fe200078e0203 */
[----:B------:R-:W-:-:S07]  /*115c0*/  SHF.L.U32 R0, R2, 0x1f, RZ ;  /* 0x0000001f02007819 */ /* 0x000fce00000006ff */
.L_x_244:
[----:B--2---:R2:W3:Y:S02]  /*115d0*/  SYNCS.PHASECHK.TRANS64.TRYWAIT P0, [R3+URZ], R0 ;  /* 0x00000000030075a7 */ /* 0x0044e4000800017f */
[----:B---3--:R-:W-:Y:S05]  /*115e0*/  @!P0 NANOSLEEP.SYNCS 0x989680 ;  /* 0x009896800000895d */ /* 0x008fea0003900000 */
[----:B------:R-:W3:Y:S02]  /*115f0*/  @!P0 SYNCS.PHASECHK.TRANS64 P0, [R3+URZ], R0 ;  /* 0x00000000030085a7 */ /* 0x000ee4000800007f */
[----:B---3--:R-:W-:Y:S05]  /*11600*/  @!P0 BRA `(.L_x_244) ;  /* 0xfffffffc00f08947 */ /* 0x008fea000383ffff */
.L_x_238:
[----:B------:R-:W-:Y:S05]  /*11610*/  BSYNC B0 ;  /* 0x0000000000007941 */ /* 0x000fea0003800000 */
.L_x_237:
[----:B------:R-:W-:Y:S05]  /*11620*/  EXIT ;  /* 0x000000000000794d */ /* 0x000fea0003800000 */
.L_x_17:
[----:B-1----:R-:W-:-:S04]  /*11630*/  IMAD.U32 R153, RZ, RZ, UR8 ;  /* 0x00000008ff997e24 */ /* 0x002fc8000f8e00ff */
[----:B------:R1:W2:Y:S03]  /*11640*/  SYNCS.PHASECHK.TRANS64.TRYWAIT P0, [R153+URZ], R152 ;  /* 0x00000098990075a7 */ /* 0x0002a6000800017f */
[----:B--2---:R-:W-:Y:S05]  /*11650*/  @!P0 NANOSLEEP.SYNCS 0x989680 ;  /* 0x009896800000895d */ /* 0x004fea0003900000 */
[----:B------:R-:W2:Y:S02]  /*11660*/  @!P0 SYNCS.PHASECHK.TRANS64 P0, [R153+URZ], R152 ;  /* 0x00000098990085a7 */ /* 0x000ea4000800007f */
[----:B--2---:R-:W-:Y:S05]  /*11670*/  @!P0 BRA `(.L_x_17) ;  /* 0xfffffffc00ec8947 */ /* 0x004fea000383ffff */
[----:B------:R-:W-:Y:S05]  /*11680*/  BRA `(.L_x_16) ;  /* 0xffffff0400707947 */ /* 0x000fea000383ffff */
.L_x_224:
[----:B------:R-:W-:Y:S01]  /*11690*/  BSSY B1, `(.L_x_245) ;  /* 0x0000006000017945 */ /* 0x000fe20003800000 */
[----:B------:R-:W-:-:S07]  /*116a0*/  IMAD.MOV.U32 R2, RZ, RZ, -0x1 ;  /* 0xffffffffff027424 */ /* 0x000fce00078e00ff */
[----:B------:R-:W-:Y:S05]  /*116b0*/  WARPSYNC.COLLECTIVE R2, `(.L_x_246) ;  /* 0x00000000020c7348 */ /* 0x000fea0003c00000 */
[----:B------:R-:W-:Y:S02]  /*116c0*/  ELECT P1, UR62, PT ;  /* 0x00000000003e782f */ /* 0x000fe40003820000 */
[----:B------:R-:W-:Y:S01]  /*116d0*/  MOV R2, UR62 ;  /* 0x0000003e00027c02 */ /* 0x000fe20008000f00 */
[----:B------:R-:W-:Y:S10]  /*116e0*/  ENDCOLLECTIVE ;  /* 0x000000000000791b */ /* 0x000ff40003800000 */
.L_x_246:
[----:B------:R-:W-:Y:S05]  /*116f0*/  BSYNC B1 ;  /* 0x0000000000017941 */ /* 0x000fea0003800000 */
.L_x_245:
[----:B------:R-:W-:Y:S05]  /*11700*/  BRA `(.L_x_247) ;  /* 0xffffffec00dc7947 */ /* 0x000fea000383ffff */
.L_x_227:
[----:B-1----:R1:W2:Y:S02]  /*11710*/  SYNCS.PHASECHK.TRANS64.TRYWAIT P1, [R13+URZ+0x28], R4 ;  /* 0x000028040d0075a7 */ /* 0x0022a4000802017f */
[----:B--2---:R-:W-:Y:S05]  /*11720*/  @!P1 NANOSLEEP.SYNCS 0x989680 ;  /* 0x009896800000995d */ /* 0x004fea0003900000 */
[----:B------:R-:W2:Y:S02]  /*11730*/  @!P1 SYNCS.PHASECHK.TRANS64 P1, [R13+URZ+0x28], R4 ;  /* 0x000028040d0095a7 */ /* 0x000ea4000802007f */
[----:B--2---:R-:W-:Y:S05]  /*11740*/  @!P1 BRA `(.L_x_227) ;  /* 0xfffffffc00f09947 */ /* 0x004fea000383ffff */
[----:B------:R-:W-:Y:S05]  /*11750*/  BRA `(.L_x_248) ;  /* 0xfffffff0001c7947 */ /* 0x000fea000383ffff */
.L_x_236:
[----:B------:R-:W-:Y:S01]  /*11760*/  BSSY B0, `(.L_x_249) ;  /* 0x0000006000007945 */ /* 0x000fe20003800000 */
[----:B------:R-:W-:-:S07]  /*11770*/  IMAD.MOV.U32 R2, RZ, RZ, -0x1 ;  /* 0xffffffffff027424 */ /* 0x000fce00078e00ff */
[----:B------:R-:W-:Y:S05]  /*11780*/  WARPSYNC.COLLECTIVE R2, `(.L_x_250) ;  /* 0x00000000020c7348 */ /* 0x000fea0003c00000 */
[----:B------:R-:W-:Y:S02]  /*11790*/  ELECT P1, UR62, PT ;  /* 0x00000000003e782f */ /* 0x000fe40003820000 */
[----:B------:R-:W-:Y:S01]  /*117a0*/  MOV R2, UR62 ;  /* 0x0000003e00027c02 */ /* 0x000fe20008000f00 */
[----:B------:R-:W-:Y:S10]  /*117b0*/  ENDCOLLECTIVE ;  /* 0x000000000000791b */ /* 0x000ff40003800000 */
.L_x_250:
[----:B------:R-:W-:Y:S05]  /*117c0*/  BSYNC B0 ;  /* 0x0000000000007941 */ /* 0x000fea0003800000 */
.L_x_249:
[----:B------:R-:W-:Y:S01]  /*117d0*/  PLOP3.LUT P0, PT, P1, PT, PT, 0x80, 0x0 ;  /* 0x000000000000781c */ /* 0x000fe20000f0f070 */
[----:B------:R-:W-:-:S12]  /*117e0*/  BRA `(.L_x_251) ;  /* 0xfffffff800b47947 */ /* 0x000fd8000383ffff */
.L_x_240:
[----:B0-----:R0:W1:Y:S02]  /*117f0*/  SYNCS.PHASECHK.TRANS64.TRYWAIT P0, [R7+URZ], R2 ;  /* 0x00000002070075a7 */ /* 0x001064000800017f */
[----:B-1----:R-:W-:Y:S05]  /*11800*/  @!P0 NANOSLEEP.SYNCS 0x989680 ;  /* 0x009896800000895d */ /* 0x002fea0003900000 */
[----:B------:R-:W1:Y:S02]  /*11810*/  @!P0 SYNCS.PHASECHK.TRANS64 P0, [R7+URZ], R2 ;  /* 0x00000002070085a7 */ /* 0x000e64000800007f */
[----:B-1----:R-:W-:Y:S05]  /*11820*/  @!P0 BRA `(.L_x_240) ;  /* 0xfffffffc00f08947 */ /* 0x002fea000383ffff */
[----:B------:R-:W-:Y:S05]  /*11830*/  BRA `(.L_x_252) ;  /* 0xfffffff800f87947 */ /* 0x000fea000383ffff */
.L_x_241:
[----:B0-----:R0:W1:Y:S02]  /*11840*/  SYNCS.PHASECHK.TRANS64.TRYWAIT P0, [R9+URZ], R4 ;  /* 0x00000004090075a7 */ /* 0x001064000800017f */
[----:B-1----:R-:W-:Y:S05]  /*11850*/  @!P0 NANOSLEEP.SYNCS 0x989680 ;  /* 0x009896800000895d */ /* 0x002fea0003900000 */
[----:B------:R-:W1:Y:S02]  /*11860*/  @!P0 SYNCS.PHASECHK.TRANS64 P0, [R9+URZ], R4 ;  /* 0x00000004090085a7 */ /* 0x000e64000800007f */
[----:B-1----:R-:W-:Y:S05]  /*11870*/  @!P0 BRA `(.L_x_241) ;  /* 0xfffffffc00f08947 */ /* 0x002fea000383ffff */
[----:B------:R-:W-:Y:S05]  /*11880*/  BRA `(.L_x_253) ;  /* 0xfffffffc00087947 */ /* 0x000fea000383ffff */
.L_x_242:
[----:B0-----:R0:W1:Y:S02]  /*11890*/  SYNCS.PHASECHK.TRANS64.TRYWAIT P0, [R6+URZ], R5 ;  /* 0x00000005060075a7 */ /* 0x001064000800017f */
[----:B-1----:R-:W-:Y:S05]  /*118a0*/  @!P0 NANOSLEEP.SYNCS 0x989680 ;  /* 0x009896800000895d */ /* 0x002fea0003900000 */
[----:B------:R-:W1:Y:S02]  /*118b0*/  @!P0 SYNCS.PHASECHK.TRANS64 P0, [R6+URZ], R5 ;  /* 0x00000005060085a7 */ /* 0x000e64000800007f */
[----:B-1----:R-:W-:Y:S05]  /*118c0*/  @!P0 BRA `(.L_x_242) ;  /* 0xfffffffc00f08947 */ /* 0x002fea000383ffff */
[----:B------:R-:W-:Y:S05]  /*118d0*/  BRA `(.L_x_254) ;  /* 0xfffffffc00187947 */ /* 0x000fea000383ffff */
.L_x_243:
[----:B-1----:R1:W2:Y:S02]  /*118e0*/  SYNCS.PHASECHK.TRANS64.TRYWAIT P0, [R9+URZ], R4 ;  /* 0x00000004090075a7 */ /* 0x0022a4000800017f */
[----:B--2---:R-:W-:Y:S05]  /*118f0*/  @!P0 NANOSLEEP.SYNCS 0x989680 ;  /* 0x009896800000895d */ /* 0x004fea0003900000 */
[----:B------:R-:W2:Y:S02]  /*11900*/  @!P0 SYNCS.PHASECHK.TRANS64 P0, [R9+URZ], R4 ;  /* 0x00000004090085a7 */ /* 0x000ea4000800007f */
[----:B--2---:R-:W-:Y:S05]  /*11910*/  @!P0 BRA `(.L_x_243) ;  /* 0xfffffffc00f08947 */ /* 0x004fea000383ffff */
[----:B------:R-:W-:Y:S05]  /*11920*/  BRA `(.L_x_255) ;  /* 0xfffffffc00207947 */ /* 0x000fea000383ffff */
.L_x_256:
[----:B------:R-:W-:-:S00]  /*11930*/  BRA `(.L_x_256) ;  /* 0xfffffffc00fc7947 */ /* 0x000fc0000383ffff */
[----:B------:R-:W-:-:S00]  /*11940*/  NOP ;  /* 0x0000000000007918 */ /* 0x000fc00000000000 */
        /* <DEDUP_REMOVED lines=11> */
.L_x_257:


//--------------------- .nv.shared._ZN7cutlass13device_kernelINS_4gemm6kernel13GemmUniversalIN4cute5tupleIJiiiiEEENS1_10collective13CollectiveMmaINS1_43MainloopSm90TmaGmmaWarpSpecializedSparseFP8ILi5ENS5_IJNS4_1CILi1EEESB_SB_EEENS1_35KernelTmaWarpSpecializedCooperativeEEENS5_IJNSA_ILi128EEENSA_ILi256EEESF_EEENS_12float_e4m3_tENS5_IJNS4_6LayoutINS5_IJiNS5_IJNSA_ILi2EEEiEEEiEEENS5_IJlNS5_IJSB_SK_EEElEEEEENSJ_INS5_IJNS5_IJNSA_ILi64EEEiEEENS5_IJSF_iEEEiEEENS5_IJNS5_IJSF_NSA_ILi8192EEEEEENS5_IJSB_lEEElEEEEEEEESI_NS5_IJlSB_lEEENS4_8TiledMMAINS4_8MMA_AtomIJNS4_4SM904GMMA6SPARSE32GMMA_64x256x64_F32E4M3E4M3_SS_TNILNS14_7ScaleInE1ELS17_1ELNS14_9SparseSelE0EEEEEENSJ_INS5_IJSK_SB_SB_EEENS5_IJSB_NSA_ILi0EEES1C_EEEEENS5_IJNS4_10UnderscoreES1F_S1F_EEEEENS4_13SM90_TMA_LOADENS4_14ComposedLayoutINS4_7SwizzleILi2ELi4ELi3EEENS4_25smem_sparse_ptr_flag_bitsILi2ELi8EEENSJ_INS5_IJNS5_IJSB_NSA_ILi8EEEEEENS5_IJSK_SQ_EEEEEENS5_IJNS5_IJS1C_SF_EEESN_EEEEEEEvNS4_8identityES1I_NS1J_INS1K_ILi3ELi4ELi3EEENS4_18smem_ptr_flag_bitsILi8EEENSJ_INS5_IJS1O_SF_EEENS5_IJSF_SB_EEEEEEEvS1W_EENS_8epilogue10collective6detail29Sm90TmaWarpSpecializedAdapterINS26_15DefaultEpilogueIfNS5_IJSB_llEEES2A_NS25_6thread17LinearCombinationIfLi1EffLNS2B_9ScaleType4KindE0ELNS_15FloatRoundStyleE2EfEENS1_15EpilogueDefaultEEEEEvvEEEEvNT_6ParamsE --------------------------
	.section	.nv.shared._ZN7cutlass13device_kernelINS_4gemm6kernel13GemmUniversalIN4cute5tupleIJiiiiEEENS1_10collective13CollectiveMmaINS1_43MainloopSm90TmaGmmaWarpSpecializedSparseFP8ILi5ENS5_IJNS4_1CILi1EEESB_SB_EEENS1_35KernelTmaWarpSpecializedCooperativeEEENS5_IJNSA_ILi128EEENSA_ILi256EEESF_EEENS_12float_e4m3_tENS5_IJNS4_6LayoutINS5_IJiNS5_IJNSA_ILi2EEEiEEEiEEENS5_IJlNS5_IJSB_SK_EEElEEEEENSJ_INS5_IJNS5_IJNSA_ILi64EEEiEEENS5_IJSF_iEEEiEEENS5_IJNS5_IJSF_NSA_ILi8192EEEEEENS5_IJSB_lEEElEEEEEEEESI_NS5_IJlSB_lEEENS4_8TiledMMAINS4_8MMA_AtomIJNS4_4SM904GMMA6SPARSE32GMMA_64x256x64_F32E4M3E4M3_SS_TNILNS14_7ScaleInE1ELS17_1ELNS14_9SparseSelE0EEEEEENSJ_INS5_IJSK_SB_SB_EEENS5_IJSB_NSA_ILi0EEES1C_EEEEENS5_IJNS4_10UnderscoreES1F_S1F_EEEEENS4_13SM90_TMA_LOADENS4_14ComposedLayoutINS4_7SwizzleILi2ELi4ELi3EEENS4_25smem_sparse_ptr_flag_bitsILi2ELi8EEENSJ_INS5_IJNS5_IJSB_NSA_ILi8EEEEEENS5_IJSK_SQ_EEEEEENS5_IJNS5_IJS1C_SF_EEESN_EEEEEEEvNS4_8identityES1I_NS1J_INS1K_ILi3ELi4ELi3EEENS4_18smem_ptr_flag_bitsILi8EEENSJ_INS5_IJS1O_SF_EEENS5_IJSF_SB_EEEEEEEvS1W_EENS_8epilogue10collective6detail29Sm90TmaWarpSpecializedAdapterINS26_15DefaultEpilogueIfNS5_IJSB_llEEES2A_NS25_6thread17LinearCombinationIfLi1EffLNS2B_9ScaleType4KindE0ELNS_15FloatRoundStyleE2EfEENS1_15EpilogueDefaultEEEEEvvEEEEvNT_6ParamsE,"aw",@nobits
	.sectionflags	@""
	.align	16
	.zero		1024


//--------------------- .nv.shared.reserved.0     --------------------------
	.section	.nv.shared.reserved.0,"aw",@nobits
	.weak		__nv_reservedSMEM_offset_0_alias
	.size		__nv_reservedSMEM_offset_0_alias, 0, 0
	.other		__nv_reservedSMEM_offset_0_alias,@"STO_CUDA_RESERVED_SHARED STV_DEFAULT"
__nv_reservedSMEM_offset_0_alias:
	.zero		0


//--------------------- .nv.global                --------------------------
	.section	.nv.global,"aw",@nobits
.nv.global:
	.type		_ZN39_INTERNAL_79ee8a53_4_k_cu_f5e05211_35944cute1_E,@object
	.size		_ZN39_INTERNAL_79ee8a53_4_k_cu_f5e05211_35944cute1_E,(_ZN39_INTERNAL_79ee8a53_4_k_cu_f5e05211_35944cuda3std3__45__cpo6cbeginE - _ZN39_INTERNAL_79ee8a53_4_k_cu_f5e05211_35944cute1_E)
_ZN39_INTERNAL_79ee8a53_4_k_cu_f5e05211_35944cute1_E:
	.zero		1
	.type		_ZN39_INTERNAL_79ee8a53_4_k_cu_f5e05211_35944cuda3std3__45__cpo6cbeginE,@object
	.size		_ZN39_INTERNAL_79ee8a53_4_k_cu_f5e05211_35944cuda3std3__45__cpo6cbeginE,(_ZN39_INTERNAL_79ee8a53_4_k_cu_f5e05211_35944cuda3std3__48in_placeE - _ZN39_INTERNAL_79ee8a53_4_k_cu_f5e05211_35944cuda3std3__45__cpo6cbeginE)
_ZN39_INTERNAL_79ee8a53_4_k_cu_f5e05211_35944cuda3std3__45__cpo6cbeginE:
	.zero		1
	.type		_ZN39_INTERNAL_79ee8a53_4_k_cu_f5e05211_35944cuda3std3__48in_placeE,@object
	.size		_ZN39_INTERNAL_79ee8a53_4_k_cu_f5e05211_35944cuda3std3__48in_placeE,(_ZN39_INTERNAL_79ee8a53_4_k_cu_f5e05211_35944cuda3std6ranges3__45__cpo9iter_moveE - _ZN39_INTERNAL_79ee8a53_4_k_cu_f5e05211_35944cuda3std3__48in_placeE)
_ZN39_INTERNAL_79ee8a53_4_k_cu_f5e05211_35944cuda3std3__48in_placeE:
	.zero		1
	.type		_ZN39_INTERNAL_79ee8a53_4_k_cu_f5e05211_35944cuda3std6ranges3__45__cpo9iter_moveE,@object
	.size		_ZN39_INTERNAL_79ee8a53_4_k_cu_f5e05211_35944cuda3std6ranges3__45__cpo9iter_moveE,(_ZN39_INTERNAL_79ee8a53_4_k_cu_f5e05211_35944cuda3std3__45__cpo5beginE - _ZN39_INTERNAL_79ee8a53_4_k_cu_f5e05211_35944cuda3std6ranges3__45__cpo9iter_moveE)
_ZN39_INTERNAL_79ee8a53_4_k_cu_f5e05211_35944cuda3std6ranges3__45__cpo9iter_moveE:
	.zero		1
	.type		_ZN39_INTERNAL_79ee8a53_4_k_cu_f5e05211_35944cuda3std3__45__cpo5beginE,@object
	.size		_ZN39_INTERNAL_79ee8a53_4_k_cu_f5e05211_35944cuda3std3__45__cpo5beginE,(_ZN39_INTERNAL_79ee8a53_4_k_cu_f5e05211_35944cuda3std3__441_GLOBAL__N__79ee8a53_4_k_cu_f5e05211_35946ignoreE - _ZN39_INTERNAL_79ee8a53_4_k_cu_f5e05211_35944cuda3std3__45__cpo5beginE)
_ZN39_INTERNAL_79ee8a53_4_k_cu_f5e05211_35944cuda3std3__45__cpo5beginE:
	.zero		1
	.type		_ZN39_INTERNAL_79ee8a53_4_k_cu_f5e05211_35944cuda3std3__441_GLOBAL__N__79ee8a53_4_k_cu_f5e05211_35946ignoreE,@object
	.size		_ZN39_INTERNAL_79ee8a53_4_k_cu_f5e05211_35944cuda3std3__441_GLOBAL__N__79ee8a53_4_k_cu_f5e05211_35946ignoreE,(_ZN39_INTERNAL_79ee8a53_4_k_cu_f5e05211_35944cute7productE - _ZN39_INTERNAL_79ee8a53_4_k_cu_f5e05211_35944cuda3std3__441_GLOBAL__N__79ee8a53_4_k_cu_f5e05211_35946ignoreE)
_ZN39_INTERNAL_79ee8a53_4_k_cu_f5e05211_35944cuda3std3__441_GLOBAL__N__79ee8a53_4_k_cu_f5e05211_35946ignoreE:
	.zero		1
	.type		_ZN39_INTERNAL_79ee8a53_4_k_cu_f5e05211_35944cute7productE,@object
	.size		_ZN39_INTERNAL_79ee8a53_4_k_cu_f5e05211_35944cute7productE,(_ZN39_INTERNAL_79ee8a53_4_k_cu_f5e05211_35944cuda3std3__45__cpo3endE - _ZN39_INTERNAL_79ee8a53_4_k_cu_f5e05211_35944cute7productE)
_ZN39_INTERNAL_79ee8a53_4_k_cu_f5e05211_35944cute7productE:
	.zero		1
	.type		_ZN39_INTERNAL_79ee8a53_4_k_cu_f5e05211_35944cuda3std3__45__cpo3endE,@object
	.size		_ZN39_INTERNAL_79ee8a53_4_k_cu_f5e05211_35944cuda3std3__45__cpo3endE,(_ZN39_INTERNAL_79ee8a53_4_k_cu_f5e05211_35944cuda3std3__419piecewise_constructE - _ZN39_INTERNAL_79ee8a53_4_k_cu_f5e05211_35944cuda3std3__45__cpo3endE)
_ZN39_INTERNAL_79ee8a53_4_k_cu_f5e05211_35944cuda3std3__45__cpo3endE:
	.zero		1
	.type		_ZN39_INTERNAL_79ee8a53_4_k_cu_f5e05211_35944cuda3std3__419piecewise_constructE,@object
	.size		_ZN39_INTERNAL_79ee8a53_4_k_cu_f5e05211_35944cuda3std3__419piecewise_constructE,(_ZN39_INTERNAL_79ee8a53_4_k_cu_f5e05211_35944cuda3std3__45__cpo4cendE - _ZN39_INTERNAL_79ee8a53_4_k_cu_f5e05211_35944cuda3std3__419piecewise_constructE)
_ZN39_INTERNAL_79ee8a53_4_k_cu_f5e05211_35944cuda3std3__419piecewise_constructE:
	.zero		1
	.type		_ZN39_INTERNAL_79ee8a53_4_k_cu_f5e05211_35944cuda3std3__45__cpo4cendE,@object
	.size		_ZN39_INTERNAL_79ee8a53_4_k_cu_f5e05211_35944cuda3std3__45__cpo4cendE,(_ZN39_INTERNAL_79ee8a53_4_k_cu_f5e05211_35944cuda3std6ranges3__45__cpo4swapE - _ZN39_INTERNAL_79ee8a53_4_k_cu_f5e05211_35944cuda3std3__45__cpo4cendE)
_ZN39_INTERNAL_79ee8a53_4_k_cu_f5e05211_35944cuda3std3__45__cpo4cendE:
	.zero		1
	.type		_ZN39_INTERNAL_79ee8a53_4_k_cu_f5e05211_35944cuda3std6ranges3__45__cpo4swapE,@object
	.size		_ZN39_INTERNAL_79ee8a53_4_k_cu_f5e05211_35944cuda3std6ranges3__45__cpo4swapE,(.L_7 - _ZN39_INTERNAL_79ee8a53_4_k_cu_f5e05211_35944cuda3std6ranges3__45__cpo4swapE)
_ZN39_INTERNAL_79ee8a53_4_k_cu_f5e05211_35944cuda3std6ranges3__45__cpo4swapE:
	.zero		1
.L_7:


//--------------------- .nv.constant0._ZN7cutlass13device_kernelINS_4gemm6kernel13GemmUniversalIN4cute5tupleIJiiiiEEENS1_10collective13CollectiveMmaINS1_43MainloopSm90TmaGmmaWarpSpecializedSparseFP8ILi5ENS5_IJNS4_1CILi1EEESB_SB_EEENS1_35KernelTmaWarpSpecializedCooperativeEEENS5_IJNSA_ILi128EEENSA_ILi256EEESF_EEENS_12float_e4m3_tENS5_IJNS4_6LayoutINS5_IJiNS5_IJNSA_ILi2EEEiEEEiEEENS5_IJlNS5_IJSB_SK_EEElEEEEENSJ_INS5_IJNS5_IJNSA_ILi64EEEiEEENS5_IJSF_iEEEiEEENS5_IJNS5_IJSF_NSA_ILi8192EEEEEENS5_IJSB_lEEElEEEEEEEESI_NS5_IJlSB_lEEENS4_8TiledMMAINS4_8MMA_AtomIJNS4_4SM904GMMA6SPARSE32GMMA_64x256x64_F32E4M3E4M3_SS_TNILNS14_7ScaleInE1ELS17_1ELNS14_9SparseSelE0EEEEEENSJ_INS5_IJSK_SB_SB_EEENS5_IJSB_NSA_ILi0EEES1C_EEEEENS5_IJNS4_10UnderscoreES1F_S1F_EEEEENS4_13SM90_TMA_LOADENS4_14ComposedLayoutINS4_7SwizzleILi2ELi4ELi3EEENS4_25smem_sparse_ptr_flag_bitsILi2ELi8EEENSJ_INS5_IJNS5_IJSB_NSA_ILi8EEEEEENS5_IJSK_SQ_EEEEEENS5_IJNS5_IJS1C_SF_EEESN_EEEEEEEvNS4_8identityES1I_NS1J_INS1K_ILi3ELi4ELi3EEENS4_18smem_ptr_flag_bitsILi8EEENSJ_INS5_IJS1O_SF_EEENS5_IJSF_SB_EEEEEEEvS1W_EENS_8epilogue10collective6detail29Sm90TmaWarpSpecializedAdapterINS26_15DefaultEpilogueIfNS5_IJSB_llEEES2A_NS25_6thread17LinearCombinationIfLi1EffLNS2B_9ScaleType4KindE0ELNS_15FloatRoundStyleE2EfEENS1_15EpilogueDefaultEEEEEvvEEEEvNT_6ParamsE --------------------------
	.section	.nv.constant0._ZN7cutlass13device_kernelINS_4gemm6kernel13GemmUniversalIN4cute5tupleIJiiiiEEENS1_10collective13CollectiveMmaINS1_43MainloopSm90TmaGmmaWarpSpecializedSparseFP8ILi5ENS5_IJNS4_1CILi1EEESB_SB_EEENS1_35KernelTmaWarpSpecializedCooperativeEEENS5_IJNSA_ILi128EEENSA_ILi256EEESF_EEENS_12float_e4m3_tENS5_IJNS4_6LayoutINS5_IJiNS5_IJNSA_ILi2EEEiEEEiEEENS5_IJlNS5_IJSB_SK_EEElEEEEENSJ_INS5_IJNS5_IJNSA_ILi64EEEiEEENS5_IJSF_iEEEiEEENS5_IJNS5_IJSF_NSA_ILi8192EEEEEENS5_IJSB_lEEElEEEEEEEESI_NS5_IJlSB_lEEENS4_8TiledMMAINS4_8MMA_AtomIJNS4_4SM904GMMA6SPARSE32GMMA_64x256x64_F32E4M3E4M3_SS_TNILNS14_7ScaleInE1ELS17_1ELNS14_9SparseSelE0EEEEEENSJ_INS5_IJSK_SB_SB_EEENS5_IJSB_NSA_ILi0EEES1C_EEEEENS5_IJNS4_10UnderscoreES1F_S1F_EEEEENS4_13SM90_TMA_LOADENS4_14ComposedLayoutINS4_7SwizzleILi2ELi4ELi3EEENS4_25smem_sparse_ptr_flag_bitsILi2ELi8EEENSJ_INS5_IJNS5_IJSB_NSA_ILi8EEEEEENS5_IJSK_SQ_EEEEEENS5_IJNS5_IJS1C_SF_EEESN_EEEEEEEvNS4_8identityES1I_NS1J_INS1K_ILi3ELi4ELi3EEENS4_18smem_ptr_flag_bitsILi8EEENSJ_INS5_IJS1O_SF_EEENS5_IJSF_SB_EEEEEEEvS1W_EENS_8epilogue10collective6detail29Sm90TmaWarpSpecializedAdapterINS26_15DefaultEpilogueIfNS5_IJSB_llEEES2A_NS25_6thread17LinearCombinationIfLi1EffLNS2B_9ScaleType4KindE0ELNS_15FloatRoundStyleE2EfEENS1_15EpilogueDefaultEEEEEvvEEEEvNT_6ParamsE,"a",@progbits
	.sectionflags	@""
	.align	4
.nv.constant0._ZN7cutlass13device_kernelINS_4gemm6kernel13GemmUniversalIN4cute5tupleIJiiiiEEENS1_10collective13CollectiveMmaINS1_43MainloopSm90TmaGmmaWarpSpecializedSparseFP8ILi5ENS5_IJNS4_1CILi1EEESB_SB_EEENS1_35KernelTmaWarpSpecializedCooperativeEEENS5_IJNSA_ILi128EEENSA_ILi256EEESF_EEENS_12float_e4m3_tENS5_IJNS4_6LayoutINS5_IJiNS5_IJNSA_ILi2EEEiEEEiEEENS5_IJlNS5_IJSB_SK_EEElEEEEENSJ_INS5_IJNS5_IJNSA_ILi64EEEiEEENS5_IJSF_iEEEiEEENS5_IJNS5_IJSF_NSA_ILi8192EEEEEENS5_IJSB_lEEElEEEEEEEESI_NS5_IJlSB_lEEENS4_8TiledMMAINS4_8MMA_AtomIJNS4_4SM904GMMA6SPARSE32GMMA_64x256x64_F32E4M3E4M3_SS_TNILNS14_7ScaleInE1ELS17_1ELNS14_9SparseSelE0EEEEEENSJ_INS5_IJSK_SB_SB_EEENS5_IJSB_NSA_ILi0EEES1C_EEEEENS5_IJNS4_10UnderscoreES1F_S1F_EEEEENS4_13SM90_TMA_LOADENS4_14ComposedLayoutINS4_7SwizzleILi2ELi4ELi3EEENS4_25smem_sparse_ptr_flag_bitsILi2ELi8EEENSJ_INS5_IJNS5_IJSB_NSA_ILi8EEEEEENS5_IJSK_SQ_EEEEEENS5_IJNS5_IJS1C_SF_EEESN_EEEEEEEvNS4_8identityES1I_NS1J_INS1K_ILi3ELi4ELi3EEENS4_18smem_ptr_flag_bitsILi8EEENSJ_INS5_IJS1O_SF_EEENS5_IJSF_SB_EEEEEEEvS1W_EENS_8epilogue10collective6detail29Sm90TmaWarpSpecializedAdapterINS26_15DefaultEpilogueIfNS5_IJSB_llEEES2A_NS25_6thread17LinearCombinationIfLi1EffLNS2B_9ScaleType4KindE0ELNS_15FloatRoundStyleE2EfEENS1_15EpilogueDefaultEEEEEvvEEEEvNT_6ParamsE:
	.zero		1920


//--------------------- SYMBOLS --------------------------

	.type		.nv.reservedSmem.offset0,@object
	.size		.nv.reservedSmem.offset0,0x4
